	.target	sm_90a

	.elftype	@"ET_EXEC"


//--------------------- .note.nv.tkinfo           --------------------------
	.section	.note.nv.tkinfo,"",@"SHT_NOTE"
	.sectionflags	@"SHF_NOTE_NV_TKINFO"
	.tkinfo
        /*0018*/ 	.word	0x00000002
        /*0030*/ 	.string	""
        /*0030*/ 	.string	"ptxas"
        /*0030*/ 	.string	"Cuda compilation tools, release 13.0, V13.0.88"
        /*0030*/ 	.string	"Build cuda_13.0.r13.0/compiler.36424714_0"
        /*0030*/ 	.string	"-arch sm_90a -m 64 "



//--------------------- .note.nv.cuinfo           --------------------------
	.section	.note.nv.cuinfo,"",@"SHT_NOTE"
	.sectionflags	@"SHF_NOTE_NV_CUINFO"
        /*0018*/ 	.short	0x0002
        /*001a*/ 	.short	0x005a
        /*001c*/ 	.short	0x0082
	.zero		2


//--------------------- .nv.info                  --------------------------
	.section	.nv.info,"",@"SHT_CUDA_INFO"
	.align	4


	//----- nvinfo : EIATTR_REGCOUNT
	.align		4
        /*0000*/ 	.byte	0x04, 0x2f
        /*0002*/ 	.short	(.L_15 - .L_14)
	.align		4
.L_14:
        /*0004*/ 	.word	index@(_ZN7cutlass13device_kernelINS_4gemm6kernel13GemmUniversalINS1_17GroupProblemShapeIN4cute5tupleIJiiiEEEEENS1_10collective13CollectiveMmaINS1_39MainloopSm90ArrayTmaGmmaWarpSpecializedILi3ENS6_IJNS5_1CILi1EEESD_SD_EEENS1_40KernelPtrArrayTmaWarpSpecializedPingpongEEENS6_IJNSC_ILi128EEESH_SH_EEENS_10bfloat16_tEPNS6_IJlSD_NSC_ILi0EEEEEESJ_SM_NS5_8TiledMMAINS5_8MMA_AtomIJNS5_4SM904GMMA28MMA_64x128x16_F32BF16BF16_SSILNSQ_5MajorE0ELSS_0ELNSQ_7ScaleInE1ELST_1EEEEEENS5_6LayoutISE_NS6_IJSK_SK_SK_EEEEENS6_IJNS5_10UnderscoreESZ_SZ_EEEEENS5_13SM90_TMA_LOADENS5_14ComposedLayoutINS5_7SwizzleILi3ELi4ELi3EEENS5_18smem_ptr_flag_bitsILi16EEENSW_INS6_IJNSC_ILi8EEENSC_ILi64EEEEEENS6_IJS19_SD_EEEEEEEvNS5_8identityES12_S1D_vS1E_EENS_8epilogue10collective18CollectiveEpilogueINS1G_30Sm90PtrArrayTmaWarpSpecializedILi4ELi2ELi16ELb1ELb0ELi2EEEJSI_NS6_IJS19_NSC_ILi32EEEEEENS_6half_tEPNS6_IJSD_lSK_EEES1N_S1P_NS1G_6fusion15FusionCallbacksIS1K_NS1Q_17LinearCombinationIS1N_fS1N_fLNS_15FloatRoundStyleE2EEESI_S1M_JEEES12_NS13_IS15_S17_NSW_INS6_IJS19_S18_EEENS6_IJSD_S19_EEEEEEENS5_17SM75_U16x8_LDSM_TENS5_14SM90_TMA_STOREES1Z_NS5_17SM90_U16x8_STSM_TENS5_9Copy_AtomIJNS5_17SM90_U32x4_STSM_NES1N_EEEvEEEvvEEEEvNT_6ParamsE)
        /*0008*/ 	.word	0x000000a8


	//----- nvinfo : EIATTR_FRAME_SIZE
	.align		4
.L_15:
        /*000c*/ 	.byte	0x04, 0x11
        /*000e*/ 	.short	(.L_17 - .L_16)
	.align		4
.L_16:
        /*0010*/ 	.word	index@($__internal_0_$__cuda_sm20_div_u64)
        /*0014*/ 	.word	0x00000000


	//----- nvinfo : EIATTR_FRAME_SIZE
	.align		4
.L_17:
        /*0018*/ 	.byte	0x04, 0x11
        /*001a*/ 	.short	(.L_19 - .L_18)
	.align		4
.L_18:
        /*001c*/ 	.word	index@(_ZN7cutlass13device_kernelINS_4gemm6kernel13GemmUniversalINS1_17GroupProblemShapeIN4cute5tupleIJiiiEEEEENS1_10collective13CollectiveMmaINS1_39MainloopSm90ArrayTmaGmmaWarpSpecializedILi3ENS6_IJNS5_1CILi1EEESD_SD_EEENS1_40KernelPtrArrayTmaWarpSpecializedPingpongEEENS6_IJNSC_ILi128EEESH_SH_EEENS_10bfloat16_tEPNS6_IJlSD_NSC_ILi0EEEEEESJ_SM_NS5_8TiledMMAINS5_8MMA_AtomIJNS5_4SM904GMMA28MMA_64x128x16_F32BF16BF16_SSILNSQ_5MajorE0ELSS_0ELNSQ_7ScaleInE1ELST_1EEEEEENS5_6LayoutISE_NS6_IJSK_SK_SK_EEEEENS6_IJNS5_10UnderscoreESZ_SZ_EEEEENS5_13SM90_TMA_LOADENS5_14ComposedLayoutINS5_7SwizzleILi3ELi4ELi3EEENS5_18smem_ptr_flag_bitsILi16EEENSW_INS6_IJNSC_ILi8EEENSC_ILi64EEEEEENS6_IJS19_SD_EEEEEEEvNS5_8identityES12_S1D_vS1E_EENS_8epilogue10collective18CollectiveEpilogueINS1G_30Sm90PtrArrayTmaWarpSpecializedILi4ELi2ELi16ELb1ELb0ELi2EEEJSI_NS6_IJS19_NSC_ILi32EEEEEENS_6half_tEPNS6_IJSD_lSK_EEES1N_S1P_NS1G_6fusion15FusionCallbacksIS1K_NS1Q_17LinearCombinationIS1N_fS1N_fLNS_15FloatRoundStyleE2EEESI_S1M_JEEES12_NS13_IS15_S17_NSW_INS6_IJS19_S18_EEENS6_IJSD_S19_EEEEEEENS5_17SM75_U16x8_LDSM_TENS5_14SM90_TMA_STOREES1Z_NS5_17SM90_U16x8_STSM_TENS5_9Copy_AtomIJNS5_17SM90_U32x4_STSM_NES1N_EEEvEEEvvEEEEvNT_6ParamsE)
        /*0020*/ 	.word	0x00000000


	//----- nvinfo : EIATTR_MIN_STACK_SIZE
	.align		4
.L_19:
        /*0024*/ 	.byte	0x04, 0x12
        /*0026*/ 	.short	(.L_21 - .L_20)
	.align		4
.L_20:
        /*0028*/ 	.word	index@(_ZN7cutlass13device_kernelINS_4gemm6kernel13GemmUniversalINS1_17GroupProblemShapeIN4cute5tupleIJiiiEEEEENS1_10collective13CollectiveMmaINS1_39MainloopSm90ArrayTmaGmmaWarpSpecializedILi3ENS6_IJNS5_1CILi1EEESD_SD_EEENS1_40KernelPtrArrayTmaWarpSpecializedPingpongEEENS6_IJNSC_ILi128EEESH_SH_EEENS_10bfloat16_tEPNS6_IJlSD_NSC_ILi0EEEEEESJ_SM_NS5_8TiledMMAINS5_8MMA_AtomIJNS5_4SM904GMMA28MMA_64x128x16_F32BF16BF16_SSILNSQ_5MajorE0ELSS_0ELNSQ_7ScaleInE1ELST_1EEEEEENS5_6LayoutISE_NS6_IJSK_SK_SK_EEEEENS6_IJNS5_10UnderscoreESZ_SZ_EEEEENS5_13SM90_TMA_LOADENS5_14ComposedLayoutINS5_7SwizzleILi3ELi4ELi3EEENS5_18smem_ptr_flag_bitsILi16EEENSW_INS6_IJNSC_ILi8EEENSC_ILi64EEEEEENS6_IJS19_SD_EEEEEEEvNS5_8identityES12_S1D_vS1E_EENS_8epilogue10collective18CollectiveEpilogueINS1G_30Sm90PtrArrayTmaWarpSpecializedILi4ELi2ELi16ELb1ELb0ELi2EEEJSI_NS6_IJS19_NSC_ILi32EEEEEENS_6half_tEPNS6_IJSD_lSK_EEES1N_S1P_NS1G_6fusion15FusionCallbacksIS1K_NS1Q_17LinearCombinationIS1N_fS1N_fLNS_15FloatRoundStyleE2EEESI_S1M_JEEES12_NS13_IS15_S17_NSW_INS6_IJS19_S18_EEENS6_IJSD_S19_EEEEEEENS5_17SM75_U16x8_LDSM_TENS5_14SM90_TMA_STOREES1Z_NS5_17SM90_U16x8_STSM_TENS5_9Copy_AtomIJNS5_17SM90_U32x4_STSM_NES1N_EEEvEEEvvEEEEvNT_6ParamsE)
        /*002c*/ 	.word	0x00000000
.L_21:


//--------------------- .nv.compat                --------------------------
	.section	.nv.compat,"",@"SHT_CUDA_COMPAT_INFO"
	.align	4
        /*0000*/ 	.byte	0x02, 0x09, 0x01, 0x00, 0x02, 0x02, 0x04, 0x00, 0x02, 0x05, 0x05, 0x00, 0x03, 0x07, 0x01, 0x01
        /*0010*/ 	.byte	0x02, 0x03, 0x03, 0x00, 0x02, 0x06, 0x01, 0x00, 0x04, 0x0b, 0x08, 0x00, 0x00, 0x00, 0x00, 0x00
        /*0020*/ 	.byte	0x00, 0x00, 0x00, 0x00


//--------------------- .nv.info._ZN7cutlass13device_kernelINS_4gemm6kernel13GemmUniversalINS1_17GroupProblemShapeIN4cute5tupleIJiiiEEEEENS1_10collective13CollectiveMmaINS1_39MainloopSm90ArrayTmaGmmaWarpSpecializedILi3ENS6_IJNS5_1CILi1EEESD_SD_EEENS1_40KernelPtrArrayTmaWarpSpecializedPingpongEEENS6_IJNSC_ILi128EEESH_SH_EEENS_10bfloat16_tEPNS6_IJlSD_NSC_ILi0EEEEEESJ_SM_NS5_8TiledMMAINS5_8MMA_AtomIJNS5_4SM904GMMA28MMA_64x128x16_F32BF16BF16_SSILNSQ_5MajorE0ELSS_0ELNSQ_7ScaleInE1ELST_1EEEEEENS5_6LayoutISE_NS6_IJSK_SK_SK_EEEEENS6_IJNS5_10UnderscoreESZ_SZ_EEEEENS5_13SM90_TMA_LOADENS5_14ComposedLayoutINS5_7SwizzleILi3ELi4ELi3EEENS5_18smem_ptr_flag_bitsILi16EEENSW_INS6_IJNSC_ILi8EEENSC_ILi64EEEEEENS6_IJS19_SD_EEEEEEEvNS5_8identityES12_S1D_vS1E_EENS_8epilogue10collective18CollectiveEpilogueINS1G_30Sm90PtrArrayTmaWarpSpecializedILi4ELi2ELi16ELb1ELb0ELi2EEEJSI_NS6_IJS19_NSC_ILi32EEEEEENS_6half_tEPNS6_IJSD_lSK_EEES1N_S1P_NS1G_6fusion15FusionCallbacksIS1K_NS1Q_17LinearCombinationIS1N_fS1N_fLNS_15FloatRoundStyleE2EEESI_S1M_JEEES12_NS13_IS15_S17_NSW_INS6_IJS19_S18_EEENS6_IJSD_S19_EEEEEEENS5_17SM75_U16x8_LDSM_TENS5_14SM90_TMA_STOREES1Z_NS5_17SM90_U16x8_STSM_TENS5_9Copy_AtomIJNS5_17SM90_U32x4_STSM_NES1N_EEEvEEEvvEEEEvNT_6ParamsE --------------------------
	.section	.nv.info._ZN7cutlass13device_kernelINS_4gemm6kernel13GemmUniversalINS1_17GroupProblemShapeIN4cute5tupleIJiiiEEEEENS1_10collective13CollectiveMmaINS1_39MainloopSm90ArrayTmaGmmaWarpSpecializedILi3ENS6_IJNS5_1CILi1EEESD_SD_EEENS1_40KernelPtrArrayTmaWarpSpecializedPingpongEEENS6_IJNSC_ILi128EEESH_SH_EEENS_10bfloat16_tEPNS6_IJlSD_NSC_ILi0EEEEEESJ_SM_NS5_8TiledMMAINS5_8MMA_AtomIJNS5_4SM904GMMA28MMA_64x128x16_F32BF16BF16_SSILNSQ_5MajorE0ELSS_0ELNSQ_7ScaleInE1ELST_1EEEEEENS5_6LayoutISE_NS6_IJSK_SK_SK_EEEEENS6_IJNS5_10UnderscoreESZ_SZ_EEEEENS5_13SM90_TMA_LOADENS5_14ComposedLayoutINS5_7SwizzleILi3ELi4ELi3EEENS5_18smem_ptr_flag_bitsILi16EEENSW_INS6_IJNSC_ILi8EEENSC_ILi64EEEEEENS6_IJS19_SD_EEEEEEEvNS5_8identityES12_S1D_vS1E_EENS_8epilogue10collective18CollectiveEpilogueINS1G_30Sm90PtrArrayTmaWarpSpecializedILi4ELi2ELi16ELb1ELb0ELi2EEEJSI_NS6_IJS19_NSC_ILi32EEEEEENS_6half_tEPNS6_IJSD_lSK_EEES1N_S1P_NS1G_6fusion15FusionCallbacksIS1K_NS1Q_17LinearCombinationIS1N_fS1N_fLNS_15FloatRoundStyleE2EEESI_S1M_JEEES12_NS13_IS15_S17_NSW_INS6_IJS19_S18_EEENS6_IJSD_S19_EEEEEEENS5_17SM75_U16x8_LDSM_TENS5_14SM90_TMA_STOREES1Z_NS5_17SM90_U16x8_STSM_TENS5_9Copy_AtomIJNS5_17SM90_U32x4_STSM_NES1N_EEEvEEEvvEEEEvNT_6ParamsE,"",@"SHT_CUDA_INFO"
	.sectionflags	@""
	.align	4


	//----- nvinfo : EIATTR_CUDA_API_VERSION
	.align		4
        /*0000*/ 	.byte	0x04, 0x37
        /*0002*/ 	.short	(.L_23 - .L_22)
.L_22:
        /*0004*/ 	.word	0x00000082


	//----- nvinfo : EIATTR_KPARAM_INFO
	.align		4
.L_23:
        /*0008*/ 	.byte	0x04, 0x17
        /*000a*/ 	.short	(.L_25 - .L_24)
.L_24:
        /*000c*/ 	.word	0x00000000
        /*0010*/ 	.short	0x0000
        /*0012*/ 	.short	0x0070
        /*0014*/ 	.byte	0x00, 0xf0, 0x01, 0x1c


	//----- nvinfo : EIATTR_SPARSE_MMA_MASK
	.align		4
.L_25:
        /*0018*/ 	.byte	0x03, 0x50
        /*001a*/ 	.short	0x0000


	//----- nvinfo : EIATTR_MAXREG_COUNT
	.align		4
        /*001c*/ 	.byte	0x03, 0x1b
        /*001e*/ 	.short	0x00a8


	//----- nvinfo : EIATTR_NUM_BARRIERS
	.align		4
        /*0020*/ 	.byte	0x02, 0x4c
        /*0022*/ 	.byte	0x02
	.zero		1


	//----- nvinfo : EIATTR_EXTERNS
	.align		4
        /*0024*/ 	.byte	0x04, 0x0f
        /*0026*/ 	.short	(.L_27 - .L_26)


	//   ....[0]....
	.align		4
.L_26:
        /*0028*/ 	.word	index@(__assertfail)


	//----- nvinfo : EIATTR_MERCURY_ISA_VERSION
	.align		4
.L_27:
        /*002c*/ 	.byte	0x03, 0x5f
        /*002e*/ 	.short	0x0101


	//----- nvinfo : EIATTR_INT_WARP_WIDE_INSTR_OFFSETS
	.align		4
        /*0030*/ 	.byte	0x04, 0x31
        /*0032*/ 	.short	(.L_29 - .L_28)


	//   ....[0]....
.L_28:
        /*0034*/ 	.word	0x00001160


	//   ....[1]....
        /*0038*/ 	.word	0x00001170


	//   ....[2]....
        /*003c*/ 	.word	0x000011f0


	//   ....[3]....
        /*0040*/ 	.word	0x00001250


	//   ....[4]....
        /*0044*/ 	.word	0x00001290


	//   ....[5]....
        /*0048*/ 	.word	0x000012c0


	//   ....[6]....
        /*004c*/ 	.word	0x00001330


	//   ....[7]....
        /*0050*/ 	.word	0x00001370


	//----- nvinfo : EIATTR_COOP_GROUP_MASK_REGIDS
	.align		4
.L_29:
        /*0054*/ 	.byte	0x04, 0x29
        /*0056*/ 	.short	(.L_31 - .L_30)


	//   ....[0]....
.L_30:
        /*0058*/ 	.word	0xffffffff


	//   ....[1]....
        /*005c*/ 	.word	0xffffffff


	//   ....[2]....
        /*0060*/ 	.word	0xffffffff


	//   ....[3]....
        /*0064*/ 	.word	0xffffffff


	//   ....[4]....
        /*0068*/ 	.word	0xffffffff


	//   ....[5]....
        /*006c*/ 	.word	0xffffffff


	//   ....[6]....
        /*0070*/ 	.word	0xffffffff


	//   ....[7]....
        /*0074*/ 	.word	0xffffffff


	//   ....[8]....
        /*0078*/ 	.word	0xffffffff


	//   ....[9]....
        /*007c*/ 	.word	0xffffffff


	//   ....[10]....
        /*0080*/ 	.word	0xffffffff


	//   ....[11]....
        /*0084*/ 	.word	0xffffffff


	//   ....[12]....
        /*0088*/ 	.word	0xffffffff


	//   ....[13]....
        /*008c*/ 	.word	0xffffffff


	//   ....[14]....
        /*0090*/ 	.word	0xffffffff


	//   ....[15]....
        /*0094*/ 	.word	0xffffffff


	//   ....[16]....
        /*0098*/ 	.word	0xffffffff


	//   ....[17]....
        /*009c*/ 	.word	0xffffffff


	//   ....[18]....
        /*00a0*/ 	.word	0xffffffff


	//   ....[19]....
        /*00a4*/ 	.word	0xffffffff


	//   ....[20]....
        /*00a8*/ 	.word	0xffffffff


	//   ....[21]....
        /*00ac*/ 	.word	0xffffffff


	//   ....[22]....
        /*00b0*/ 	.word	0xffffffff


	//   ....[23]....
        /*00b4*/ 	.word	0xffffffff


	//   ....[24]....
        /*00b8*/ 	.word	0xffffffff


	//   ....[25]....
        /*00bc*/ 	.word	0xffffffff


	//   ....[26]....
        /*00c0*/ 	.word	0xffffffff


	//   ....[27]....
        /*00c4*/ 	.word	0xffffffff


	//   ....[28]....
        /*00c8*/ 	.word	0xffffffff


	//   ....[29]....
        /*00cc*/ 	.word	0xffffffff


	//   ....[30]....
        /*00d0*/ 	.word	0xffffffff


	//   ....[31]....
        /*00d4*/ 	.word	0xffffffff


	//   ....[32]....
        /*00d8*/ 	.word	0xffffffff


	//   ....[33]....
        /*00dc*/ 	.word	0xffffffff


	//   ....[34]....
        /*00e0*/ 	.word	0xffffffff


	//   ....[35]....
        /*00e4*/ 	.word	0xffffffff


	//   ....[36]....
        /*00e8*/ 	.word	0xffffffff


	//   ....[37]....
        /*00ec*/ 	.word	0xffffffff


	//   ....[38]....
        /*00f0*/ 	.word	0xffffffff


	//   ....[39]....
        /*00f4*/ 	.word	0xffffffff


	//   ....[40]....
        /*00f8*/ 	.word	0xffffffff


	//   ....[41]....
        /*00fc*/ 	.word	0xffffffff


	//   ....[42]....
        /*0100*/ 	.word	0xffffffff


	//   ....[43]....
        /*0104*/ 	.word	0xffffffff


	//   ....[44]....
        /*0108*/ 	.word	0xffffffff


	//   ....[45]....
        /*010c*/ 	.word	0xffffffff


	//   ....[46]....
        /*0110*/ 	.word	0xffffffff


	//   ....[47]....
        /*0114*/ 	.word	0xffffffff


	//   ....[48]....
        /*0118*/ 	.word	0xffffffff


	//   ....[49]....
        /*011c*/ 	.word	0xffffffff


	//   ....[50]....
        /*0120*/ 	.word	0xffffffff


	//   ....[51]....
        /*0124*/ 	.word	0xffffffff


	//   ....[52]....
        /*0128*/ 	.word	0xffffffff


	//   ....[53]....
        /*012c*/ 	.word	0xffffffff


	//   ....[54]....
        /*0130*/ 	.word	0xffffffff


	//   ....[55]....
        /*0134*/ 	.word	0xffffffff


	//   ....[56]....
        /*0138*/ 	.word	0xffffffff


	//   ....[57]....
        /*013c*/ 	.word	0xffffffff


	//   ....[58]....
        /*0140*/ 	.word	0xffffffff


	//   ....[59]....
        /*0144*/ 	.word	0xffffffff


	//   ....[60]....
        /*0148*/ 	.word	0xffffffff


	//   ....[61]....
        /*014c*/ 	.word	0xffffffff


	//   ....[62]....
        /*0150*/ 	.word	0xffffffff


	//   ....[63]....
        /*0154*/ 	.word	0xffffffff


	//   ....[64]....
        /*0158*/ 	.word	0xffffffff


	//   ....[65]....
        /*015c*/ 	.word	0xffffffff


	//   ....[66]....
        /*0160*/ 	.word	0xffffffff


	//   ....[67]....
        /*0164*/ 	.word	0xffffffff


	//   ....[68]....
        /*0168*/ 	.word	0xffffffff


	//   ....[69]....
        /*016c*/ 	.word	0xffffffff


	//   ....[70]....
        /*0170*/ 	.word	0xffffffff


	//   ....[71]....
        /*0174*/ 	.word	0xffffffff


	//   ....[72]....
        /*0178*/ 	.word	0xffffffff


	//   ....[73]....
        /*017c*/ 	.word	0xffffffff


	//   ....[74]....
        /*0180*/ 	.word	0xffffffff


	//   ....[75]....
        /*0184*/ 	.word	0xffffffff


	//   ....[76]....
        /*0188*/ 	.word	0xffffffff


	//   ....[77]....
        /*018c*/ 	.word	0xffffffff


	//   ....[78]....
        /*0190*/ 	.word	0x0500000f


	//----- nvinfo : EIATTR_COOP_GROUP_INSTR_OFFSETS
	.align		4
.L_31:
        /*0194*/ 	.byte	0x04, 0x28
        /*0196*/ 	.short	(.L_33 - .L_32)


	//   ....[0]....
.L_32:
        /*0198*/ 	.word	0x00000770


	//   ....[1]....
        /*019c*/ 	.word	0x00000850


	//   ....[2]....
        /*01a0*/ 	.word	0x00000cd0


	//   ....[3]....
        /*01a4*/ 	.word	0x00000ea0


	//   ....[4]....
        /*01a8*/ 	.word	0x00001070


	//   ....[5]....
        /*01ac*/ 	.word	0x000010b0


	//   ....[6]....
        /*01b0*/ 	.word	0x000019f0


	//   ....[7]....
        /*01b4*/ 	.word	0x00001a20


	//   ....[8]....
        /*01b8*/ 	.word	0x00001aa0


	//   ....[9]....
        /*01bc*/ 	.word	0x00001ab0


	//   ....[10]....
        /*01c0*/ 	.word	0x00001af0


	//   ....[11]....
        /*01c4*/ 	.word	0x00001b10


	//   ....[12]....
        /*01c8*/ 	.word	0x00001b50


	//   ....[13]....
        /*01cc*/ 	.word	0x00001b70


	//   ....[14]....
        /*01d0*/ 	.word	0x00001bb0


	//   ....[15]....
        /*01d4*/ 	.word	0x00001bd0


	//   ....[16]....
        /*01d8*/ 	.word	0x00001c40


	//   ....[17]....
        /*01dc*/ 	.word	0x00001dc0


	//   ....[18]....
        /*01e0*/ 	.word	0x00001dd0


	//   ....[19]....
        /*01e4*/ 	.word	0x000023b0


	//   ....[20]....
        /*01e8*/ 	.word	0x000023c0


	//   ....[21]....
        /*01ec*/ 	.word	0x00002410


	//   ....[22]....
        /*01f0*/ 	.word	0x00002420


	//   ....[23]....
        /*01f4*/ 	.word	0x00002470


	//   ....[24]....
        /*01f8*/ 	.word	0x00002480


	//   ....[25]....
        /*01fc*/ 	.word	0x000024d0


	//   ....[26]....
        /*0200*/ 	.word	0x000024e0


	//   ....[27]....
        /*0204*/ 	.word	0x00002530


	//   ....[28]....
        /*0208*/ 	.word	0x00002540


	//   ....[29]....
        /*020c*/ 	.word	0x000025d0


	//   ....[30]....
        /*0210*/ 	.word	0x00002640


	//   ....[31]....
        /*0214*/ 	.word	0x000026d0


	//   ....[32]....
        /*0218*/ 	.word	0x000026f0


	//   ....[33]....
        /*021c*/ 	.word	0x00002700


	//   ....[34]....
        /*0220*/ 	.word	0x00002710


	//   ....[35]....
        /*0224*/ 	.word	0x00002720


	//   ....[36]....
        /*0228*/ 	.word	0x00002730


	//   ....[37]....
        /*022c*/ 	.word	0x00002ff0


	//   ....[38]....
        /*0230*/ 	.word	0x00003290


	//   ....[39]....
        /*0234*/ 	.word	0x00003600


	//   ....[40]....
        /*0238*/ 	.word	0x00008d20


	//   ....[41]....
        /*023c*/ 	.word	0x00009120


	//   ....[42]....
        /*0240*/ 	.word	0x000094c0


	//   ....[43]....
        /*0244*/ 	.word	0x0000a7f0


	//   ....[44]....
        /*0248*/ 	.word	0x0000aec0


	//   ....[45]....
        /*024c*/ 	.word	0x0000b390


	//   ....[46]....
        /*0250*/ 	.word	0x0000c270


	//   ....[47]....
        /*0254*/ 	.word	0x0000d020


	//   ....[48]....
        /*0258*/ 	.word	0x0000d040


	//   ....[49]....
        /*025c*/ 	.word	0x0000d090


	//   ....[50]....
        /*0260*/ 	.word	0x0000d0b0


	//   ....[51]....
        /*0264*/ 	.word	0x0000d0f0


	//   ....[52]....
        /*0268*/ 	.word	0x0000d120


	//   ....[53]....
        /*026c*/ 	.word	0x0000d160


	//   ....[54]....
        /*0270*/ 	.word	0x0000d190


	//   ....[55]....
        /*0274*/ 	.word	0x0000d1d0


	//   ....[56]....
        /*0278*/ 	.word	0x0000d200


	//   ....[57]....
        /*027c*/ 	.word	0x0000d290


	//   ....[58]....
        /*0280*/ 	.word	0x0000d3b0


	//   ....[59]....
        /*0284*/ 	.word	0x0000d3d0


	//   ....[60]....
        /*0288*/ 	.word	0x0000da20


	//   ....[61]....
        /*028c*/ 	.word	0x0000da30


	//   ....[62]....
        /*0290*/ 	.word	0x0000da80


	//   ....[63]....
        /*0294*/ 	.word	0x0000da90


	//   ....[64]....
        /*0298*/ 	.word	0x0000dae0


	//   ....[65]....
        /*029c*/ 	.word	0x0000daf0


	//   ....[66]....
        /*02a0*/ 	.word	0x0000db40


	//   ....[67]....
        /*02a4*/ 	.word	0x0000db50


	//   ....[68]....
        /*02a8*/ 	.word	0x0000dba0


	//   ....[69]....
        /*02ac*/ 	.word	0x0000dbb0


	//   ....[70]....
        /*02b0*/ 	.word	0x0000dc40


	//   ....[71]....
        /*02b4*/ 	.word	0x0000dcb0


	//   ....[72]....
        /*02b8*/ 	.word	0x0000dd40


	//   ....[73]....
        /*02bc*/ 	.word	0x0000dd60


	//   ....[74]....
        /*02c0*/ 	.word	0x0000dd70


	//   ....[75]....
        /*02c4*/ 	.word	0x0000dd80


	//   ....[76]....
        /*02c8*/ 	.word	0x0000dd90


	//   ....[77]....
        /*02cc*/ 	.word	0x0000dda0


	//   ....[78]....
        /*02d0*/ 	.word	0x0000f670


	//----- nvinfo : EIATTR_REG_RECONFIG
	.align		4
.L_33:
        /*02d4*/ 	.byte	0x01, 0x54
	.zero		2


	//----- nvinfo : EIATTR_SYSCALL_OFFSETS
	.align		4
        /*02d8*/ 	.byte	0x04, 0x46
        /*02da*/ 	.short	(.L_35 - .L_34)


	//   ....[0]....
.L_34:
        /*02dc*/ 	.word	0x00005470


	//   ....[1]....
        /*02e0*/ 	.word	0x00005560


	//----- nvinfo : EIATTR_MBARRIER_INSTR_OFFSETS
	.align		4
.L_35:
        /*02e4*/ 	.byte	0x04, 0x39
        /*02e6*/ 	.short	(.L_37 - .L_36)


	//   ....[0]....
.L_36:
        /*02e8*/ 	.word	0x00000bb0
        /*02ec*/ 	.word	0x000000ff
        /*02f0*/ 	.word	0x00034400
        /*02f4*/ 	.short	0x0100
        /*02f6*/ 	.byte	0x06
	.zero		1


	//   ....[1]....
        /*02f8*/ 	.word	0x00000bc0
        /*02fc*/ 	.word	0x000000ff
        /*0300*/ 	.word	0x00034440
        /*0304*/ 	.short	0x0100
        /*0306*/ 	.byte	0x06
	.zero		1


	//   ....[2]....
        /*0308*/ 	.word	0x00000bd0
        /*030c*/ 	.word	0x000000ff
        /*0310*/ 	.word	0x00034408
        /*0314*/ 	.short	0x0100
        /*0316*/ 	.byte	0x06
	.zero		1


	//   ....[3]....
        /*0318*/ 	.word	0x00000be0
        /*031c*/ 	.word	0x000000ff
        /*0320*/ 	.word	0x00034448
        /*0324*/ 	.short	0x0100
        /*0326*/ 	.byte	0x06
	.zero		1


	//   ....[4]....
        /*0328*/ 	.word	0x00000bf0
        /*032c*/ 	.word	0x000000ff
        /*0330*/ 	.word	0x00034410
        /*0334*/ 	.short	0x0100
        /*0336*/ 	.byte	0x06
	.zero		1


	//   ....[5]....
        /*0338*/ 	.word	0x00000c00
        /*033c*/ 	.word	0x000000ff
        /*0340*/ 	.word	0x00034450
        /*0344*/ 	.short	0x0100
        /*0346*/ 	.byte	0x06
	.zero		1


	//   ....[6]....
        /*0348*/ 	.word	0x00000c10
        /*034c*/ 	.word	0x000000ff
        /*0350*/ 	.word	0x00034418
        /*0354*/ 	.short	0x0100
        /*0356*/ 	.byte	0x06
	.zero		1


	//   ....[7]....
        /*0358*/ 	.word	0x00000c20
        /*035c*/ 	.word	0x000000ff
        /*0360*/ 	.word	0x00034458
        /*0364*/ 	.short	0x0100
        /*0366*/ 	.byte	0x06
	.zero		1


	//   ....[8]....
        /*0368*/ 	.word	0x00000c30
        /*036c*/ 	.word	0x000000ff
        /*0370*/ 	.word	0x00034420
        /*0374*/ 	.short	0x0100
        /*0376*/ 	.byte	0x06
	.zero		1


	//   ....[9]....
        /*0378*/ 	.word	0x00000c40
        /*037c*/ 	.word	0x000000ff
        /*0380*/ 	.word	0x00034460
        /*0384*/ 	.short	0x0100
        /*0386*/ 	.byte	0x06
	.zero		1


	//   ....[10]....
        /*0388*/ 	.word	0x00000c50
        /*038c*/ 	.word	0x000000ff
        /*0390*/ 	.word	0x00034428
        /*0394*/ 	.short	0x0100
        /*0396*/ 	.byte	0x06
	.zero		1


	//   ....[11]....
        /*0398*/ 	.word	0x00000c60
        /*039c*/ 	.word	0x000000ff
        /*03a0*/ 	.word	0x00034468
        /*03a4*/ 	.short	0x0100
        /*03a6*/ 	.byte	0x06
	.zero		1


	//   ....[12]....
        /*03a8*/ 	.word	0x00000c70
        /*03ac*/ 	.word	0x000000ff
        /*03b0*/ 	.word	0x00034430
        /*03b4*/ 	.short	0x0100
        /*03b6*/ 	.byte	0x06
	.zero		1


	//   ....[13]....
        /*03b8*/ 	.word	0x00000c80
        /*03bc*/ 	.word	0x000000ff
        /*03c0*/ 	.word	0x00034470
        /*03c4*/ 	.short	0x0100
        /*03c6*/ 	.byte	0x06
	.zero		1


	//   ....[14]....
        /*03c8*/ 	.word	0x00000c90
        /*03cc*/ 	.word	0x000000ff
        /*03d0*/ 	.word	0x00034438
        /*03d4*/ 	.short	0x0100
        /*03d6*/ 	.byte	0x06
	.zero		1


	//   ....[15]....
        /*03d8*/ 	.word	0x00000ca0
        /*03dc*/ 	.word	0x000000ff
        /*03e0*/ 	.word	0x00034478
        /*03e4*/ 	.short	0x0100
        /*03e6*/ 	.byte	0x06
	.zero		1


	//   ....[16]....
        /*03e8*/ 	.word	0x00000e30
        /*03ec*/ 	.word	0x000000ff
        /*03f0*/ 	.word	0x00034480
        /*03f4*/ 	.short	0x0100
        /*03f6*/ 	.byte	0x06
	.zero		1


	//   ....[17]....
        /*03f8*/ 	.word	0x00000e40
        /*03fc*/ 	.word	0x000000ff
        /*0400*/ 	.word	0x00034498
        /*0404*/ 	.short	0x0100
        /*0406*/ 	.byte	0x06
	.zero		1


	//   ....[18]....
        /*0408*/ 	.word	0x00000e50
        /*040c*/ 	.word	0x000000ff
        /*0410*/ 	.word	0x00034488
        /*0414*/ 	.short	0x0100
        /*0416*/ 	.byte	0x06
	.zero		1


	//   ....[19]....
        /*0418*/ 	.word	0x00000e60
        /*041c*/ 	.word	0x000000ff
        /*0420*/ 	.word	0x000344a0
        /*0424*/ 	.short	0x0100
        /*0426*/ 	.byte	0x06
	.zero		1


	//   ....[20]....
        /*0428*/ 	.word	0x00000e70
        /*042c*/ 	.word	0x000000ff
        /*0430*/ 	.word	0x00034490
        /*0434*/ 	.short	0x0100
        /*0436*/ 	.byte	0x06
	.zero		1


	//   ....[21]....
        /*0438*/ 	.word	0x00000e80
        /*043c*/ 	.word	0x000000ff
        /*0440*/ 	.word	0x000344a8
        /*0444*/ 	.short	0x0100
        /*0446*/ 	.byte	0x06
	.zero		1


	//   ....[22]....
        /*0448*/ 	.word	0x00000fe0
        /*044c*/ 	.word	0x000000ff
        /*0450*/ 	.word	0x000344b0
        /*0454*/ 	.short	0x0100
        /*0456*/ 	.byte	0x06
	.zero		1


	//   ....[23]....
        /*0458*/ 	.word	0x00000ff0
        /*045c*/ 	.word	0x000000ff
        /*0460*/ 	.word	0x000344d0
        /*0464*/ 	.short	0x0100
        /*0466*/ 	.byte	0x06
	.zero		1


	//   ....[24]....
        /*0468*/ 	.word	0x00001000
        /*046c*/ 	.word	0x000000ff
        /*0470*/ 	.word	0x000344b8
        /*0474*/ 	.short	0x0100
        /*0476*/ 	.byte	0x06
	.zero		1


	//   ....[25]....
        /*0478*/ 	.word	0x00001010
        /*047c*/ 	.word	0x000000ff
        /*0480*/ 	.word	0x000344d8
        /*0484*/ 	.short	0x0100
        /*0486*/ 	.byte	0x06
	.zero		1


	//   ....[26]....
        /*0488*/ 	.word	0x00001020
        /*048c*/ 	.word	0x000000ff
        /*0490*/ 	.word	0x000344c0
        /*0494*/ 	.short	0x0100
        /*0496*/ 	.byte	0x06
	.zero		1


	//   ....[27]....
        /*0498*/ 	.word	0x00001030
        /*049c*/ 	.word	0x000000ff
        /*04a0*/ 	.word	0x000344e0
        /*04a4*/ 	.short	0x0100
        /*04a6*/ 	.byte	0x06
	.zero		1


	//   ....[28]....
        /*04a8*/ 	.word	0x00001040
        /*04ac*/ 	.word	0x000000ff
        /*04b0*/ 	.word	0x000344c8
        /*04b4*/ 	.short	0x0100
        /*04b6*/ 	.byte	0x06
	.zero		1


	//   ....[29]....
        /*04b8*/ 	.word	0x00001050
        /*04bc*/ 	.word	0x000000ff
        /*04c0*/ 	.word	0x000344e8
        /*04c4*/ 	.short	0x0100
        /*04c6*/ 	.byte	0x06
	.zero		1


	//   ....[30]....
        /*04c8*/ 	.word	0x00001280
        /*04cc*/ 	.word	0x000000ff
        /*04d0*/ 	.word	0x000344f0
        /*04d4*/ 	.short	0x0100
        /*04d6*/ 	.byte	0x06
	.zero		1


	//   ....[31]....
        /*04d8*/ 	.word	0x000012b0
        /*04dc*/ 	.word	0x000000ff
        /*04e0*/ 	.word	0x000344f8
        /*04e4*/ 	.short	0x0100
        /*04e6*/ 	.byte	0x06
	.zero		1


	//   ....[32]....
        /*04e8*/ 	.word	0x00001320
        /*04ec*/ 	.word	0x000000ff
        /*04f0*/ 	.word	0x00034500
        /*04f4*/ 	.short	0x0100
        /*04f6*/ 	.byte	0x0b
	.zero		1


	//   ....[33]....
        /*04f8*/ 	.word	0x00001360
        /*04fc*/ 	.word	0x000000ff
        /*0500*/ 	.word	0x00034508
        /*0504*/ 	.short	0x0100
        /*0506*/ 	.byte	0x0b
	.zero		1


	//   ....[34]....
        /*0508*/ 	.word	0x00001380
        /*050c*/ 	.word	0x000000ff
        /*0510*/ 	.word	0x00034510
        /*0514*/ 	.short	0x0100
        /*0516*/ 	.byte	0x0b
	.zero		1


	//   ....[35]....
        /*0518*/ 	.word	0x00001390
        /*051c*/ 	.word	0x000000ff
        /*0520*/ 	.word	0x00034518
        /*0524*/ 	.short	0x0100
        /*0526*/ 	.byte	0x0b
	.zero		1


	//   ....[36]....
        /*0528*/ 	.word	0x00002d60
        /*052c*/ 	.word	0x000000ff
        /*0530*/ 	.word	0x00034400
        /*0534*/ 	.short	0x010a
        /*0536*/ 	.byte	0x0b
	.zero		1


	//   ....[37]....
        /*0538*/ 	.word	0x00002e40
        /*053c*/ 	.word	0x000000ff
        /*0540*/ 	.word	0x00000000
        /*0544*/ 	.short	0x0101
        /*0546*/ 	.byte	0x0b
	.zero		1


	//   ....[38]....
        /*0548*/ 	.word	0x00003aa0
        /*054c*/ 	.word	0x00000009
        /*0550*/ 	.word	0x00000000
        /*0554*/ 	.short	0x010a
        /*0556*/ 	.byte	0x32
	.zero		1


	//   ....[39]....
        /*0558*/ 	.word	0x00003fd0
        /*055c*/ 	.word	0x000000ff
        /*0560*/ 	.word	0x00034480
        /*0564*/ 	.short	0x010a
        /*0566*/ 	.byte	0x04
	.zero		1


	//   ....[40]....
        /*0568*/ 	.word	0x00004010
        /*056c*/ 	.word	0x000000ff
        /*0570*/ 	.word	0x00034480
        /*0574*/ 	.short	0x010a
        /*0576*/ 	.byte	0x04
	.zero		1


	//   ....[41]....
        /*0578*/ 	.word	0x000047f0
        /*057c*/ 	.word	0x000000ff
        /*0580*/ 	.word	0x00034480
        /*0584*/ 	.short	0x010a
        /*0586*/ 	.byte	0x07
	.zero		1


	//   ....[42]....
        /*0588*/ 	.word	0x00004830
        /*058c*/ 	.word	0x000000ff
        /*0590*/ 	.word	0x00034480
        /*0594*/ 	.short	0x010a
        /*0596*/ 	.byte	0x07
	.zero		1


	//   ....[43]....
        /*0598*/ 	.word	0x00004f70
        /*059c*/ 	.word	0x000000ff
        /*05a0*/ 	.word	0x00000000
        /*05a4*/ 	.short	0x0101
        /*05a6*/ 	.byte	0x07
	.zero		1


	//   ....[44]....
        /*05a8*/ 	.word	0x00005070
        /*05ac*/ 	.word	0x00000000
        /*05b0*/ 	.word	0x00000000
        /*05b4*/ 	.short	0x0101
        /*05b6*/ 	.byte	0x31
	.zero		1


	//   ....[45]....
        /*05b8*/ 	.word	0x00005160
        /*05bc*/ 	.word	0x00000000
        /*05c0*/ 	.word	0x00000000
        /*05c4*/ 	.short	0x0101
        /*05c6*/ 	.byte	0x3f
	.zero		1


	//   ....[46]....
        /*05c8*/ 	.word	0x000051b0
        /*05cc*/ 	.word	0x00000009
        /*05d0*/ 	.word	0x00000010
        /*05d4*/ 	.short	0x010a
        /*05d6*/ 	.byte	0x32
	.zero		1


	//   ....[47]....
        /*05d8*/ 	.word	0x00005910
        /*05dc*/ 	.word	0x000000ff
        /*05e0*/ 	.word	0x000344b0
        /*05e4*/ 	.short	0x010a
        /*05e6*/ 	.byte	0x2f
	.zero		1


	//   ....[48]....
        /*05e8*/ 	.word	0x00005ed0
        /*05ec*/ 	.word	0x000000ff
        /*05f0*/ 	.word	0x000344b8
        /*05f4*/ 	.short	0x010a
        /*05f6*/ 	.byte	0x2f
	.zero		1


	//   ....[49]....
        /*05f8*/ 	.word	0x00006420
        /*05fc*/ 	.word	0x000000ff
        /*0600*/ 	.word	0x00000000
        /*0604*/ 	.short	0x0101
        /*0606*/ 	.byte	0x08
	.zero		1


	//   ....[50]....
        /*0608*/ 	.word	0x00006450
        /*060c*/ 	.word	0x000000ff
        /*0610*/ 	.word	0x000344c0
        /*0614*/ 	.short	0x010a
        /*0616*/ 	.byte	0x2f
	.zero		1


	//   ....[51]....
        /*0618*/ 	.word	0x000069a0
        /*061c*/ 	.word	0x000000ff
        /*0620*/ 	.word	0x00000000
        /*0624*/ 	.short	0x0101
        /*0626*/ 	.byte	0x09
	.zero		1


	//   ....[52]....
        /*0628*/ 	.word	0x000069d0
        /*062c*/ 	.word	0x000000ff
        /*0630*/ 	.word	0x000344c8
        /*0634*/ 	.short	0x010a
        /*0636*/ 	.byte	0x2f
	.zero		1


	//   ....[53]....
        /*0638*/ 	.word	0x00006f20
        /*063c*/ 	.word	0x000000ff
        /*0640*/ 	.word	0x00000000
        /*0644*/ 	.short	0x0101
        /*0646*/ 	.byte	0x0a
	.zero		1


	//   ....[54]....
        /*0648*/ 	.word	0x00006f70
        /*064c*/ 	.word	0x000000ff
        /*0650*/ 	.word	0x000344b0
        /*0654*/ 	.short	0x010a
        /*0656*/ 	.byte	0x2f
	.zero		1


	//   ....[55]....
        /*0658*/ 	.word	0x000074c0
        /*065c*/ 	.word	0x000000ff
        /*0660*/ 	.word	0x00000000
        /*0664*/ 	.short	0x0101
        /*0666*/ 	.byte	0x07
	.zero		1


	//   ....[56]....
        /*0668*/ 	.word	0x000074f0
        /*066c*/ 	.word	0x000000ff
        /*0670*/ 	.word	0x000344b8
        /*0674*/ 	.short	0x010a
        /*0676*/ 	.byte	0x2f
	.zero		1


	//   ....[57]....
        /*0678*/ 	.word	0x00007a20
        /*067c*/ 	.word	0x000000ff
        /*0680*/ 	.word	0x00000000
        /*0684*/ 	.short	0x0101
        /*0686*/ 	.byte	0x08
	.zero		1


	//   ....[58]....
        /*0688*/ 	.word	0x00007a50
        /*068c*/ 	.word	0x000000ff
        /*0690*/ 	.word	0x000344c0
        /*0694*/ 	.short	0x010a
        /*0696*/ 	.byte	0x2f
	.zero		1


	//   ....[59]....
        /*0698*/ 	.word	0x00007f80
        /*069c*/ 	.word	0x000000ff
        /*06a0*/ 	.word	0x00000000
        /*06a4*/ 	.short	0x0101
        /*06a6*/ 	.byte	0x09
	.zero		1


	//   ....[60]....
        /*06a8*/ 	.word	0x00007fb0
        /*06ac*/ 	.word	0x000000ff
        /*06b0*/ 	.word	0x000344c8
        /*06b4*/ 	.short	0x010a
        /*06b6*/ 	.byte	0x2f
	.zero		1


	//   ....[61]....
        /*06b8*/ 	.word	0x000084f0
        /*06bc*/ 	.word	0x000000ff
        /*06c0*/ 	.word	0x00000000
        /*06c4*/ 	.short	0x0101
        /*06c6*/ 	.byte	0x0a
	.zero		1


	//   ....[62]....
        /*06c8*/ 	.word	0x00008570
        /*06cc*/ 	.word	0x000000ff
        /*06d0*/ 	.word	0x00034400
        /*06d4*/ 	.short	0x010a
        /*06d6*/ 	.byte	0x04
	.zero		1


	//   ....[63]....
        /*06d8*/ 	.word	0x00008690
        /*06dc*/ 	.word	0x000000ff
        /*06e0*/ 	.word	0x00000000
        /*06e4*/ 	.short	0x0101
        /*06e6*/ 	.byte	0x04
	.zero		1


	//   ....[64]....
        /*06e8*/ 	.word	0x00008840
        /*06ec*/ 	.word	0x000000ff
        /*06f0*/ 	.word	0x00034400
        /*06f4*/ 	.short	0x010a
        /*06f6*/ 	.byte	0x04
	.zero		1


	//   ....[65]....
        /*06f8*/ 	.word	0x00008950
        /*06fc*/ 	.word	0x000000ff
        /*0700*/ 	.word	0x00000000
        /*0704*/ 	.short	0x0101
        /*0706*/ 	.byte	0x04
	.zero		1


	//   ....[66]....
        /*0708*/ 	.word	0x00008e10
        /*070c*/ 	.word	0x000000ff
        /*0710*/ 	.word	0x00000000
        /*0714*/ 	.short	0x0101
        /*0716*/ 	.byte	0x07
	.zero		1


	//   ....[67]....
        /*0718*/ 	.word	0x00008e40
        /*071c*/ 	.word	0x00000000
        /*0720*/ 	.word	0x00000000
        /*0724*/ 	.short	0x0101
        /*0726*/ 	.byte	0x31
	.zero		1


	//   ....[68]....
        /*0728*/ 	.word	0x000095c0
        /*072c*/ 	.word	0x000000ff
        /*0730*/ 	.word	0x000344f8
        /*0734*/ 	.short	0x010a
        /*0736*/ 	.byte	0x06
	.zero		1


	//   ....[69]....
        /*0738*/ 	.word	0x000096e0
        /*073c*/ 	.word	0x000000ff
        /*0740*/ 	.word	0x00034400
        /*0744*/ 	.short	0x010a
        /*0746*/ 	.byte	0x07
	.zero		1


	//   ....[70]....
        /*0748*/ 	.word	0x00009800
        /*074c*/ 	.word	0x000000ff
        /*0750*/ 	.word	0x00000000
        /*0754*/ 	.short	0x0101
        /*0756*/ 	.byte	0x07
	.zero		1


	//   ....[71]....
        /*0758*/ 	.word	0x000099f0
        /*075c*/ 	.word	0x000000ff
        /*0760*/ 	.word	0x000344d0
        /*0764*/ 	.short	0x010a
        /*0766*/ 	.byte	0x06
	.zero		1


	//   ....[72]....
        /*0768*/ 	.word	0x00009ab0
        /*076c*/ 	.word	0x000000ff
        /*0770*/ 	.word	0x000344b0
        /*0774*/ 	.short	0x010b
        /*0776*/ 	.byte	0x06
	.zero		1


	//   ....[73]....
        /*0778*/ 	.word	0x00009b10
        /*077c*/ 	.word	0x000000ff
        /*0780*/ 	.word	0x00000000
        /*0784*/ 	.short	0x0101
        /*0786*/ 	.byte	0x07
	.zero		1


	//   ....[74]....
        /*0788*/ 	.word	0x00009b40
        /*078c*/ 	.word	0x000000ff
        /*0790*/ 	.word	0x000344d8
        /*0794*/ 	.short	0x010a
        /*0796*/ 	.byte	0x06
	.zero		1


	//   ....[75]....
        /*0798*/ 	.word	0x00009c20
        /*079c*/ 	.word	0x000000ff
        /*07a0*/ 	.word	0x000344b8
        /*07a4*/ 	.short	0x010b
        /*07a6*/ 	.byte	0x06
	.zero		1


	//   ....[76]....
        /*07a8*/ 	.word	0x00009c90
        /*07ac*/ 	.word	0x000000ff
        /*07b0*/ 	.word	0x00000000
        /*07b4*/ 	.short	0x0101
        /*07b6*/ 	.byte	0x10
	.zero		1


	//   ....[77]....
        /*07b8*/ 	.word	0x00009cc0
        /*07bc*/ 	.word	0x000000ff
        /*07c0*/ 	.word	0x000344e0
        /*07c4*/ 	.short	0x010a
        /*07c6*/ 	.byte	0x06
	.zero		1


	//   ....[78]....
        /*07c8*/ 	.word	0x00009d90
        /*07cc*/ 	.word	0x000000ff
        /*07d0*/ 	.word	0x000344c0
        /*07d4*/ 	.short	0x010b
        /*07d6*/ 	.byte	0x06
	.zero		1


	//   ....[79]....
        /*07d8*/ 	.word	0x00009df0
        /*07dc*/ 	.word	0x000000ff
        /*07e0*/ 	.word	0x00000000
        /*07e4*/ 	.short	0x0101
        /*07e6*/ 	.byte	0x21
	.zero		1


	//   ....[80]....
        /*07e8*/ 	.word	0x00009e20
        /*07ec*/ 	.word	0x000000ff
        /*07f0*/ 	.word	0x000344e8
        /*07f4*/ 	.short	0x010a
        /*07f6*/ 	.byte	0x06
	.zero		1


	//   ....[81]....
        /*07f8*/ 	.word	0x00009ef0
        /*07fc*/ 	.word	0x000000ff
        /*0800*/ 	.word	0x000344c8
        /*0804*/ 	.short	0x010b
        /*0806*/ 	.byte	0x06
	.zero		1


	//   ....[82]....
        /*0808*/ 	.word	0x00009f60
        /*080c*/ 	.word	0x000000ff
        /*0810*/ 	.word	0x00000000
        /*0814*/ 	.short	0x0101
        /*0816*/ 	.byte	0x22
	.zero		1


	//   ....[83]....
        /*0818*/ 	.word	0x00009fa0
        /*081c*/ 	.word	0x000000ff
        /*0820*/ 	.word	0x000344d0
        /*0824*/ 	.short	0x010a
        /*0826*/ 	.byte	0x06
	.zero		1


	//   ....[84]....
        /*0828*/ 	.word	0x0000a060
        /*082c*/ 	.word	0x000000ff
        /*0830*/ 	.word	0x000344b0
        /*0834*/ 	.short	0x010b
        /*0836*/ 	.byte	0x06
	.zero		1


	//   ....[85]....
        /*0838*/ 	.word	0x0000a0a0
        /*083c*/ 	.word	0x000000ff
        /*0840*/ 	.word	0x00000000
        /*0844*/ 	.short	0x0101
        /*0846*/ 	.byte	0x07
	.zero		1


	//   ....[86]....
        /*0848*/ 	.word	0x0000a0d0
        /*084c*/ 	.word	0x000000ff
        /*0850*/ 	.word	0x000344d8
        /*0854*/ 	.short	0x010a
        /*0856*/ 	.byte	0x06
	.zero		1


	//   ....[87]....
        /*0858*/ 	.word	0x0000a1a0
        /*085c*/ 	.word	0x000000ff
        /*0860*/ 	.word	0x000344b8
        /*0864*/ 	.short	0x010b
        /*0866*/ 	.byte	0x06
	.zero		1


	//   ....[88]....
        /*0868*/ 	.word	0x0000a1e0
        /*086c*/ 	.word	0x000000ff
        /*0870*/ 	.word	0x00000000
        /*0874*/ 	.short	0x0101
        /*0876*/ 	.byte	0x10
	.zero		1


	//   ....[89]....
        /*0878*/ 	.word	0x0000a220
        /*087c*/ 	.word	0x000000ff
        /*0880*/ 	.word	0x000344e0
        /*0884*/ 	.short	0x010a
        /*0886*/ 	.byte	0x06
	.zero		1


	//   ....[90]....
        /*0888*/ 	.word	0x0000a2d0
        /*088c*/ 	.word	0x000000ff
        /*0890*/ 	.word	0x000344c0
        /*0894*/ 	.short	0x010b
        /*0896*/ 	.byte	0x06
	.zero		1


	//   ....[91]....
        /*0898*/ 	.word	0x0000a310
        /*089c*/ 	.word	0x000000ff
        /*08a0*/ 	.word	0x00000000
        /*08a4*/ 	.short	0x0101
        /*08a6*/ 	.byte	0x21
	.zero		1


	//   ....[92]....
        /*08a8*/ 	.word	0x0000a340
        /*08ac*/ 	.word	0x000000ff
        /*08b0*/ 	.word	0x000344e8
        /*08b4*/ 	.short	0x010a
        /*08b6*/ 	.byte	0x06
	.zero		1


	//   ....[93]....
        /*08b8*/ 	.word	0x0000a410
        /*08bc*/ 	.word	0x000000ff
        /*08c0*/ 	.word	0x000344c8
        /*08c4*/ 	.short	0x010b
        /*08c6*/ 	.byte	0x06
	.zero		1


	//   ....[94]....
        /*08c8*/ 	.word	0x0000a460
        /*08cc*/ 	.word	0x000000ff
        /*08d0*/ 	.word	0x00000000
        /*08d4*/ 	.short	0x0101
        /*08d6*/ 	.byte	0x22
	.zero		1


	//   ....[95]....
        /*08d8*/ 	.word	0x0000a9b0
        /*08dc*/ 	.word	0x000000ff
        /*08e0*/ 	.word	0x000344d0
        /*08e4*/ 	.short	0x010a
        /*08e6*/ 	.byte	0x06
	.zero		1


	//   ....[96]....
        /*08e8*/ 	.word	0x0000a9f0
        /*08ec*/ 	.word	0x000000ff
        /*08f0*/ 	.word	0x000344d8
        /*08f4*/ 	.short	0x010a
        /*08f6*/ 	.byte	0x06
	.zero		1


	//   ....[97]....
        /*08f8*/ 	.word	0x0000aa30
        /*08fc*/ 	.word	0x000000ff
        /*0900*/ 	.word	0x000344e0
        /*0904*/ 	.short	0x010a
        /*0906*/ 	.byte	0x06
	.zero		1


	//   ....[98]....
        /*0908*/ 	.word	0x0000aaa0
        /*090c*/ 	.word	0x00000003
        /*0910*/ 	.word	0x000344e8
        /*0914*/ 	.short	0x010a
        /*0916*/ 	.byte	0x3f
	.zero		1


	//   ....[99]....
        /*0918*/ 	.word	0x0000b780
        /*091c*/ 	.word	0x0000000a
        /*0920*/ 	.word	0x00034498
        /*0924*/ 	.short	0x010a
        /*0926*/ 	.byte	0x3f
	.zero		1


	//   ....[100]....
        /*0928*/ 	.word	0x0000bac0
        /*092c*/ 	.word	0x000000ff
        /*0930*/ 	.word	0x000344f8
        /*0934*/ 	.short	0x0101
        /*0936*/ 	.byte	0x12
	.zero		1


	//   ....[101]....
        /*0938*/ 	.word	0x0000bb80
        /*093c*/ 	.word	0x00000005
        /*0940*/ 	.word	0x00034400
        /*0944*/ 	.short	0x010a
        /*0946*/ 	.byte	0x3f
	.zero		1


	//   ....[102]....
        /*0948*/ 	.word	0x0000bcc0
        /*094c*/ 	.word	0x00000004
        /*0950*/ 	.word	0x00000000
        /*0954*/ 	.short	0x0101
        /*0956*/ 	.byte	0x3f
	.zero		1


	//   ....[103]....
        /*0958*/ 	.word	0x0000c500
        /*095c*/ 	.word	0x00000007
        /*0960*/ 	.word	0x00000000
        /*0964*/ 	.short	0x010a
        /*0966*/ 	.byte	0x3f
	.zero		1


	//   ....[104]....
        /*0968*/ 	.word	0x0000c580
        /*096c*/ 	.word	0x00000006
        /*0970*/ 	.word	0x00000000
        /*0974*/ 	.short	0x010a
        /*0976*/ 	.byte	0x3f
	.zero		1


	//   ....[105]....
        /*0978*/ 	.word	0x0000c610
        /*097c*/ 	.word	0x00000005
        /*0980*/ 	.word	0x00000000
        /*0984*/ 	.short	0x010a
        /*0986*/ 	.byte	0x3f
	.zero		1


	//   ....[106]....
        /*0988*/ 	.word	0x0000e290
        /*098c*/ 	.word	0x00000011
        /*0990*/ 	.word	0x00034440
        /*0994*/ 	.short	0x010a
        /*0996*/ 	.byte	0x3f
	.zero		1


	//   ....[107]....
        /*0998*/ 	.word	0x0000e3b0
        /*099c*/ 	.word	0x00000011
        /*09a0*/ 	.word	0x00034400
        /*09a4*/ 	.short	0x0101
        /*09a6*/ 	.byte	0x3f
	.zero		1


	//   ....[108]....
        /*09a8*/ 	.word	0x0000e480
        /*09ac*/ 	.word	0x00000005
        /*09b0*/ 	.word	0x00034440
        /*09b4*/ 	.short	0x010a
        /*09b6*/ 	.byte	0x3f
	.zero		1


	//   ....[109]....
        /*09b8*/ 	.word	0x0000e530
        /*09bc*/ 	.word	0x00000007
        /*09c0*/ 	.word	0x00034440
        /*09c4*/ 	.short	0x010a
        /*09c6*/ 	.byte	0x3f
	.zero		1


	//   ....[110]....
        /*09c8*/ 	.word	0x0000e5e0
        /*09cc*/ 	.word	0x00000007
        /*09d0*/ 	.word	0x00034440
        /*09d4*/ 	.short	0x010a
        /*09d6*/ 	.byte	0x3f
	.zero		1


	//   ....[111]....
        /*09d8*/ 	.word	0x0000e690
        /*09dc*/ 	.word	0x00000007
        /*09e0*/ 	.word	0x00034440
        /*09e4*/ 	.short	0x010a
        /*09e6*/ 	.byte	0x3f
	.zero		1


	//   ....[112]....
        /*09e8*/ 	.word	0x0000e740
        /*09ec*/ 	.word	0x00000007
        /*09f0*/ 	.word	0x00034440
        /*09f4*/ 	.short	0x010a
        /*09f6*/ 	.byte	0x3f
	.zero		1


	//   ....[113]....
        /*09f8*/ 	.word	0x0000e7f0
        /*09fc*/ 	.word	0x00000007
        /*0a00*/ 	.word	0x00034440
        /*0a04*/ 	.short	0x010a
        /*0a06*/ 	.byte	0x3f
	.zero		1


	//   ....[114]....
        /*0a08*/ 	.word	0x0000e8a0
        /*0a0c*/ 	.word	0x00000007
        /*0a10*/ 	.word	0x00034440
        /*0a14*/ 	.short	0x010a
        /*0a16*/ 	.byte	0x3f
	.zero		1


	//   ....[115]....
        /*0a18*/ 	.word	0x0000e950
        /*0a1c*/ 	.word	0x00000003
        /*0a20*/ 	.word	0x00034440
        /*0a24*/ 	.short	0x010a
        /*0a26*/ 	.byte	0x3f
	.zero		1


	//   ....[116]....
        /*0a28*/ 	.word	0x0000e9b0
        /*0a2c*/ 	.word	0x00000003
        /*0a30*/ 	.word	0x00034400
        /*0a34*/ 	.short	0x010a
        /*0a36*/ 	.byte	0x3f
	.zero		1


	//   ....[117]....
        /*0a38*/ 	.word	0x0000ea20
        /*0a3c*/ 	.word	0x00000005
        /*0a40*/ 	.word	0x00000000
        /*0a44*/ 	.short	0x010a
        /*0a46*/ 	.byte	0x3f
	.zero		1


	//   ....[118]....
        /*0a48*/ 	.word	0x0000ea80
        /*0a4c*/ 	.word	0x00000005
        /*0a50*/ 	.word	0x00034480
        /*0a54*/ 	.short	0x010a
        /*0a56*/ 	.byte	0x3f
	.zero		1


	//   ....[119]....
        /*0a58*/ 	.word	0x0000eae0
        /*0a5c*/ 	.word	0x00000005
        /*0a60*/ 	.word	0x00034480
        /*0a64*/ 	.short	0x010a
        /*0a66*/ 	.byte	0x3f
	.zero		1


	//   ....[120]....
        /*0a68*/ 	.word	0x0000eb50
        /*0a6c*/ 	.word	0x00000005
        /*0a70*/ 	.word	0x00000010
        /*0a74*/ 	.short	0x010a
        /*0a76*/ 	.byte	0x3f
	.zero		1


	//   ....[121]....
        /*0a78*/ 	.word	0x0000ec10
        /*0a7c*/ 	.word	0x00000005
        /*0a80*/ 	.word	0x000344b0
        /*0a84*/ 	.short	0x010a
        /*0a86*/ 	.byte	0x3f
	.zero		1


	//   ....[122]....
        /*0a88*/ 	.word	0x0000ec70
        /*0a8c*/ 	.word	0x0000000f
        /*0a90*/ 	.word	0x000344b8
        /*0a94*/ 	.short	0x010a
        /*0a96*/ 	.byte	0x3f
	.zero		1


	//   ....[123]....
        /*0a98*/ 	.word	0x0000ecd0
        /*0a9c*/ 	.word	0x0000000f
        /*0aa0*/ 	.word	0x000344c0
        /*0aa4*/ 	.short	0x010a
        /*0aa6*/ 	.byte	0x3f
	.zero		1


	//   ....[124]....
        /*0aa8*/ 	.word	0x0000ed30
        /*0aac*/ 	.word	0x0000000f
        /*0ab0*/ 	.word	0x000344c8
        /*0ab4*/ 	.short	0x010a
        /*0ab6*/ 	.byte	0x3f
	.zero		1


	//   ....[125]....
        /*0ab8*/ 	.word	0x0000ed90
        /*0abc*/ 	.word	0x0000000f
        /*0ac0*/ 	.word	0x000344b0
        /*0ac4*/ 	.short	0x010a
        /*0ac6*/ 	.byte	0x3f
	.zero		1


	//   ....[126]....
        /*0ac8*/ 	.word	0x0000edf0
        /*0acc*/ 	.word	0x0000000f
        /*0ad0*/ 	.word	0x000344b8
        /*0ad4*/ 	.short	0x010a
        /*0ad6*/ 	.byte	0x3f
	.zero		1


	//   ....[127]....
        /*0ad8*/ 	.word	0x0000ee50
        /*0adc*/ 	.word	0x0000000f
        /*0ae0*/ 	.word	0x000344c0
        /*0ae4*/ 	.short	0x010a
        /*0ae6*/ 	.byte	0x3f
	.zero		1


	//   ....[128]....
        /*0ae8*/ 	.word	0x0000eeb0
        /*0aec*/ 	.word	0x0000000f
        /*0af0*/ 	.word	0x000344c8
        /*0af4*/ 	.short	0x010a
        /*0af6*/ 	.byte	0x3f
	.zero		1


	//   ....[129]....
        /*0af8*/ 	.word	0x0000ef10
        /*0afc*/ 	.word	0x00000003
        /*0b00*/ 	.word	0x00034400
        /*0b04*/ 	.short	0x010a
        /*0b06*/ 	.byte	0x3f
	.zero		1


	//   ....[130]....
        /*0b08*/ 	.word	0x0000ef70
        /*0b0c*/ 	.word	0x00000004
        /*0b10*/ 	.word	0x00034400
        /*0b14*/ 	.short	0x010a
        /*0b16*/ 	.byte	0x3f
	.zero		1


	//   ....[131]....
        /*0b18*/ 	.word	0x0000efd0
        /*0b1c*/ 	.word	0x00000003
        /*0b20*/ 	.word	0x000344f8
        /*0b24*/ 	.short	0x010a
        /*0b26*/ 	.byte	0x3f
	.zero		1


	//   ....[132]....
        /*0b28*/ 	.word	0x0000f030
        /*0b2c*/ 	.word	0x00000006
        /*0b30*/ 	.word	0x00034400
        /*0b34*/ 	.short	0x010a
        /*0b36*/ 	.byte	0x3f
	.zero		1


	//   ....[133]....
        /*0b38*/ 	.word	0x0000f090
        /*0b3c*/ 	.word	0x00000004
        /*0b40*/ 	.word	0x000344d0
        /*0b44*/ 	.short	0x010a
        /*0b46*/ 	.byte	0x3f
	.zero		1


	//   ....[134]....
        /*0b48*/ 	.word	0x0000f0f0
        /*0b4c*/ 	.word	0x00000004
        /*0b50*/ 	.word	0x000344d8
        /*0b54*/ 	.short	0x010a
        /*0b56*/ 	.byte	0x3f
	.zero		1


	//   ....[135]....
        /*0b58*/ 	.word	0x0000f150
        /*0b5c*/ 	.word	0x00000004
        /*0b60*/ 	.word	0x000344e0
        /*0b64*/ 	.short	0x010a
        /*0b66*/ 	.byte	0x3f
	.zero		1


	//   ....[136]....
        /*0b68*/ 	.word	0x0000f1b0
        /*0b6c*/ 	.word	0x00000004
        /*0b70*/ 	.word	0x000344e8
        /*0b74*/ 	.short	0x010a
        /*0b76*/ 	.byte	0x3f
	.zero		1


	//   ....[137]....
        /*0b78*/ 	.word	0x0000f210
        /*0b7c*/ 	.word	0x00000005
        /*0b80*/ 	.word	0x000344d0
        /*0b84*/ 	.short	0x010a
        /*0b86*/ 	.byte	0x3f
	.zero		1


	//   ....[138]....
        /*0b88*/ 	.word	0x0000f270
        /*0b8c*/ 	.word	0x00000005
        /*0b90*/ 	.word	0x000344d8
        /*0b94*/ 	.short	0x010a
        /*0b96*/ 	.byte	0x3f
	.zero		1


	//   ....[139]....
        /*0b98*/ 	.word	0x0000f2d0
        /*0b9c*/ 	.word	0x00000005
        /*0ba0*/ 	.word	0x000344e0
        /*0ba4*/ 	.short	0x010a
        /*0ba6*/ 	.byte	0x3f
	.zero		1


	//   ....[140]....
        /*0ba8*/ 	.word	0x0000f330
        /*0bac*/ 	.word	0x00000005
        /*0bb0*/ 	.word	0x000344e8
        /*0bb4*/ 	.short	0x010a
        /*0bb6*/ 	.byte	0x3f
	.zero		1


	//   ....[141]....
        /*0bb8*/ 	.word	0x0000f390
        /*0bbc*/ 	.word	0x00000000
        /*0bc0*/ 	.word	0x000344d0
        /*0bc4*/ 	.short	0x010a
        /*0bc6*/ 	.byte	0x3f
	.zero		1


	//   ....[142]....
        /*0bc8*/ 	.word	0x0000f3f0
        /*0bcc*/ 	.word	0x00000000
        /*0bd0*/ 	.word	0x000344d8
        /*0bd4*/ 	.short	0x010a
        /*0bd6*/ 	.byte	0x3f
	.zero		1


	//   ....[143]....
        /*0bd8*/ 	.word	0x0000f450
        /*0bdc*/ 	.word	0x00000000
        /*0be0*/ 	.word	0x000344e0
        /*0be4*/ 	.short	0x010a
        /*0be6*/ 	.byte	0x3f
	.zero		1


	//   ....[144]....
        /*0be8*/ 	.word	0x0000f520
        /*0bec*/ 	.word	0x0000000a
        /*0bf0*/ 	.word	0x00034498
        /*0bf4*/ 	.short	0x010a
        /*0bf6*/ 	.byte	0x3f
	.zero		1


	//   ....[145]....
        /*0bf8*/ 	.word	0x0000f570
        /*0bfc*/ 	.word	0x00000005
        /*0c00*/ 	.word	0x00034400
        /*0c04*/ 	.short	0x010a
        /*0c06*/ 	.byte	0x3f
	.zero		1


	//   ....[146]....
        /*0c08*/ 	.word	0x0000f780
        /*0c0c*/ 	.word	0x00000007
        /*0c10*/ 	.word	0x00000000
        /*0c14*/ 	.short	0x010a
        /*0c16*/ 	.byte	0x3f
	.zero		1


	//   ....[147]....
        /*0c18*/ 	.word	0x0000f7d0
        /*0c1c*/ 	.word	0x00000006
        /*0c20*/ 	.word	0x00000000
        /*0c24*/ 	.short	0x010a
        /*0c26*/ 	.byte	0x3f
	.zero		1


	//   ....[148]....
        /*0c28*/ 	.word	0x0000f820
        /*0c2c*/ 	.word	0x00000011
        /*0c30*/ 	.word	0x00034440
        /*0c34*/ 	.short	0x010a
        /*0c36*/ 	.byte	0x3f
	.zero		1


	//   ....[149]....
        /*0c38*/ 	.word	0x0000f870
        /*0c3c*/ 	.word	0x00000005
        /*0c40*/ 	.word	0x00034440
        /*0c44*/ 	.short	0x010a
        /*0c46*/ 	.byte	0x3f
	.zero		1


	//   ....[150]....
        /*0c48*/ 	.word	0x0000f8c0
        /*0c4c*/ 	.word	0x00000007
        /*0c50*/ 	.word	0x00034440
        /*0c54*/ 	.short	0x010a
        /*0c56*/ 	.byte	0x3f
	.zero		1


	//   ....[151]....
        /*0c58*/ 	.word	0x0000f910
        /*0c5c*/ 	.word	0x00000007
        /*0c60*/ 	.word	0x00034440
        /*0c64*/ 	.short	0x010a
        /*0c66*/ 	.byte	0x3f
	.zero		1


	//   ....[152]....
        /*0c68*/ 	.word	0x0000f960
        /*0c6c*/ 	.word	0x00000007
        /*0c70*/ 	.word	0x00034440
        /*0c74*/ 	.short	0x010a
        /*0c76*/ 	.byte	0x3f
	.zero		1


	//   ....[153]....
        /*0c78*/ 	.word	0x0000f9b0
        /*0c7c*/ 	.word	0x00000007
        /*0c80*/ 	.word	0x00034440
        /*0c84*/ 	.short	0x010a
        /*0c86*/ 	.byte	0x3f
	.zero		1


	//   ....[154]....
        /*0c88*/ 	.word	0x0000fa00
        /*0c8c*/ 	.word	0x00000007
        /*0c90*/ 	.word	0x00034440
        /*0c94*/ 	.short	0x010a
        /*0c96*/ 	.byte	0x3f
	.zero		1


	//   ....[155]....
        /*0c98*/ 	.word	0x0000fa50
        /*0c9c*/ 	.word	0x00000007
        /*0ca0*/ 	.word	0x00034440
        /*0ca4*/ 	.short	0x010a
        /*0ca6*/ 	.byte	0x3f
	.zero		1


	//----- nvinfo : EIATTR_NUM_MBARRIERS
	.align		4
.L_37:
        /*0ca8*/ 	.byte	0x03, 0x38
        /*0caa*/ 	.short	0x0024


	//----- nvinfo : EIATTR_EXIT_INSTR_OFFSETS
	.align		4
        /*0cac*/ 	.byte	0x04, 0x1c
        /*0cae*/ 	.short	(.L_39 - .L_38)


	//   ....[0]....
.L_38:
        /*0cb0*/ 	.word	0x00002bc0


	//   ....[1]....
        /*0cb4*/ 	.word	0x00002e50


	//   ....[2]....
        /*0cb8*/ 	.word	0x00002fa0


	//   ....[3]....
        /*0cbc*/ 	.word	0x00008e60


	//   ....[4]....
        /*0cc0*/ 	.word	0x00008f00


	//   ....[5]....
        /*0cc4*/ 	.word	0x0000aaf0


	//   ....[6]....
        /*0cc8*/ 	.word	0x0000c660


	//   ....[7]....
        /*0ccc*/ 	.word	0x0000e980


	//----- nvinfo : EIATTR_MAX_THREADS
	.align		4
.L_39:
        /*0cd0*/ 	.byte	0x04, 0x05
        /*0cd2*/ 	.short	(.L_41 - .L_40)
.L_40:
        /*0cd4*/ 	.word	0x00000180
        /*0cd8*/ 	.word	0x00000001
        /*0cdc*/ 	.word	0x00000001


	//----- nvinfo : EIATTR_CRS_STACK_SIZE
	.align		4
.L_41:
        /*0ce0*/ 	.byte	0x04, 0x1e
        /*0ce2*/ 	.short	(.L_43 - .L_42)
.L_42:
        /*0ce4*/ 	.word	0x00000000


	//----- nvinfo : EIATTR_CBANK_PARAM_SIZE
	.align		4
.L_43:
        /*0ce8*/ 	.byte	0x03, 0x19
        /*0cea*/ 	.short	0x0770


	//----- nvinfo : EIATTR_PARAM_CBANK
	.align		4
        /*0cec*/ 	.byte	0x04, 0x0a
        /*0cee*/ 	.short	(.L_45 - .L_44)
	.align		4
.L_44:
        /*0cf0*/ 	.word	index@(.nv.constant0._ZN7cutlass13device_kernelINS_4gemm6kernel13GemmUniversalINS1_17GroupProblemShapeIN4cute5tupleIJiiiEEEEENS1_10collective13CollectiveMmaINS1_39MainloopSm90ArrayTmaGmmaWarpSpecializedILi3ENS6_IJNS5_1CILi1EEESD_SD_EEENS1_40KernelPtrArrayTmaWarpSpecializedPingpongEEENS6_IJNSC_ILi128EEESH_SH_EEENS_10bfloat16_tEPNS6_IJlSD_NSC_ILi0EEEEEESJ_SM_NS5_8TiledMMAINS5_8MMA_AtomIJNS5_4SM904GMMA28MMA_64x128x16_F32BF16BF16_SSILNSQ_5MajorE0ELSS_0ELNSQ_7ScaleInE1ELST_1EEEEEENS5_6LayoutISE_NS6_IJSK_SK_SK_EEEEENS6_IJNS5_10UnderscoreESZ_SZ_EEEEENS5_13SM90_TMA_LOADENS5_14ComposedLayoutINS5_7SwizzleILi3ELi4ELi3EEENS5_18smem_ptr_flag_bitsILi16EEENSW_INS6_IJNSC_ILi8EEENSC_ILi64EEEEEENS6_IJS19_SD_EEEEEEEvNS5_8identityES12_S1D_vS1E_EENS_8epilogue10collective18CollectiveEpilogueINS1G_30Sm90PtrArrayTmaWarpSpecializedILi4ELi2ELi16ELb1ELb0ELi2EEEJSI_NS6_IJS19_NSC_ILi32EEEEEENS_6half_tEPNS6_IJSD_lSK_EEES1N_S1P_NS1G_6fusion15FusionCallbacksIS1K_NS1Q_17LinearCombinationIS1N_fS1N_fLNS_15FloatRoundStyleE2EEESI_S1M_JEEES12_NS13_IS15_S17_NSW_INS6_IJS19_S18_EEENS6_IJSD_S19_EEEEEEENS5_17SM75_U16x8_LDSM_TENS5_14SM90_TMA_STOREES1Z_NS5_17SM90_U16x8_STSM_TENS5_9Copy_AtomIJNS5_17SM90_U32x4_STSM_NES1N_EEEvEEEvvEEEEvNT_6ParamsE)
        /*0cf4*/ 	.short	0x0210
        /*0cf6*/ 	.short	0x0770


	//----- nvinfo : EIATTR_SW_WAR
	.align		4
.L_45:
        /*0cf8*/ 	.byte	0x04, 0x36
        /*0cfa*/ 	.short	(.L_47 - .L_46)
.L_46:
        /*0cfc*/ 	.word	0x00000008
.L_47:


//--------------------- .nv.callgraph             --------------------------
	.section	.nv.callgraph,"",@"SHT_CUDA_CALLGRAPH"
	.align	4
	.sectionentsize	8
	.align		4
        /*0000*/ 	.word	0x00000000
	.align		4
        /*0004*/ 	.word	0xffffffff
	.align		4
        /*0008*/ 	.word	index@(_ZN7cutlass13device_kernelINS_4gemm6kernel13GemmUniversalINS1_17GroupProblemShapeIN4cute5tupleIJiiiEEEEENS1_10collective13CollectiveMmaINS1_39MainloopSm90ArrayTmaGmmaWarpSpecializedILi3ENS6_IJNS5_1CILi1EEESD_SD_EEENS1_40KernelPtrArrayTmaWarpSpecializedPingpongEEENS6_IJNSC_ILi128EEESH_SH_EEENS_10bfloat16_tEPNS6_IJlSD_NSC_ILi0EEEEEESJ_SM_NS5_8TiledMMAINS5_8MMA_AtomIJNS5_4SM904GMMA28MMA_64x128x16_F32BF16BF16_SSILNSQ_5MajorE0ELSS_0ELNSQ_7ScaleInE1ELST_1EEEEEENS5_6LayoutISE_NS6_IJSK_SK_SK_EEEEENS6_IJNS5_10UnderscoreESZ_SZ_EEEEENS5_13SM90_TMA_LOADENS5_14ComposedLayoutINS5_7SwizzleILi3ELi4ELi3EEENS5_18smem_ptr_flag_bitsILi16EEENSW_INS6_IJNSC_ILi8EEENSC_ILi64EEEEEENS6_IJS19_SD_EEEEEEEvNS5_8identityES12_S1D_vS1E_EENS_8epilogue10collective18CollectiveEpilogueINS1G_30Sm90PtrArrayTmaWarpSpecializedILi4ELi2ELi16ELb1ELb0ELi2EEEJSI_NS6_IJS19_NSC_ILi32EEEEEENS_6half_tEPNS6_IJSD_lSK_EEES1N_S1P_NS1G_6fusion15FusionCallbacksIS1K_NS1Q_17LinearCombinationIS1N_fS1N_fLNS_15FloatRoundStyleE2EEESI_S1M_JEEES12_NS13_IS15_S17_NSW_INS6_IJS19_S18_EEENS6_IJSD_S19_EEEEEEENS5_17SM75_U16x8_LDSM_TENS5_14SM90_TMA_STOREES1Z_NS5_17SM90_U16x8_STSM_TENS5_9Copy_AtomIJNS5_17SM90_U32x4_STSM_NES1N_EEEvEEEvvEEEEvNT_6ParamsE)
	.align		4
        /*000c*/ 	.word	index@(__assertfail)
	.align		4
        /*0010*/ 	.word	0x00000000
	.align		4
        /*0014*/ 	.word	0xfffffffe
	.align		4
        /*0018*/ 	.word	0x00000000
	.align		4
        /*001c*/ 	.word	0xfffffffd
	.align		4
        /*0020*/ 	.word	0x00000000
	.align		4
        /*0024*/ 	.word	0xfffffffc


//--------------------- .nv.constant4             --------------------------
	.section	.nv.constant4,"a",@progbits
	.align	8
	.align		8
.nv.constant4:
        /*0000*/ 	.dword	__assertfail
	.align		8
        /*0008*/ 	.dword	__unnamed_1
	.align		8
        /*0010*/ 	.dword	_ZN39_INTERNAL_933ea606_4_k_cu_909e6a8e_27834cuda3std3__45__cpo5beginE
	.align		8
        /*0018*/ 	.dword	_ZN39_INTERNAL_933ea606_4_k_cu_909e6a8e_27834cuda3std3__45__cpo3endE
	.align		8
        /*0020*/ 	.dword	_ZN39_INTERNAL_933ea606_4_k_cu_909e6a8e_27834cuda3std3__45__cpo6cbeginE
	.align		8
        /*0028*/ 	.dword	_ZN39_INTERNAL_933ea606_4_k_cu_909e6a8e_27834cuda3std3__45__cpo4cendE
	.align		8
        /*0030*/ 	.dword	_ZN39_INTERNAL_933ea606_4_k_cu_909e6a8e_27834cuda3std3__441_GLOBAL__N__933ea606_4_k_cu_909e6a8e_27836ignoreE
	.align		8
        /*0038*/ 	.dword	_ZN39_INTERNAL_933ea606_4_k_cu_909e6a8e_27834cuda3std3__419piecewise_constructE
	.align		8
        /*0040*/ 	.dword	_ZN39_INTERNAL_933ea606_4_k_cu_909e6a8e_27834cuda3std3__48in_placeE
	.align		8
        /*0048*/ 	.dword	_ZN39_INTERNAL_933ea606_4_k_cu_909e6a8e_27834cuda3std6ranges3__45__cpo4swapE
	.align		8
        /*0050*/ 	.dword	_ZN39_INTERNAL_933ea606_4_k_cu_909e6a8e_27834cuda3std6ranges3__45__cpo9iter_moveE
	.align		8
        /*0058*/ 	.dword	_ZN39_INTERNAL_933ea606_4_k_cu_909e6a8e_27834cute7productE
	.align		8
        /*0060*/ 	.dword	_ZN39_INTERNAL_933ea606_4_k_cu_909e6a8e_27834cute1_E
	.align		8
        /*0068*/ 	.dword	$str$24
	.align		8
        /*0070*/ 	.dword	$str$25


//--------------------- .text._ZN7cutlass13device_kernelINS_4gemm6kernel13GemmUniversalINS1_17GroupProblemShapeIN4cute5tupleIJiiiEEEEENS1_10collective13CollectiveMmaINS1_39MainloopSm90ArrayTmaGmmaWarpSpecializedILi3ENS6_IJNS5_1CILi1EEESD_SD_EEENS1_40KernelPtrArrayTmaWarpSpecializedPingpongEEENS6_IJNSC_ILi128EEESH_SH_EEENS_10bfloat16_tEPNS6_IJlSD_NSC_ILi0EEEEEESJ_SM_NS5_8TiledMMAINS5_8MMA_AtomIJNS5_4SM904GMMA28MMA_64x128x16_F32BF16BF16_SSILNSQ_5MajorE0ELSS_0ELNSQ_7ScaleInE1ELST_1EEEEEENS5_6LayoutISE_NS6_IJSK_SK_SK_EEEEENS6_IJNS5_10UnderscoreESZ_SZ_EEEEENS5_13SM90_TMA_LOADENS5_14ComposedLayoutINS5_7SwizzleILi3ELi4ELi3EEENS5_18smem_ptr_flag_bitsILi16EEENSW_INS6_IJNSC_ILi8EEENSC_ILi64EEEEEENS6_IJS19_SD_EEEEEEEvNS5_8identityES12_S1D_vS1E_EENS_8epilogue10collective18CollectiveEpilogueINS1G_30Sm90PtrArrayTmaWarpSpecializedILi4ELi2ELi16ELb1ELb0ELi2EEEJSI_NS6_IJS19_NSC_ILi32EEEEEENS_6half_tEPNS6_IJSD_lSK_EEES1N_S1P_NS1G_6fusion15FusionCallbacksIS1K_NS1Q_17LinearCombinationIS1N_fS1N_fLNS_15FloatRoundStyleE2EEESI_S1M_JEEES12_NS13_IS15_S17_NSW_INS6_IJS19_S18_EEENS6_IJSD_S19_EEEEEEENS5_17SM75_U16x8_LDSM_TENS5_14SM90_TMA_STOREES1Z_NS5_17SM90_U16x8_STSM_TENS5_9Copy_AtomIJNS5_17SM90_U32x4_STSM_NES1N_EEEvEEEvvEEEEvNT_6ParamsE --------------------------
	.section	.text._ZN7cutlass13device_kernelINS_4gemm6kernel13GemmUniversalINS1_17GroupProblemShapeIN4cute5tupleIJiiiEEEEENS1_10collective13CollectiveMmaINS1_39MainloopSm90ArrayTmaGmmaWarpSpecializedILi3ENS6_IJNS5_1CILi1EEESD_SD_EEENS1_40KernelPtrArrayTmaWarpSpecializedPingpongEEENS6_IJNSC_ILi128EEESH_SH_EEENS_10bfloat16_tEPNS6_IJlSD_NSC_ILi0EEEEEESJ_SM_NS5_8TiledMMAINS5_8MMA_AtomIJNS5_4SM904GMMA28MMA_64x128x16_F32BF16BF16_SSILNSQ_5MajorE0ELSS_0ELNSQ_7ScaleInE1ELST_1EEEEEENS5_6LayoutISE_NS6_IJSK_SK_SK_EEEEENS6_IJNS5_10UnderscoreESZ_SZ_EEEEENS5_13SM90_TMA_LOADENS5_14ComposedLayoutINS5_7SwizzleILi3ELi4ELi3EEENS5_18smem_ptr_flag_bitsILi16EEENSW_INS6_IJNSC_ILi8EEENSC_ILi64EEEEEENS6_IJS19_SD_EEEEEEEvNS5_8identityES12_S1D_vS1E_EENS_8epilogue10collective18CollectiveEpilogueINS1G_30Sm90PtrArrayTmaWarpSpecializedILi4ELi2ELi16ELb1ELb0ELi2EEEJSI_NS6_IJS19_NSC_ILi32EEEEEENS_6half_tEPNS6_IJSD_lSK_EEES1N_S1P_NS1G_6fusion15FusionCallbacksIS1K_NS1Q_17LinearCombinationIS1N_fS1N_fLNS_15FloatRoundStyleE2EEESI_S1M_JEEES12_NS13_IS15_S17_NSW_INS6_IJS19_S18_EEENS6_IJSD_S19_EEEEEEENS5_17SM75_U16x8_LDSM_TENS5_14SM90_TMA_STOREES1Z_NS5_17SM90_U16x8_STSM_TENS5_9Copy_AtomIJNS5_17SM90_U32x4_STSM_NES1N_EEEvEEEvvEEEEvNT_6ParamsE,"ax",@progbits
	.align	128
.text._ZN7cutlass13device_kernelINS_4gemm6kernel13GemmUniversalINS1_17GroupProblemShapeIN4cute5tupleIJiiiEEEEENS1_10collective13CollectiveMmaINS1_39MainloopSm90ArrayTmaGmmaWarpSpecializedILi3ENS6_IJNS5_1CILi1EEESD_SD_EEENS1_40KernelPtrArrayTmaWarpSpecializedPingpongEEENS6_IJNSC_ILi128EEESH_SH_EEENS_10bfloat16_tEPNS6_IJlSD_NSC_ILi0EEEEEESJ_SM_NS5_8TiledMMAINS5_8MMA_AtomIJNS5_4SM904GMMA28MMA_64x128x16_F32BF16BF16_SSILNSQ_5MajorE0ELSS_0ELNSQ_7ScaleInE1ELST_1EEEEEENS5_6LayoutISE_NS6_IJSK_SK_SK_EEEEENS6_IJNS5_10UnderscoreESZ_SZ_EEEEENS5_13SM90_TMA_LOADENS5_14ComposedLayoutINS5_7SwizzleILi3ELi4ELi3EEENS5_18smem_ptr_flag_bitsILi16EEENSW_INS6_IJNSC_ILi8EEENSC_ILi64EEEEEENS6_IJS19_SD_EEEEEEEvNS5_8identityES12_S1D_vS1E_EENS_8epilogue10collective18CollectiveEpilogueINS1G_30Sm90PtrArrayTmaWarpSpecializedILi4ELi2ELi16ELb1ELb0ELi2EEEJSI_NS6_IJS19_NSC_ILi32EEEEEENS_6half_tEPNS6_IJSD_lSK_EEES1N_S1P_NS1G_6fusion15FusionCallbacksIS1K_NS1Q_17LinearCombinationIS1N_fS1N_fLNS_15FloatRoundStyleE2EEESI_S1M_JEEES12_NS13_IS15_S17_NSW_INS6_IJS19_S18_EEENS6_IJSD_S19_EEEEEEENS5_17SM75_U16x8_LDSM_TENS5_14SM90_TMA_STOREES1Z_NS5_17SM90_U16x8_STSM_TENS5_9Copy_AtomIJNS5_17SM90_U32x4_STSM_NES1N_EEEvEEEvvEEEEvNT_6ParamsE:
        .type           _ZN7cutlass13device_kernelINS_4gemm6kernel13GemmUniversalINS1_17GroupProblemShapeIN4cute5tupleIJiiiEEEEENS1_10collective13CollectiveMmaINS1_39MainloopSm90ArrayTmaGmmaWarpSpecializedILi3ENS6_IJNS5_1CILi1EEESD_SD_EEENS1_40KernelPtrArrayTmaWarpSpecializedPingpongEEENS6_IJNSC_ILi128EEESH_SH_EEENS_10bfloat16_tEPNS6_IJlSD_NSC_ILi0EEEEEESJ_SM_NS5_8TiledMMAINS5_8MMA_AtomIJNS5_4SM904GMMA28MMA_64x128x16_F32BF16BF16_SSILNSQ_5MajorE0ELSS_0ELNSQ_7ScaleInE1ELST_1EEEEEENS5_6LayoutISE_NS6_IJSK_SK_SK_EEEEENS6_IJNS5_10UnderscoreESZ_SZ_EEEEENS5_13SM90_TMA_LOADENS5_14ComposedLayoutINS5_7SwizzleILi3ELi4ELi3EEENS5_18smem_ptr_flag_bitsILi16EEENSW_INS6_IJNSC_ILi8EEENSC_ILi64EEEEEENS6_IJS19_SD_EEEEEEEvNS5_8identityES12_S1D_vS1E_EENS_8epilogue10collective18CollectiveEpilogueINS1G_30Sm90PtrArrayTmaWarpSpecializedILi4ELi2ELi16ELb1ELb0ELi2EEEJSI_NS6_IJS19_NSC_ILi32EEEEEENS_6half_tEPNS6_IJSD_lSK_EEES1N_S1P_NS1G_6fusion15FusionCallbacksIS1K_NS1Q_17LinearCombinationIS1N_fS1N_fLNS_15FloatRoundStyleE2EEESI_S1M_JEEES12_NS13_IS15_S17_NSW_INS6_IJS19_S18_EEENS6_IJSD_S19_EEEEEEENS5_17SM75_U16x8_LDSM_TENS5_14SM90_TMA_STOREES1Z_NS5_17SM90_U16x8_STSM_TENS5_9Copy_AtomIJNS5_17SM90_U32x4_STSM_NES1N_EEEvEEEvvEEEEvNT_6ParamsE,@function
        .size           _ZN7cutlass13device_kernelINS_4gemm6kernel13GemmUniversalINS1_17GroupProblemShapeIN4cute5tupleIJiiiEEEEENS1_10collective13CollectiveMmaINS1_39MainloopSm90ArrayTmaGmmaWarpSpecializedILi3ENS6_IJNS5_1CILi1EEESD_SD_EEENS1_40KernelPtrArrayTmaWarpSpecializedPingpongEEENS6_IJNSC_ILi128EEESH_SH_EEENS_10bfloat16_tEPNS6_IJlSD_NSC_ILi0EEEEEESJ_SM_NS5_8TiledMMAINS5_8MMA_AtomIJNS5_4SM904GMMA28MMA_64x128x16_F32BF16BF16_SSILNSQ_5MajorE0ELSS_0ELNSQ_7ScaleInE1ELST_1EEEEEENS5_6LayoutISE_NS6_IJSK_SK_SK_EEEEENS6_IJNS5_10UnderscoreESZ_SZ_EEEEENS5_13SM90_TMA_LOADENS5_14ComposedLayoutINS5_7SwizzleILi3ELi4ELi3EEENS5_18smem_ptr_flag_bitsILi16EEENSW_INS6_IJNSC_ILi8EEENSC_ILi64EEEEEENS6_IJS19_SD_EEEEEEEvNS5_8identityES12_S1D_vS1E_EENS_8epilogue10collective18CollectiveEpilogueINS1G_30Sm90PtrArrayTmaWarpSpecializedILi4ELi2ELi16ELb1ELb0ELi2EEEJSI_NS6_IJS19_NSC_ILi32EEEEEENS_6half_tEPNS6_IJSD_lSK_EEES1N_S1P_NS1G_6fusion15FusionCallbacksIS1K_NS1Q_17LinearCombinationIS1N_fS1N_fLNS_15FloatRoundStyleE2EEESI_S1M_JEEES12_NS13_IS15_S17_NSW_INS6_IJS19_S18_EEENS6_IJSD_S19_EEEEEEENS5_17SM75_U16x8_LDSM_TENS5_14SM90_TMA_STOREES1Z_NS5_17SM90_U16x8_STSM_TENS5_9Copy_AtomIJNS5_17SM90_U32x4_STSM_NES1N_EEEvEEEvvEEEEvNT_6ParamsE,(.L_x_323 - _ZN7cutlass13device_kernelINS_4gemm6kernel13GemmUniversalINS1_17GroupProblemShapeIN4cute5tupleIJiiiEEEEENS1_10collective13CollectiveMmaINS1_39MainloopSm90ArrayTmaGmmaWarpSpecializedILi3ENS6_IJNS5_1CILi1EEESD_SD_EEENS1_40KernelPtrArrayTmaWarpSpecializedPingpongEEENS6_IJNSC_ILi128EEESH_SH_EEENS_10bfloat16_tEPNS6_IJlSD_NSC_ILi0EEEEEESJ_SM_NS5_8TiledMMAINS5_8MMA_AtomIJNS5_4SM904GMMA28MMA_64x128x16_F32BF16BF16_SSILNSQ_5MajorE0ELSS_0ELNSQ_7ScaleInE1ELST_1EEEEEENS5_6LayoutISE_NS6_IJSK_SK_SK_EEEEENS6_IJNS5_10UnderscoreESZ_SZ_EEEEENS5_13SM90_TMA_LOADENS5_14ComposedLayoutINS5_7SwizzleILi3ELi4ELi3EEENS5_18smem_ptr_flag_bitsILi16EEENSW_INS6_IJNSC_ILi8EEENSC_ILi64EEEEEENS6_IJS19_SD_EEEEEEEvNS5_8identityES12_S1D_vS1E_EENS_8epilogue10collective18CollectiveEpilogueINS1G_30Sm90PtrArrayTmaWarpSpecializedILi4ELi2ELi16ELb1ELb0ELi2EEEJSI_NS6_IJS19_NSC_ILi32EEEEEENS_6half_tEPNS6_IJSD_lSK_EEES1N_S1P_NS1G_6fusion15FusionCallbacksIS1K_NS1Q_17LinearCombinationIS1N_fS1N_fLNS_15FloatRoundStyleE2EEESI_S1M_JEEES12_NS13_IS15_S17_NSW_INS6_IJS19_S18_EEENS6_IJSD_S19_EEEEEEENS5_17SM75_U16x8_LDSM_TENS5_14SM90_TMA_STOREES1Z_NS5_17SM90_U16x8_STSM_TENS5_9Copy_AtomIJNS5_17SM90_U32x4_STSM_NES1N_EEEvEEEvvEEEEvNT_6ParamsE)
        .other          _ZN7cutlass13device_kernelINS_4gemm6kernel13GemmUniversalINS1_17GroupProblemShapeIN4cute5tupleIJiiiEEEEENS1_10collective13CollectiveMmaINS1_39MainloopSm90ArrayTmaGmmaWarpSpecializedILi3ENS6_IJNS5_1CILi1EEESD_SD_EEENS1_40KernelPtrArrayTmaWarpSpecializedPingpongEEENS6_IJNSC_ILi128EEESH_SH_EEENS_10bfloat16_tEPNS6_IJlSD_NSC_ILi0EEEEEESJ_SM_NS5_8TiledMMAINS5_8MMA_AtomIJNS5_4SM904GMMA28MMA_64x128x16_F32BF16BF16_SSILNSQ_5MajorE0ELSS_0ELNSQ_7ScaleInE1ELST_1EEEEEENS5_6LayoutISE_NS6_IJSK_SK_SK_EEEEENS6_IJNS5_10UnderscoreESZ_SZ_EEEEENS5_13SM90_TMA_LOADENS5_14ComposedLayoutINS5_7SwizzleILi3ELi4ELi3EEENS5_18smem_ptr_flag_bitsILi16EEENSW_INS6_IJNSC_ILi8EEENSC_ILi64EEEEEENS6_IJS19_SD_EEEEEEEvNS5_8identityES12_S1D_vS1E_EENS_8epilogue10collective18CollectiveEpilogueINS1G_30Sm90PtrArrayTmaWarpSpecializedILi4ELi2ELi16ELb1ELb0ELi2EEEJSI_NS6_IJS19_NSC_ILi32EEEEEENS_6half_tEPNS6_IJSD_lSK_EEES1N_S1P_NS1G_6fusion15FusionCallbacksIS1K_NS1Q_17LinearCombinationIS1N_fS1N_fLNS_15FloatRoundStyleE2EEESI_S1M_JEEES12_NS13_IS15_S17_NSW_INS6_IJS19_S18_EEENS6_IJSD_S19_EEEEEEENS5_17SM75_U16x8_LDSM_TENS5_14SM90_TMA_STOREES1Z_NS5_17SM90_U16x8_STSM_TENS5_9Copy_AtomIJNS5_17SM90_U32x4_STSM_NES1N_EEEvEEEvvEEEEvNT_6ParamsE,@"STO_CUDA_ENTRY STV_DEFAULT"
_ZN7cutlass13device_kernelINS_4gemm6kernel13GemmUniversalINS1_17GroupProblemShapeIN4cute5tupleIJiiiEEEEENS1_10collective13CollectiveMmaINS1_39MainloopSm90ArrayTmaGmmaWarpSpecializedILi3ENS6_IJNS5_1CILi1EEESD_SD_EEENS1_40KernelPtrArrayTmaWarpSpecializedPingpongEEENS6_IJNSC_ILi128EEESH_SH_EEENS_10bfloat16_tEPNS6_IJlSD_NSC_ILi0EEEEEESJ_SM_NS5_8TiledMMAINS5_8MMA_AtomIJNS5_4SM904GMMA28MMA_64x128x16_F32BF16BF16_SSILNSQ_5MajorE0ELSS_0ELNSQ_7ScaleInE1ELST_1EEEEEENS5_6LayoutISE_NS6_IJSK_SK_SK_EEEEENS6_IJNS5_10UnderscoreESZ_SZ_EEEEENS5_13SM90_TMA_LOADENS5_14ComposedLayoutINS5_7SwizzleILi3ELi4ELi3EEENS5_18smem_ptr_flag_bitsILi16EEENSW_INS6_IJNSC_ILi8EEENSC_ILi64EEEEEENS6_IJS19_SD_EEEEEEEvNS5_8identityES12_S1D_vS1E_EENS_8epilogue10collective18CollectiveEpilogueINS1G_30Sm90PtrArrayTmaWarpSpecializedILi4ELi2ELi16ELb1ELb0ELi2EEEJSI_NS6_IJS19_NSC_ILi32EEEEEENS_6half_tEPNS6_IJSD_lSK_EEES1N_S1P_NS1G_6fusion15FusionCallbacksIS1K_NS1Q_17LinearCombinationIS1N_fS1N_fLNS_15FloatRoundStyleE2EEESI_S1M_JEEES12_NS13_IS15_S17_NSW_INS6_IJS19_S18_EEENS6_IJSD_S19_EEEEEEENS5_17SM75_U16x8_LDSM_TENS5_14SM90_TMA_STOREES1Z_NS5_17SM90_U16x8_STSM_TENS5_9Copy_AtomIJNS5_17SM90_U32x4_STSM_NES1N_EEEvEEEvvEEEEvNT_6ParamsE:
[----:B------:R-:W1:Y:S08]  /*0000*/  LDC R1, c[0x0][0x28] ;  /* 0x00000a00ff017b82 */ /* 0x000e700000000800 */
[----:B------:R-:W2:Y:S01]  /*0010*/  LDC.64 R6, c[0x0][0x918] ;  /* 0x00024600ff067b82 */ /* 0x000ea20000000a00 */
[----:B------:R-:W-:Y:S01]  /*0020*/  ULDC.64 UR38, c[0x0][0x208] ;  /* 0x0000820000267ab9 */ /* 0x000fe20000000a00 */
[----:B------:R-:W3:Y:S01]  /*0030*/  S2R R33, SR_TID.X ;  /* 0x0000000000217919 */ /* 0x000ee20000002100 */
[----:B------:R-:W-:Y:S01]  /*0040*/  ULDC UR4, c[0x0][0x910] ;  /* 0x0002440000047ab9 */ /* 0x000fe20000000800 */
[----:B------:R-:W-:Y:S01]  /*0050*/  ULDC.64 UR20, c[0x0][0x8d0] ;  /* 0x0002340000147ab9 */ /* 0x000fe20000000a00 */
[----:B------:R-:W-:Y:S01]  /*0060*/  ULDC.64 UR14, c[0x0][0x8c8] ;  /* 0x00023200000e7ab9 */ /* 0x000fe20000000a00 */
[----:B------:R-:W-:Y:S01]  /*0070*/  CS2R R8, SRZ ;  /* 0x0000000000087805 */ /* 0x000fe2000001ff00 */
[----:B------:R-:W-:Y:S01]  /*0080*/  ULDC.64 UR22, c[0x0][0x8e8] ;  /* 0x00023a0000167ab9 */ /* 0x000fe20000000a00 */
[----:B------:R-:W-:Y:S01]  /*0090*/  S2UR UR6, SR_CTAID.Y ;  /* 0x00000000000679c3 */ /* 0x000fe20000002600 */
[----:B------:R-:W-:Y:S01]  /*00a0*/  ULDC.64 UR16, c[0x0][0x8e0] ;  /* 0x0002380000107ab9 */ /* 0x000fe20000000a00 */
[----:B--2---:R-:W2:Y:S01]  /*00b0*/  LDG.E R2, desc[UR38][R6.64] ;  /* 0x0000002606027981 */ /* 0x004ea2000c1e1900 */
[----:B------:R-:W-:-:S03]  /*00c0*/  IMAD.U32 R3, RZ, RZ, UR4 ;  /* 0x00000004ff037e24 */ /* 0x000fc6000f8e00ff */
[----:B------:R-:W4:Y:S01]  /*00d0*/  LDG.E R0, desc[UR38][R6.64+0x4] ;  /* 0x0000042606007981 */ /* 0x000f22000c1e1900 */
[----:B---3--:R-:W-:Y:S01]  /*00e0*/  LOP3.LUT R34, R33, 0x1f, RZ, 0xc0, !PT ;  /* 0x0000001f21227812 */ /* 0x008fe200078ec0ff */
[----:B------:R-:W-:Y:S01]  /*00f0*/  UISETP.NE.U32.AND UP0, UPT, UR20, URZ, UPT ;  /* 0x0000003f1400728c */ /* 0x000fe2000bf05070 */
[----:B------:R-:W3:Y:S01]  /*0100*/  S2UR UR51, SR_CTAID.X ;  /* 0x00000000003379c3 */ /* 0x000ee20000002500 */
[----:B------:R-:W-:Y:S01]  /*0110*/  ULDC UR4, c[0x0][0x908] ;  /* 0x0002420000047ab9 */ /* 0x000fe20000000800 */
[----:B------:R-:W-:Y:S01]  /*0120*/  ISETP.GE.AND P0, PT, R34, R3, PT ;  /* 0x000000032200720c */ /* 0x000fe20003f06270 */
[----:B------:R-:W-:Y:S02]  /*0130*/  UISETP.NE.AND.EX UP0, UPT, UR21, URZ, UPT, UP0 ;  /* 0x0000003f1500728c */ /* 0x000fe4000bf05300 */
[----:B------:R-:W-:-:S09]  /*0140*/  UISETP.NE.AND UP3, UPT, UR4, 0x1, UPT ;  /* 0x000000010400788c */ /* 0x000fd2000bf65270 */
[----:B------:R-:W-:Y:S01]  /*0150*/  @UP0 ULDC UR18, c[0x0][0x8dc] ;  /* 0x0002370000120ab9 */ /* 0x000fe20000000800 */
[----:B------:R-:W1:Y:S01]  /*0160*/  @!P0 LDC.64 R4, c[0x0][0x918] ;  /* 0x00024600ff048b82 */ /* 0x000e620000000a00 */
[----:B------:R-:W-:Y:S01]  /*0170*/  @UP3 ULDC UR8, c[0x0][0x10] ;  /* 0x0000040000083ab9 */ /* 0x000fe20000000800 */
[----:B------:R-:W-:Y:S01]  /*0180*/  @UP3 UMOV UR7, URZ ;  /* 0x0000003f00073c82 */ /* 0x000fe20008000000 */
[----:B------:R-:W-:Y:S01]  /*0190*/  @!UP3 ULDC UR10, c[0x0][0xc] ;  /* 0x00000300000abab9 */ /* 0x000fe20000000800 */
[----:B---3--:R-:W-:-:S03]  /*01a0*/  @UP3 UIMAD.WIDE.U32 UR8, UR51, UR8, UR6 ;  /* 0x00000008330832a5 */ /* 0x008fc6000f8e0006 */
[----:B------:R-:W-:Y:S01]  /*01b0*/  @UP3 UMOV UR7, URZ ;  /* 0x0000003f00073c82 */ /* 0x000fe20008000000 */
[----:B-1----:R-:W-:-:S05]  /*01c0*/  @!P0 IMAD.WIDE.U32 R4, R34, 0xc, R4 ;  /* 0x0000000c22048825 */ /* 0x002fca00078e0004 */
[----:B------:R1:W5:Y:S04]  /*01d0*/  @!P0 LDG.E R8, desc[UR38][R4.64] ;  /* 0x0000002604088981 */ /* 0x000368000c1e1900 */
[----:B------:R1:W5:Y:S01]  /*01e0*/  @!P0 LDG.E R9, desc[UR38][R4.64+0x4] ;  /* 0x0000042604098981 */ /* 0x000362000c1e1900 */
[----:B------:R-:W-:Y:S01]  /*01f0*/  ISETP.NE.U32.AND P0, PT, RZ, UR22, PT ;  /* 0x00000016ff007c0c */ /* 0x000fe2000bf05070 */
[----:B------:R-:W-:-:S03]  /*0200*/  @UP3 UIADD3 UR7, UR9, UR7, URZ ;  /* 0x0000000709073290 */ /* 0x000fc6000fffe03f */
[----:B------:R-:W-:Y:S02]  /*0210*/  ISETP.NE.AND.EX P0, PT, RZ, UR23, PT, P0 ;  /* 0x00000017ff007c0c */ /* 0x000fe4000bf05300 */
[----:B--2---:R-:W-:-:S13]  /*0220*/  R2UR UR12, R2 ;  /* 0x00000000020c72ca */ /* 0x004fda00000e0000 */
[----:B------:R-:W-:-:S04]  /*0230*/  UIADD3 UR11, UP1, UR12, UR14, URZ ;  /* 0x0000000e0c0b7290 */ /* 0x000fc8000ff3e03f */
[----:B------:R-:W-:Y:S02]  /*0240*/  ULEA.HI.X.SX32 UR12, UR12, UR15, 0x1, UP1 ;  /* 0x0000000f0c0c7291 */ /* 0x000fe400088f0e3f */
[----:B------:R-:W-:Y:S01]  /*0250*/  UIADD3 UR11, UP1, UR11, -0x1, URZ ;  /* 0xffffffff0b0b7890 */ /* 0x000fe2000ff3e03f */
[----:B----4-:R-:W-:-:S03]  /*0260*/  R2UR UR26, R0 ;  /* 0x00000000001a72ca */ /* 0x010fc600000e0000 */
[----:B------:R-:W-:Y:S02]  /*0270*/  UIADD3.X UR12, UR12, -0x1, URZ, UP1, !UPT ;  /* 0xffffffff0c0c7890 */ /* 0x000fe40008ffe43f */
[----:B------:R-:W-:-:S04]  /*0280*/  @UP0 UIADD3 UR18, UP1, UR11, UR18, URZ ;  /* 0x000000120b120290 */ /* 0x000fc8000ff3e03f */
[----:B------:R-:W-:-:S04]  /*0290*/  @UP0 UIADD3.X UR28, URZ, UR12, URZ, UP1, !UPT ;  /* 0x0000000c3f1c0290 */ /* 0x000fc80008ffe43f */
[----:B------:R-:W-:Y:S02]  /*02a0*/  @UP0 UIMAD.WIDE.U32 UR4, UR28, UR20, URZ ;  /* 0x000000141c0402a5 */ /* 0x000fe4000f8e003f */
[----:B------:R-:W-:Y:S02]  /*02b0*/  UIADD3 UR13, UP2, UR26, UR16, URZ ;  /* 0x000000101a0d7290 */ /* 0x000fe4000ff5e03f */
[----:B------:R-:W-:Y:S02]  /*02c0*/  @UP0 UIMAD.WIDE.U32 UR24, UP1, UR18, UR21, UR4 ;  /* 0x00000015121802a5 */ /* 0x000fe4000f820004 */
[----:B------:R-:W-:Y:S02]  /*02d0*/  @UP0 UIMAD.WIDE.U32 UR18, UR18, UR20, URZ ;  /* 0x00000014121202a5 */ /* 0x000fe4000f8e003f */
[----:B------:R-:W-:Y:S02]  /*02e0*/  @UP0 UIADD3.X UR27, URZ, URZ, URZ, UP1, !UPT ;  /* 0x0000003f3f1b0290 */ /* 0x000fe40008ffe43f */
[----:B------:R-:W-:Y:S01]  /*02f0*/  @UP0 UIADD3 URZ, UP1, UR19, UR24, URZ ;  /* 0x00000018133f0290 */ /* 0x000fe2000ff3e03f */
[----:B------:R-:W-:Y:S01]  /*0300*/  UMOV UR4, UR51 ;  /* 0x0000003300047c82 */ /* 0x000fe20008000000 */
[----:B------:R-:W-:Y:S01]  /*0310*/  UMOV UR5, URZ ;  /* 0x0000003f00057c82 */ /* 0x000fe20008000000 */
[----:B------:R-:W-:-:S02]  /*0320*/  ULEA.HI.X.SX32 UR9, UR26, UR17, 0x1, UP2 ;  /* 0x000000111a097291 */ /* 0x000fc400090f0e3f */
[----:B------:R-:W-:Y:S01]  /*0330*/  @!UP3 UIMAD.WIDE.U32 UR4, UR10, UR6, UR4 ;  /* 0x000000060a04b2a5 */ /* 0x000fe2000f8e0004 */
[----:B------:R-:W-:Y:S02]  /*0340*/  @UP0 UMOV UR26, UR25 ;  /* 0x00000019001a0c82 */ /* 0x000fe40008000000 */
[----:B------:R-:W-:Y:S02]  /*0350*/  @UP0 UIMAD.WIDE.U32.X UR18, UR28, UR21, UR26, UP1 ;  /* 0x000000151c1202a5 */ /* 0x000fe400088e041a */
[----:B------:R-:W-:Y:S02]  /*0360*/  UIADD3 UR6, UP1, UR13, -0x1, URZ ;  /* 0xffffffff0d067890 */ /* 0x000fe4000ff3e03f */
[----:B------:R-:W-:Y:S01]  /*0370*/  @!UP3 UMOV UR7, UR5 ;  /* 0x000000050007bc82 */ /* 0x000fe20008000000 */
[----:B------:R-:W-:Y:S01]  /*0380*/  @!UP3 UMOV UR8, UR4 ;  /* 0x000000040008bc82 */ /* 0x000fe20008000000 */
[----:B------:R-:W-:Y:S01]  /*0390*/  UIADD3.X UR5, UR9, -0x1, URZ, UP1, !UPT ;  /* 0xffffffff09057890 */ /* 0x000fe20008ffe43f */
[----:B------:R-:W-:Y:S01]  /*03a0*/  @UP0 UMOV UR11, UR18 ;  /* 0x00000012000b0c82 */ /* 0x000fe20008000000 */
[----:B------:R-:W-:Y:S01]  /*03b0*/  @UP0 UMOV UR12, UR19 ;  /* 0x00000013000c0c82 */ /* 0x000fe20008000000 */
[----:B-1----:R-:W-:Y:S09]  /*03c0*/  @!P0 BRA `(.L_x_0) ;  /* 0x00000000002c8947 */ /* 0x002ff20003800000 */
[----:B------:R-:W-:Y:S02]  /*03d0*/  ULDC UR4, c[0x0][0x8f4] ;  /* 0x00023d0000047ab9 */ /* 0x000fe40000000800 */
[----:B------:R-:W-:-:S04]  /*03e0*/  UIADD3 UR6, UP1, UR6, UR4, URZ ;  /* 0x0000000406067290 */ /* 0x000fc8000ff3e03f */
[----:B------:R-:W-:-:S04]  /*03f0*/  UIADD3.X UR9, URZ, UR5, URZ, UP1, !UPT ;  /* 0x000000053f097290 */ /* 0x000fc80008ffe43f */
[----:B------:R-:W-:-:S04]  /*0400*/  UIMAD.WIDE.U32 UR4, UR9, UR22, URZ ;  /* 0x00000016090472a5 */ /* 0x000fc8000f8e003f */
[----:B------:R-:W-:Y:S02]  /*0410*/  UIMAD.WIDE.U32 UR18, UP1, UR6, UR23, UR4 ;  /* 0x00000017061272a5 */ /* 0x000fe4000f820004 */
[----:B------:R-:W-:Y:S02]  /*0420*/  UIMAD.WIDE.U32 UR4, UR6, UR22, URZ ;  /* 0x00000016060472a5 */ /* 0x000fe4000f8e003f */
[----:B------:R-:W-:Y:S02]  /*0430*/  UIADD3.X UR25, URZ, URZ, URZ, UP1, !UPT ;  /* 0x0000003f3f197290 */ /* 0x000fe40008ffe43f */
[----:B------:R-:W-:Y:S01]  /*0440*/  UIADD3 URZ, UP1, UR5, UR18, URZ ;  /* 0x00000012053f7290 */ /* 0x000fe2000ff3e03f */
[----:B------:R-:W-:-:S03]  /*0450*/  UMOV UR24, UR19 ;  /* 0x0000001300187c82 */ /* 0x000fc60008000000 */
[----:B------:R-:W-:-:S07]  /*0460*/  UIMAD.WIDE.U32.X UR4, UR9, UR23, UR24, UP1 ;  /* 0x00000017090472a5 */ /* 0x000fce00088e0418 */
[----:B------:R-:W-:-:S05]  /*0470*/  UMOV UR6, UR4 ;  /* 0x0000000400067c82 */ /* 0x000fca0008000000 */
.L_x_0:
[----:B------:R-:W-:Y:S01]  /*0480*/  ULDC UR9, c[0x0][0x934] ;  /* 0x00024d0000097ab9 */ /* 0x000fe20000000800 */
[----:B------:R-:W-:Y:S01]  /*0490*/  ULDC UR10, c[0x0][0x904] ;  /* 0x00024100000a7ab9 */ /* 0x000fe20000000800 */
[----:B------:R-:W-:Y:S01]  /*04a0*/  ULDC UR4, c[0x0][0x938] ;  /* 0x00024e0000047ab9 */ /* 0x000fe20000000800 */
[----:B------:R-:W-:Y:S01]  /*04b0*/  USHF.L.U32 UR9, UR9, UR10, URZ ;  /* 0x0000000a09097299 */ /* 0x000fe2000800063f */
[----:B------:R-:W-:Y:S01]  /*04c0*/  SHF.R.U32.HI R13, RZ, 0x5, R33 ;  /* 0x00000005ff0d7819 */ /* 0x000fe20000011621 */
[----:B------:R-:W-:Y:S01]  /*04d0*/  USHF.L.U32 UR10, UR4, UR10, URZ ;  /* 0x0000000a040a7299 */ /* 0x000fe2000800063f */
[----:B------:R-:W-:Y:S01]  /*04e0*/  ULDC UR26, c[0x0][0x8d8] ;  /* 0x00023600001a7ab9 */ /* 0x000fe20000000800 */
[----:B------:R-:W-:Y:S02]  /*04f0*/  ULDC UR30, c[0x0][0x8f0] ;  /* 0x00023c00001e7ab9 */ /* 0x000fe40000000800 */
[----:B------:R-:W-:Y:S01]  /*0500*/  IMAD.U32 R10, RZ, RZ, UR9 ;  /* 0x00000009ff0a7e24 */ /* 0x000fe2000f8e00ff */
[----:B------:R-:W-:Y:S01]  /*0510*/  USHF.R.U64 UR11, UR11, UR26, UR12 ;  /* 0x0000001a0b0b7299 */ /* 0x000fe2000800120c */
[----:B------:R-:W-:Y:S01]  /*0520*/  IMAD.U32 R11, RZ, RZ, UR10 ;  /* 0x0000000aff0b7e24 */ /* 0x000fe2000f8e00ff */
[----:B------:R-:W-:-:S02]  /*0530*/  USHF.R.U64 UR6, UR6, UR30, UR5 ;  /* 0x0000001e06067299 */ /* 0x000fc40008001205 */
[----:B------:R-:W-:Y:S01]  /*0540*/  IABS R0, R10 ;  /* 0x0000000a00007213 */ /* 0x000fe20000000000 */
[----:B------:R-:W-:Y:S01]  /*0550*/  UIADD3 UR11, UR11, -0x1, UR9 ;  /* 0xffffffff0b0b7890 */ /* 0x000fe2000fffe009 */
[----:B------:R-:W-:Y:S01]  /*0560*/  IABS R2, R11 ;  /* 0x0000000b00027213 */ /* 0x000fe20000000000 */
[----:B------:R-:W-:Y:S01]  /*0570*/  UIADD3 UR6, UR6, -0x1, UR10 ;  /* 0xffffffff06067890 */ /* 0x000fe2000fffe00a */
[----:B------:R-:W-:Y:S01]  /*0580*/  R2UR UR28, R0 ;  /* 0x00000000001c72ca */ /* 0x000fe200000e0000 */
[----:B------:R-:W-:Y:S01]  /*0590*/  UMOV UR4, URZ ;  /* 0x0000003f00047c82 */ /* 0x000fe20008000000 */
[----:B------:R-:W-:Y:S01]  /*05a0*/  UISETP.GE.AND UP5, UPT, UR11, URZ, UPT ;  /* 0x0000003f0b00728c */ /* 0x000fe2000bfa6270 */
[----:B------:R-:W-:Y:S01]  /*05b0*/  IMAD.MOV.U32 R0, RZ, RZ, R2 ;  /* 0x000000ffff007224 */ /* 0x000fe200078e0002 */
[----:B------:R-:W-:Y:S01]  /*05c0*/  UISETP.NE.AND UP4, UPT, UR9, URZ, UPT ;  /* 0x0000003f0900728c */ /* 0x000fe2000bf85270 */
[----:B------:R-:W-:-:S03]  /*05d0*/  UMOV UR59, 0x1 ;  /* 0x00000001003b7882 */ /* 0x000fc60000000000 */
[----:B------:R-:W-:-:S05]  /*05e0*/  R2UR UR27, R0 ;  /* 0x00000000001b72ca */ /* 0x000fca00000e0000 */
[----:B------:R-:W1:Y:S08]  /*05f0*/  I2F.RP R0, UR28 ;  /* 0x0000001c00007d06 */ /* 0x000e700008209400 */
[----:B------:R-:W2:Y:S08]  /*0600*/  I2F.RP R4, UR27 ;  /* 0x0000001b00047d06 */ /* 0x000eb00008209400 */
[----:B-1----:R-:W1:Y:S08]  /*0610*/  MUFU.RCP R0, R0 ;  /* 0x0000000000007308 */ /* 0x002e700000001000 */
[----:B--2---:R-:W2:Y:S01]  /*0620*/  MUFU.RCP R4, R4 ;  /* 0x0000000400047308 */ /* 0x004ea20000001000 */
[----:B-1----:R-:W-:-:S02]  /*0630*/  VIADD R2, R0, 0xffffffe ;  /* 0x0ffffffe00027836 */ /* 0x002fc40000000000 */
[----:B------:R-:W-:-:S05]  /*0640*/  IMAD.U32 R0, RZ, RZ, UR11 ;  /* 0x0000000bff007e24 */ /* 0x000fca000f8e00ff */
[----:B------:R-:W1:Y:S01]  /*0650*/  F2I.FTZ.U32.TRUNC.NTZ R2, R2 ;  /* 0x0000000200027305 */ /* 0x000e62000021f000 */
[----:B------:R-:W-:Y:S01]  /*0660*/  IABS R0, R0 ;  /* 0x0000000000007213 */ /* 0x000fe20000000000 */
[----:B--2---:R-:W-:Y:S01]  /*0670*/  VIADD R5, R4, 0xffffffe ;  /* 0x0ffffffe04057836 */ /* 0x004fe20000000000 */
[----:B------:R-:W-:Y:S02]  /*0680*/  IABS R4, R10 ;  /* 0x0000000a00047213 */ /* 0x000fe40000000000 */
[----:B------:R-:W-:Y:S02]  /*0690*/  R2UR UR29, R0 ;  /* 0x00000000001d72ca */ /* 0x000fe400000e0000 */
[----:B------:R-:W-:Y:S01]  /*06a0*/  IADD3 R4, RZ, -R4, RZ ;  /* 0x80000004ff047210 */ /* 0x000fe20007ffe0ff */
[----:B------:R-:W2:Y:S01]  /*06b0*/  F2I.FTZ.U32.TRUNC.NTZ R5, R5 ;  /* 0x0000000500057305 */ /* 0x000ea2000021f000 */
[----:B-1----:R-:W-:Y:S01]  /*06c0*/  R2UR UR5, R2 ;  /* 0x00000000020572ca */ /* 0x002fe200000e0000 */
[----:B------:R-:W-:Y:S01]  /*06d0*/  IMAD.U32 R2, RZ, RZ, UR6 ;  /* 0x00000006ff027e24 */ /* 0x000fe2000f8e00ff */
[----:B--2---:R-:W-:-:S04]  /*06e0*/  R2UR UR13, R5 ;  /* 0x00000000050d72ca */ /* 0x004fc800000e0000 */
[----:B------:R-:W-:Y:S01]  /*06f0*/  IABS R5, R2 ;  /* 0x0000000200057213 */ /* 0x000fe20000000000 */
[----:B------:R-:W-:Y:S01]  /*0700*/  IMAD.MOV.U32 R2, RZ, RZ, R4 ;  /* 0x000000ffff027224 */ /* 0x000fe200078e0004 */
[----:B------:R-:W-:-:S05]  /*0710*/  IABS R4, R11 ;  /* 0x0000000b00047213 */ /* 0x000fca0000000000 */
[----:B------:R-:W-:Y:S01]  /*0720*/  UIADD3 UR12, URZ, -UR5, URZ ;  /* 0x800000053f0c7290 */ /* 0x000fe2000fffe03f */
[----:B------:R-:W-:Y:S01]  /*0730*/  IMAD.MOV.U32 R0, RZ, RZ, R5 ;  /* 0x000000ffff007224 */ /* 0x000fe200078e0005 */
[----:B------:R-:W-:Y:S02]  /*0740*/  R2UR UR31, R2 ;  /* 0x00000000021f72ca */ /* 0x000fe400000e0000 */
[----:B------:R-:W-:Y:S01]  /*0750*/  UIMAD UR12, UR12, UR28, URZ ;  /* 0x0000001c0c0c72a4 */ /* 0x000fe2000f8e023f */
[----:B------:R-:W-:Y:S01]  /*0760*/  IMAD.MOV R4, RZ, RZ, -R4 ;  /* 0x000000ffff047224 */ /* 0x000fe200078e0a04 */
[----:B------:R-:W1:Y:S01]  /*0770*/  SHFL.IDX PT, R2, R13, RZ, 0x1f ;  /* 0x00001fff0d027589 */ /* 0x000e6200000e0000 */
[----:B------:R-:W-:Y:S01]  /*0780*/  R2UR UR33, R0 ;  /* 0x00000000002172ca */ /* 0x000fe200000e0000 */
[----:B------:R-:W-:Y:S01]  /*0790*/  UIADD3 UR18, URZ, -UR13, URZ ;  /* 0x8000000d3f127290 */ /* 0x000fe2000fffe03f */
[----:B------:R-:W-:Y:S01]  /*07a0*/  IMAD.MOV.U32 R0, RZ, RZ, R4 ;  /* 0x000000ffff007224 */ /* 0x000fe200078e0004 */
[----:B------:R-:W-:-:S02]  /*07b0*/  UIMAD.WIDE.U32 UR4, UR5, UR12, UR4 ;  /* 0x0000000c050472a5 */ /* 0x000fc4000f8e0004 */
[----:B------:R-:W-:Y:S01]  /*07c0*/  UIMAD UR18, UR18, UR27, URZ ;  /* 0x0000001b121272a4 */ /* 0x000fe2000f8e023f */
[----:B------:R-:W-:Y:S01]  /*07d0*/  UMOV UR12, URZ ;  /* 0x0000003f000c7c82 */ /* 0x000fe20008000000 */
[----:B------:R-:W-:Y:S02]  /*07e0*/  R2UR UR32, R0 ;  /* 0x00000000002072ca */ /* 0x000fe400000e0000 */
[----:B------:R-:W-:Y:S01]  /*07f0*/  UIMAD.WIDE.U32 UR18, UR13, UR18, UR12 ;  /* 0x000000120d1272a5 */ /* 0x000fe2000f8e000c */
[----:B------:R-:W-:Y:S01]  /*0800*/  SHF.R.U32.HI R0, RZ, 0x7, R33 ;  /* 0x00000007ff007819 */ /* 0x000fe20000011621 */
[----:B------:R-:W-:Y:S01]  /*0810*/  ULOP3.LUT UR12, URZ, UR9, URZ, 0x33, !UPT ;  /* 0x000000093f0c7292 */ /* 0x000fe2000f8e333f */
[----:B------:R-:W-:Y:S01]  /*0820*/  UMOV UR13, UR5 ;  /* 0x00000005000d7c82 */ /* 0x000fe20008000000 */
[----:B------:R-:W-:Y:S02]  /*0830*/  UIMAD.WIDE.U32 UR24, UR19, UR33, URZ ;  /* 0x00000021131872a5 */ /* 0x000fe4000f8e003f */
[----:B------:R-:W-:Y:S01]  /*0840*/  UIMAD.WIDE.U32 UR4, UR13, UR29, URZ ;  /* 0x0000001d0d0472a5 */ /* 0x000fe2000f8e003f */
[----:B------:R-:W2:Y:S03]  /*0850*/  SHFL.IDX PT, R0, R0, RZ, 0x1f ;  /* 0x00001fff00007589 */ /* 0x000ea600000e0000 */
[----:B------:R-:W-:-:S02]  /*0860*/  UIMAD UR5, UR5, UR31, UR29 ;  /* 0x0000001f050572a4 */ /* 0x000fc4000f8e021d */
[----:B------:R-:W-:Y:S01]  /*0870*/  UIMAD UR25, UR25, UR32, UR33 ;  /* 0x00000020191972a4 */ /* 0x000fe2000f8e0221 */
[----:B-1----:R-:W-:Y:S01]  /*0880*/  R2UR UR29, R2 ;  /* 0x00000000021d72ca */ /* 0x002fe200000e0000 */
[----:B------:R-:W-:Y:S02]  /*0890*/  UISETP.GT.U32.AND UP1, UPT, UR28, UR5, UPT ;  /* 0x000000051c00728c */ /* 0x000fe4000bf24070 */
[----:B------:R-:W-:Y:S02]  /*08a0*/  UISETP.GT.U32.AND UP2, UPT, UR27, UR25, UPT ;  /* 0x000000191b00728c */ /* 0x000fe4000bf44070 */
[----:B------:R-:W-:-:S07]  /*08b0*/  ULOP3.LUT UR33, URZ, UR10, URZ, 0x33, !UPT ;  /* 0x0000000a3f217292 */ /* 0x000fce000f8e333f */
[----:B------:R-:W-:Y:S01]  /*08c0*/  @!UP1 UIADD3 UR5, UR5, -UR28, URZ ;  /* 0x8000001c05059290 */ /* 0x000fe2000fffe03f */
[----:B------:R-:W-:Y:S01]  /*08d0*/  ISETP.NE.AND P1, PT, RZ, UR29, PT ;  /* 0x0000001dff007c0c */ /* 0x000fe2000bf25270 */
[----:B------:R-:W-:Y:S02]  /*08e0*/  @!UP2 UIADD3 UR25, UR25, -UR27, URZ ;  /* 0x8000001b1919a290 */ /* 0x000fe4000fffe03f */
[----:B------:R-:W-:Y:S02]  /*08f0*/  UISETP.GT.U32.AND UP6, UPT, UR28, UR5, UPT ;  /* 0x000000051c00728c */ /* 0x000fe4000bfc4070 */
[----:B------:R-:W-:Y:S01]  /*0900*/  UISETP.GT.U32.AND UP1, UPT, UR27, UR25, UPT ;  /* 0x000000191b00728c */ /* 0x000fe2000bf24070 */
[----:B--2---:R-:W-:Y:S01]  /*0910*/  R2UR UR18, R0 ;  /* 0x00000000001272ca */ /* 0x004fe200000e0000 */
[----:B------:R-:W-:Y:S02]  /*0920*/  USHF.R.S32.HI UR4, URZ, 0x1f, UR29 ;  /* 0x0000001f3f047899 */ /* 0x000fe4000801141d */
[----:B------:R-:W-:-:S02]  /*0930*/  UISETP.NE.AND UP2, UPT, UR10, URZ, UPT ;  /* 0x0000003f0a00728c */ /* 0x000fc4000bf45270 */
[----:B------:R-:W-:-:S03]  /*0940*/  ULEA.HI UR4, UR4, UR29, URZ, 0x2 ;  /* 0x0000001d04047291 */ /* 0x000fc6000f8f103f */
[----:B------:R-:W-:Y:S02]  /*0950*/  @!UP6 UIADD3 UR5, UR5, -UR28, URZ ;  /* 0x8000001c0505e290 */ /* 0x000fe4000fffe03f */
[----:B------:R-:W-:Y:S02]  /*0960*/  UISETP.GE.AND UP6, UPT, UR6, URZ, UPT ;  /* 0x0000003f0600728c */ /* 0x000fe4000bfc6270 */
[----:B------:R-:W-:Y:S02]  /*0970*/  @!UP1 UIADD3 UR25, UR25, -UR27, URZ ;  /* 0x8000001b19199290 */ /* 0x000fe4000fffe03f */
[----:B------:R-:W-:Y:S02]  /*0980*/  @!UP5 UIADD3 UR5, -UR5, URZ, URZ ;  /* 0x0000003f0505d290 */ /* 0x000fe4000fffe13f */
[----:B------:R-:W-:Y:S02]  /*0990*/  ULOP3.LUT UR4, UR4, 0xfffffffc, URZ, 0xc0, !UPT ;  /* 0xfffffffc04047892 */ /* 0x000fe4000f8ec03f */
[----:B------:R-:W-:-:S02]  /*09a0*/  USEL UR5, UR12, UR5, !UP4 ;  /* 0x000000050c057287 */ /* 0x000fc4000e000000 */
[----:B------:R-:W-:Y:S02]  /*09b0*/  UIADD3 UR52, UR29, -UR4, URZ ;  /* 0x800000041d347290 */ /* 0x000fe4000fffe03f */
[----:B------:R-:W-:Y:S02]  /*09c0*/  @!UP6 UIADD3 UR25, -UR25, URZ, URZ ;  /* 0x0000003f1919e290 */ /* 0x000fe4000fffe13f */
[----:B------:R-:W-:Y:S02]  /*09d0*/  UIADD3 UR5, UR11, -UR5, URZ ;  /* 0x800000050b057290 */ /* 0x000fe4000fffe03f */
[----:B------:R-:W-:Y:S02]  /*09e0*/  USEL UR25, UR33, UR25, !UP2 ;  /* 0x0000001921197287 */ /* 0x000fe4000d000000 */
[----:B------:R-:W-:Y:S02]  /*09f0*/  UISETP.NE.AND UP1, UPT, UR18, URZ, UPT ;  /* 0x0000003f1200728c */ /* 0x000fe4000bf25270 */
[----:B------:R-:W-:-:S02]  /*0a00*/  UIADD3 UR25, UR6, -UR25, URZ ;  /* 0x8000001906197290 */ /* 0x000fc4000fffe03f */
[----:B------:R-:W-:Y:S02]  /*0a10*/  UISETP.EQ.AND UP5, UPT, UR52, 0x3, !UP1 ;  /* 0x000000033400788c */ /* 0x000fe4000cfa2270 */
[----:B------:R-:W-:Y:S02]  /*0a20*/  UIMAD UR24, UR5, UR25, URZ ;  /* 0x00000019051872a4 */ /* 0x000fe4000f8e023f */
[----:B------:R-:W-:Y:S02]  /*0a30*/  USEL UR4, UR25, UR5, !UP3 ;  /* 0x0000000519047287 */ /* 0x000fe4000d800000 */
[----:B------:R-:W-:Y:S02]  /*0a40*/  USHF.R.S32.HI UR25, URZ, 0x1f, UR24 ;  /* 0x0000001f3f197899 */ /* 0x000fe40008011418 */
[----:B------:R-:W-:Y:S01]  /*0a50*/  USHF.R.S32.HI UR5, URZ, 0x1f, UR4 ;  /* 0x0000001f3f057899 */ /* 0x000fe20008011404 */
[----:B------:R-:W-:Y:S01]  /*0a60*/  IMAD.U32 R6, RZ, RZ, UR24 ;  /* 0x00000018ff067e24 */ /* 0x000fe2000f8e00ff */
[----:B------:R-:W-:Y:S01]  /*0a70*/  USEL UR59, UR59, 0x2, UP5 ;  /* 0x000000023b3b7887 */ /* 0x000fe2000a800000 */
[----:B------:R-:W-:-:S02]  /*0a80*/  IMAD.U32 R4, RZ, RZ, UR4 ;  /* 0x00000004ff047e24 */ /* 0x000fc4000f8e00ff */
[----:B------:R-:W-:Y:S02]  /*0a90*/  IMAD.U32 R7, RZ, RZ, UR25 ;  /* 0x00000019ff077e24 */ /* 0x000fe4000f8e00ff */
[----:B------:R-:W-:Y:S01]  /*0aa0*/  IMAD.U32 R5, RZ, RZ, UR5 ;  /* 0x00000005ff057e24 */ /* 0x000fe2000f8e00ff */
[----:B------:R-:W-:Y:S06]  /*0ab0*/  @P1 BRA `(.L_x_1) ;  /* 0x0000000000841947 */ /* 0x000fec0003800000 */
[----:B------:R-:W-:Y:S01]  /*0ac0*/  ELECT P1, URZ, PT ;  /* 0x00000000003f782f */ /* 0x000fe20003820000 */
[----:B------:R-:W-:-:S12]  /*0ad0*/  BSSY B0, `(.L_x_1) ;  /* 0x000001f000007945 */ /* 0x000fd80003800000 */
[----:B------:R-:W-:Y:S05]  /*0ae0*/  @!P1 BRA `(.L_x_2) ;  /* 0x0000000000749947 */ /* 0x000fea0003800000 */
[----:B------:R-:W1:Y:S01]  /*0af0*/  S2UR UR6, SR_CgaCtaId ;  /* 0x00000000000679c3 */ /* 0x000e620000008800 */
[----:B------:R-:W-:Y:S01]  /*0b00*/  UMOV UR4, 0x400 ;  /* 0x0000040000047882 */ /* 0x000fe20000000000 */
[----:B------:R-:W-:Y:S01]  /*0b10*/  UMOV UR5, 0x1 ;  /* 0x0000000100057882 */ /* 0x000fe20000000000 */
[----:B------:R-:W-:Y:S02]  /*0b20*/  UMOV UR24, 0x140 ;  /* 0x0000014000187882 */ /* 0x000fe40000000000 */
[----:B------:R-:W-:-:S04]  /*0b30*/  UIADD3 UR24, -UR24, 0x100000, URZ ;  /* 0x0010000018187890 */ /* 0x000fc8000fffe13f */
[----:B------:R-:W-:Y:S02]  /*0b40*/  USHF.L.U32 UR25, UR24, 0xb, URZ ;  /* 0x0000000b18197899 */ /* 0x000fe4000800063f */
[----:B------:R-:W-:Y:S02]  /*0b50*/  USHF.L.U32 UR24, UR24, 0x1, URZ ;  /* 0x0000000118187899 */ /* 0x000fe4000800063f */
[----:B-1----:R-:W-:Y:S02]  /*0b60*/  ULEA UR6, UR6, UR4, 0x18 ;  /* 0x0000000406067291 */ /* 0x002fe4000f8ec03f */
[----:B------:R-:W-:-:S04]  /*0b70*/  UIADD3 UR4, -UR5, 0x100000, URZ ;  /* 0x0010000005047890 */ /* 0x000fc8000fffe13f */
[----:B------:R-:W-:Y:S02]  /*0b80*/  USHF.L.U32 UR5, UR4, 0xb, URZ ;  /* 0x0000000b04057899 */ /* 0x000fe4000800063f */
[----:B------:R-:W-:Y:S01]  /*0b90*/  USHF.L.U32 UR4, UR4, 0x1, URZ ;  /* 0x0000000104047899 */ /* 0x000fe2000800063f */
[----:B------:R-:W1:Y:S11]  /*0ba0*/  FENCE.VIEW.ASYNC.S ;  /* 0x00000000000073c6 */ /* 0x000e760000000000 */
[----:B-1----:R1:W2:Y:S01]  /*0bb0*/  SYNCS.EXCH.64 URZ, [UR6+0x34400], UR4 ;  /* 0x03440004063f75b2 */ /* 0x0022a20008000100 */
[----:B------:R1:W3:Y:S01]  /*0bc0*/  SYNCS.EXCH.64 URZ, [UR6+0x34440], UR24 ;  /* 0x03444018063f75b2 */ /* 0x0002e20008000100 */
[----:B------:R1:W4:Y:S01]  /*0bd0*/  SYNCS.EXCH.64 URZ, [UR6+0x34408], UR4 ;  /* 0x03440804063f75b2 */ /* 0x0003220008000100 */
[----:B------:R1:W1:Y:S01]  /*0be0*/  SYNCS.EXCH.64 URZ, [UR6+0x34448], UR24 ;  /* 0x03444818063f75b2 */ /* 0x0002620008000100 */
        /* <DEDUP_REMOVED lines=12> */
[----:B------:R-:W-:Y:S01]  /*0cb0*/  NOP ;  /* 0x0000000000007918 */ /* 0x000fe20000000000 */
.L_x_2:
[----:B-1----:R-:W-:Y:S05]  /*0cc0*/  BSYNC B0 ;  /* 0x0000000000007941 */ /* 0x002fea0003800000 */
.L_x_1:
[----:B------:R-:W1:Y:S01]  /*0cd0*/  SHFL.IDX PT, R0, R13, RZ, 0x1f ;  /* 0x00001fff0d007589 */ /* 0x000e6200000e0000 */
[----:B------:R-:W-:Y:S01]  /*0ce0*/  UIADD3 UR29, UR18, -0x1, URZ ;  /* 0xffffffff121d7890 */ /* 0x000fe2000fffe03f */
[----:B------:R-:W-:Y:S01]  /*0cf0*/  NOP ;  /* 0x0000000000007918 */ /* 0x000fe20000000000 */
[----:B------:R-:W-:Y:S02]  /*0d00*/  UISETP.LT.U32.AND UP6, UPT, UR52, 0x2, !UP1 ;  /* 0x000000023400788c */ /* 0x000fe4000cfc1070 */
[----:B------:R-:W-:Y:S02]  /*0d10*/  UISETP.GE.U32.AND UP5, UPT, UR29, 0x2, UPT ;  /* 0x000000021d00788c */ /* 0x000fe4000bfa6070 */
[----:B------:R-:W-:-:S04]  /*0d20*/  USEL UR42, URZ, 0x1, !UP6 ;  /* 0x000000013f2a7887 */ /* 0x000fc8000f000000 */
[----:B------:R-:W-:Y:S01]  /*0d30*/  USEL UR42, UR42, 0x2, UP5 ;  /* 0x000000022a2a7887 */ /* 0x000fe2000a800000 */
[----:B-1----:R-:W-:-:S13]  /*0d40*/  ISETP.NE.AND P1, PT, R0, RZ, PT ;  /* 0x000000ff0000720c */ /* 0x002fda0003f25270 */
[----:B------:R-:W-:Y:S05]  /*0d50*/  @P1 BRA `(.L_x_3) ;  /* 0x0000000000501947 */ /* 0x000fea0003800000 */
[----:B------:R-:W1:Y:S01]  /*0d60*/  S2UR UR5, SR_CgaCtaId ;  /* 0x00000000000579c3 */ /* 0x000e620000008800 */
[----:B------:R-:W-:Y:S01]  /*0d70*/  UMOV UR4, 0x400 ;  /* 0x0000040000047882 */ /* 0x000fe20000000000 */
[----:B------:R-:W-:Y:S01]  /*0d80*/  UMOV UR24, 0x1 ;  /* 0x0000000100187882 */ /* 0x000fe20000000000 */
[----:B------:R-:W-:Y:S01]  /*0d90*/  UMOV UR11, 0x80 ;  /* 0x00000080000b7882 */ /* 0x000fe20000000000 */
[----:B------:R-:W-:-:S04]  /*0da0*/  UIADD3 UR24, -UR24, 0x100000, URZ ;  /* 0x0010000018187890 */ /* 0x000fc8000fffe13f */
[----:B------:R-:W-:Y:S02]  /*0db0*/  USHF.L.U32 UR25, UR24, 0xb, URZ ;  /* 0x0000000b18197899 */ /* 0x000fe4000800063f */
[----:B------:R-:W-:Y:S01]  /*0dc0*/  USHF.L.U32 UR24, UR24, 0x1, URZ ;  /* 0x0000000118187899 */ /* 0x000fe2000800063f */
[----:B------:R-:W-:Y:S01]  /*0dd0*/  ELECT P1, URZ, PT ;  /* 0x00000000003f782f */ /* 0x000fe20003820000 */
[----:B-1----:R-:W-:Y:S02]  /*0de0*/  ULEA UR6, UR5, UR4, 0x18 ;  /* 0x0000000405067291 */ /* 0x002fe4000f8ec03f */
[----:B------:R-:W-:-:S04]  /*0df0*/  UIADD3 UR4, -UR11, 0x100000, URZ ;  /* 0x001000000b047890 */ /* 0x000fc8000fffe13f */
[----:B------:R-:W-:Y:S02]  /*0e00*/  USHF.L.U32 UR5, UR4, 0xb, URZ ;  /* 0x0000000b04057899 */ /* 0x000fe4000800063f */
[----:B------:R-:W-:Y:S01]  /*0e10*/  USHF.L.U32 UR4, UR4, 0x1, URZ ;  /* 0x0000000104047899 */ /* 0x000fe2000800063f */
[----:B------:R-:W1:Y:S03]  /*0e20*/  FENCE.VIEW.ASYNC.S ;  /* 0x00000000000073c6 */ /* 0x000e660000000000 */
[----:B-1----:R1:W1:Y:S08]  /*0e30*/  SYNCS.EXCH.64 URZ, [UR6+0x34480], UR24 ;  /* 0x03448018063f75b2 */ /* 0x0022700008000100 */
[----:B------:R1:W1:Y:S01]  /*0e40*/  SYNCS.EXCH.64 URZ, [UR6+0x34498], UR4 ;  /* 0x03449804063f75b2 */ /* 0x0002620008000100 */
[----:B------:R1:W1:Y:S01]  /*0e50*/  SYNCS.EXCH.64 URZ, [UR6+0x34488], UR24 ;  /* 0x03448818063f75b2 */ /* 0x0002620008000100 */
[----:B------:R1:W1:Y:S01]  /*0e60*/  SYNCS.EXCH.64 URZ, [UR6+0x344a0], UR4 ;  /* 0x0344a004063f75b2 */ /* 0x0002620008000100 */
[----:B------:R1:W1:Y:S01]  /*0e70*/  SYNCS.EXCH.64 URZ, [UR6+0x34490], UR24 ;  /* 0x03449018063f75b2 */ /* 0x0002620008000100 */
[----:B------:R1:W1:Y:S01]  /*0e80*/  SYNCS.EXCH.64 URZ, [UR6+0x344a8], UR4 ;  /* 0x0344a804063f75b2 */ /* 0x0002620008000100 */
[----:B------:R-:W-:Y:S01]  /*0e90*/  NOP ;  /* 0x0000000000007918 */ /* 0x000fe20000000000 */
.L_x_3:
[----:B------:R-:W2:Y:S01]  /*0ea0*/  SHFL.IDX PT, R0, R13, RZ, 0x1f ;  /* 0x00001fff0d007589 */ /* 0x000ea200000e0000 */
[----:B------:R-:W-:Y:S01]  /*0eb0*/  UISETP.EQ.AND UP6, UPT, UR52, 0x2, !UP1 ;  /* 0x000000023400788c */ /* 0x000fe2000cfc2270 */
[----:B------:R-:W-:-:S03]  /*0ec0*/  NOP ;  /* 0x0000000000007918 */ /* 0x000fc60000000000 */
[----:B------:R-:W-:-:S04]  /*0ed0*/  USEL UR61, URZ, 0x1, !UP6 ;  /* 0x000000013f3d7887 */ /* 0x000fc8000f000000 */
[----:B------:R-:W-:Y:S01]  /*0ee0*/  USEL UR61, UR61, 0x2, UP5 ;  /* 0x000000023d3d7887 */ /* 0x000fe2000a800000 */
[----:B--2---:R-:W-:-:S13]  /*0ef0*/  ISETP.NE.AND P1, PT, R0, RZ, PT ;  /* 0x000000ff0000720c */ /* 0x004fda0003f25270 */
[----:B------:R-:W-:Y:S05]  /*0f00*/  @P1 BRA `(.L_x_4) ;  /* 0x0000000000581947 */ /* 0x000fea0003800000 */
[----:B-1----:R-:W1:Y:S01]  /*0f10*/  S2UR UR5, SR_CgaCtaId ;  /* 0x00000000000579c3 */ /* 0x002e620000008800 */
[----:B------:R-:W-:Y:S01]  /*0f20*/  UMOV UR4, 0x400 ;  /* 0x0000040000047882 */ /* 0x000fe20000000000 */
[----:B------:R-:W-:Y:S01]  /*0f30*/  UMOV UR11, 0x20 ;  /* 0x00000020000b7882 */ /* 0x000fe20000000000 */
[----:B------:R-:W-:Y:S01]  /*0f40*/  UMOV UR24, 0x80 ;  /* 0x0000008000187882 */ /* 0x000fe20000000000 */
[----:B------:R-:W-:Y:S01]  /*0f50*/  ELECT P1, URZ, PT ;  /* 0x00000000003f782f */ /* 0x000fe20003820000 */
        /* <DEDUP_REMOVED lines=8> */
[----:B-1----:R2:W1:Y:S01]  /*0fe0*/  SYNCS.EXCH.64 URZ, [UR6+0x344b0], UR4 ;  /* 0x0344b004063f75b2 */ /* 0x0024620008000100 */
[----:B------:R2:W1:Y:S01]  /*0ff0*/  SYNCS.EXCH.64 URZ, [UR6+0x344d0], UR24 ;  /* 0x0344d018063f75b2 */ /* 0x0004620008000100 */
[----:B------:R2:W1:Y:S01]  /*1000*/  SYNCS.EXCH.64 URZ, [UR6+0x344b8], UR4 ;  /* 0x0344b804063f75b2 */ /* 0x0004620008000100 */
[----:B------:R2:W1:Y:S01]  /*1010*/  SYNCS.EXCH.64 URZ, [UR6+0x344d8], UR24 ;  /* 0x0344d818063f75b2 */ /* 0x0004620008000100 */
[----:B------:R2:W1:Y:S01]  /*1020*/  SYNCS.EXCH.64 URZ, [UR6+0x344c0], UR4 ;  /* 0x0344c004063f75b2 */ /* 0x0004620008000100 */
[----:B------:R2:W1:Y:S01]  /*1030*/  SYNCS.EXCH.64 URZ, [UR6+0x344e0], UR24 ;  /* 0x0344e018063f75b2 */ /* 0x0004620008000100 */
[----:B------:R2:W1:Y:S01]  /*1040*/  SYNCS.EXCH.64 URZ, [UR6+0x344c8], UR4 ;  /* 0x0344c804063f75b2 */ /* 0x0004620008000100 */
[----:B------:R2:W1:Y:S02]  /*1050*/  SYNCS.EXCH.64 URZ, [UR6+0x344e8], UR24 ;  /* 0x0344e818063f75b2 */ /* 0x0004640008000100 */
[----:B--2---:R-:W-:Y:S01]  /*1060*/  NOP ;  /* 0x0000000000007918 */ /* 0x004fe20000000000 */
.L_x_4:
[----:B------:R-:W2:Y:S01]  /*1070*/  SHFL.IDX PT, R2, R13, RZ, 0x1f ;  /* 0x00001fff0d027589 */ /* 0x000ea200000e0000 */
[----:B------:R-:W-:Y:S01]  /*1080*/  ELECT P1, URZ, PT ;  /* 0x00000000003f782f */ /* 0x000fe20003820000 */
[----:B------:R-:W3:Y:S01]  /*1090*/  LDC.64 R14, c[0x0][0x8f8] ;  /* 0x00023e00ff0e7b82 */ /* 0x000ee20000000a00 */
[----:B------:R-:W-:Y:S01]  /*10a0*/  ELECT P2, URZ, PT ;  /* 0x00000000003f782f */ /* 0x000fe20003840000 */
[----:B------:R-:W4:Y:S01]  /*10b0*/  SHFL.IDX PT, R0, R13, RZ, 0x1f ;  /* 0x00001fff0d007589 */ /* 0x000f2200000e0000 */
[----:B------:R-:W-:Y:S01]  /*10c0*/  UMOV UR11, 0x20 ;  /* 0x00000020000b7882 */ /* 0x000fe20000000000 */
[----:B-1----:R-:W-:Y:S01]  /*10d0*/  UMOV UR25, 0x80 ;  /* 0x0000008000197882 */ /* 0x002fe20000000000 */
[----:B------:R-:W-:Y:S01]  /*10e0*/  NOP ;  /* 0x0000000000007918 */ /* 0x000fe20000000000 */
[----:B------:R-:W-:Y:S01]  /*10f0*/  ULDC UR60, c[0x0][0xc] ;  /* 0x00000300003c7ab9 */ /* 0x000fe20000000800 */
[----:B------:R-:W-:Y:S02]  /*1100*/  IMAD.MOV.U32 R16, RZ, RZ, -0x1 ;  /* 0xffffffffff107424 */ /* 0x000fe400078e00ff */
[----:B------:R-:W-:-:S02]  /*1110*/  IMAD.MOV.U32 R17, RZ, RZ, -0x1 ;  /* 0xffffffffff117424 */ /* 0x000fc400078e00ff */
[----:B------:R-:W-:Y:S01]  /*1120*/  IMAD.MOV.U32 R18, RZ, RZ, -0x1 ;  /* 0xffffffffff127424 */ /* 0x000fe200078e00ff */
[----:B--2---:R-:W-:Y:S02]  /*1130*/  ISETP.NE.OR P1, PT, R2, RZ, !P1 ;  /* 0x000000ff0200720c */ /* 0x004fe40004f25670 */
[----:B----4-:R-:W-:Y:S02]  /*1140*/  ISETP.NE.OR P2, PT, R0, RZ, !P2 ;  /* 0x000000ff0000720c */ /* 0x010fe40005745670 */
[----:B------:R-:W-:-:S09]  /*1150*/  MOV R0, UR7 ;  /* 0x0000000700007c02 */ /* 0x000fd20008000f00 */
[----:B------:R-:W-:Y:S02]  /*1160*/  VOTEU.ALL UP6, P1 ;  /* 0x00000000003f7886 */ /* 0x000fe400008c0000 */
[----:B------:R-:W-:-:S03]  /*1170*/  VOTEU.ALL UP5, P2 ;  /* 0x00000000003f7886 */ /* 0x000fc600010a0000 */
[----:B------:R-:W1:Y:S01]  /*1180*/  @!UP6 S2UR UR5, SR_CgaCtaId ;  /* 0x000000000005e9c3 */ /* 0x000e620000008800 */
[----:B------:R-:W-:-:S07]  /*1190*/  @!UP6 UMOV UR4, 0x400 ;  /* 0x000004000004e882 */ /* 0x000fce0000000000 */
[----:B------:R-:W2:Y:S01]  /*11a0*/  @!UP5 S2UR UR24, SR_CgaCtaId ;  /* 0x000000000018d9c3 */ /* 0x000ea20000008800 */
[----:B-1----:R-:W-:Y:S02]  /*11b0*/  @!UP6 ULEA UR6, UR5, UR4, 0x18 ;  /* 0x000000040506e291 */ /* 0x002fe4000f8ec03f */
[----:B------:R-:W-:-:S04]  /*11c0*/  @!UP6 UIADD3 UR4, -UR11, 0x100000, URZ ;  /* 0x001000000b04e890 */ /* 0x000fc8000fffe13f */
[----:B------:R-:W-:Y:S02]  /*11d0*/  @!UP6 USHF.L.U32 UR5, UR4, 0xb, URZ ;  /* 0x0000000b0405e899 */ /* 0x000fe4000800063f */
[----:B------:R-:W-:Y:S01]  /*11e0*/  @!UP6 USHF.L.U32 UR4, UR4, 0x1, URZ ;  /* 0x000000010404e899 */ /* 0x000fe2000800063f */
[----:B------:R-:W-:Y:S01]  /*11f0*/  VOTEU.ALL UP6, P1 ;  /* 0x00000000003f7886 */ /* 0x000fe200008c0000 */
[----:B------:R-:W-:Y:S02]  /*1200*/  @!UP5 UMOV UR11, 0x400 ;  /* 0x00000400000bd882 */ /* 0x000fe40000000000 */
[----:B--2---:R-:W-:Y:S02]  /*1210*/  @!UP5 ULEA UR11, UR24, UR11, 0x18 ;  /* 0x0000000b180bd291 */ /* 0x004fe4000f8ec03f */
[----:B------:R-:W-:-:S04]  /*1220*/  @!UP5 UIADD3 UR24, -UR25, 0x100000, URZ ;  /* 0x001000001918d890 */ /* 0x000fc8000fffe13f */
[----:B------:R-:W-:Y:S02]  /*1230*/  @!UP5 USHF.L.U32 UR25, UR24, 0xb, URZ ;  /* 0x0000000b1819d899 */ /* 0x000fe4000800063f */
[----:B------:R-:W-:Y:S01]  /*1240*/  @!UP5 USHF.L.U32 UR24, UR24, 0x1, URZ ;  /* 0x000000011818d899 */ /* 0x000fe2000800063f */
[----:B------:R-:W-:Y:S01]  /*1250*/  VOTEU.ALL UP5, P1 ;  /* 0x00000000003f7886 */ /* 0x000fe200008a0000 */
[----:B---3--:R-:W-:Y:S01]  /*1260*/  ISETP.LE.U32.AND P1, PT, R14, UR8, PT ;  /* 0x000000080e007c0c */ /* 0x008fe2000bf23070 */
[----:B------:R-:W1:Y:S02]  /*1270*/  FENCE.VIEW.ASYNC.S ;  /* 0x00000000000073c6 */ /* 0x000e640000000000 */
[----:B-1----:R-:W1:Y:S01]  /*1280*/  @!UP6 SYNCS.EXCH.64 URZ, [UR6+0x344f0], UR4 ;  /* 0x0344f004063fe5b2 */ /* 0x002e620008000100 */
[----:B------:R-:W-:Y:S01]  /*1290*/  VOTEU.ALL UP6, P2 ;  /* 0x00000000003f7886 */ /* 0x000fe200010c0000 */
[----:B------:R-:W-:Y:S01]  /*12a0*/  ISETP.GE.U32.AND.EX P1, PT, R0, R15, PT, P1 ;  /* 0x0000000f0000720c */ /* 0x000fe20003f26110 */
[----:B------:R2:W1:Y:S01]  /*12b0*/  @!UP5 SYNCS.EXCH.64 URZ, [UR6+0x344f8], UR4 ;  /* 0x0344f804063fd5b2 */ /* 0x0004620008000100 */
[----:B------:R-:W-:Y:S01]  /*12c0*/  VOTEU.ALL UP5, P2 ;  /* 0x00000000003f7886 */ /* 0x000fe200010a0000 */
[----:B------:R-:W-:Y:S01]  /*12d0*/  NOP ;  /* 0x0000000000007918 */ /* 0x000fe20000000000 */
[----:B--2---:R-:W-:Y:S01]  /*12e0*/  ULDC.U8 UR4, c[0x0][0x900] ;  /* 0x0002400000047ab9 */ /* 0x004fe20000000000 */
[----:B------:R-:W-:Y:S01]  /*12f0*/  UMOV UR5, URZ ;  /* 0x0000003f00057c82 */ /* 0x000fe20008000000 */
[----:B------:R-:W-:Y:S01]  /*1300*/  ISETP.NE.AND P3, PT, RZ, UR4, PT ;  /* 0x00000004ff007c0c */ /* 0x000fe2000bf65270 */
[----:B------:R-:W-:Y:S01]  /*1310*/  UMOV UR4, URZ ;  /* 0x0000003f00047c82 */ /* 0x000fe20008000000 */
[----:B------:R-:W1:Y:S01]  /*1320*/  @!UP6 SYNCS.EXCH.64 URZ, [UR11+0x34500], UR24 ;  /* 0x034500180b3fe5b2 */ /* 0x000e620008000100 */
[----:B------:R-:W-:Y:S01]  /*1330*/  VOTEU.ALL UP6, P2 ;  /* 0x00000000003f7886 */ /* 0x000fe200010c0000 */
[----:B------:R-:W-:Y:S01]  /*1340*/  UMOV UR6, URZ ;  /* 0x0000003f00067c82 */ /* 0x000fe20008000000 */
[----:B------:R-:W-:Y:S01]  /*1350*/  P2R R20, PR, RZ, 0x8 ;  /* 0x00000008ff147803 */ /* 0x000fe20000000000 */
[----:B------:R-:W1:Y:S01]  /*1360*/  @!UP5 SYNCS.EXCH.64 URZ, [UR11+0x34508], UR24 ;  /* 0x034508180b3fd5b2 */ /* 0x000e620008000100 */
[----:B------:R-:W-:Y:S01]  /*1370*/  VOTEU.ALL UP5, P2 ;  /* 0x00000000003f7886 */ /* 0x000fe200010a0000 */
[----:B------:R-:W1:Y:S04]  /*1380*/  @!UP6 SYNCS.EXCH.64 URZ, [UR11+0x34510], UR24 ;  /* 0x034510180b3fe5b2 */ /* 0x000e680008000100 */
[----:B------:R2:W1:Y:S01]  /*1390*/  @!UP5 SYNCS.EXCH.64 URZ, [UR11+0x34518], UR24 ;  /* 0x034518180b3fd5b2 */ /* 0x0004620008000100 */
[----:B------:R-:W-:Y:S01]  /*13a0*/  NOP ;  /* 0x0000000000007918 */ /* 0x000fe20000000000 */
[----:B--2---:R-:W-:Y:S01]  /*13b0*/  UMOV UR11, URZ ;  /* 0x0000003f000b7c82 */ /* 0x004fe20008000000 */
[----:B-1----:R-:W-:Y:S06]  /*13c0*/  BAR.SYNC.DEFER_BLOCKING 0x0 ;  /* 0x0000000000007b1d */ /* 0x002fec0000010000 */
[----:B------:R-:W-:Y:S05]  /*13d0*/  @P3 BRA P1, `(.L_x_5) ;  /* 0x0000001400f43947 */ /* 0x000fea0000800000 */
[----:B------:R-:W-:Y:S01]  /*13e0*/  IMAD.U32 R15, RZ, RZ, UR7 ;  /* 0x00000007ff0f7e24 */ /* 0x000fe2000f8e00ff */
[----:B------:R-:W-:Y:S01]  /*13f0*/  ISETP.LE.U32.AND P1, PT, R6, UR8, PT ;  /* 0x0000000806007c0c */ /* 0x000fe2000bf23070 */
[----:B------:R-:W-:Y:S01]  /*1400*/  UMOV UR5, URZ ;  /* 0x0000003f00057c82 */ /* 0x000fe20008000000 */
[----:B------:R-:W-:Y:S01]  /*1410*/  UMOV UR6, URZ ;  /* 0x0000003f00067c82 */ /* 0x000fe20008000000 */
[----:B------:R-:W-:Y:S01]  /*1420*/  UMOV UR11, URZ ;  /* 0x0000003f000b7c82 */ /* 0x000fe20008000000 */
[----:B------:R-:W-:Y:S01]  /*1430*/  ISETP.GE.U32.AND.EX P1, PT, R15, R7, PT, P1 ;  /* 0x000000070f00720c */ /* 0x000fe20003f26110 */
[----:B------:R-:W-:-:S12]  /*1440*/  UMOV UR4, URZ ;  /* 0x0000003f00047c82 */ /* 0x000fd80008000000 */
[----:B------:R-:W-:Y:S05]  /*1450*/  @!P1 BRA `(.L_x_6) ;  /* 0x0000001000c09947 */ /* 0x000fea0003800000 */
[----:B------:R-:W-:Y:S01]  /*1460*/  VIADD R2, R34, 0x20 ;  /* 0x0000002022027836 */ /* 0x000fe20000000000 */
[----:B-----5:R-:W-:Y:S01]  /*1470*/  MOV R17, R9 ;  /* 0x0000000900117202 */ /* 0x020fe20000000f00 */
[----:B------:R-:W-:Y:S02]  /*1480*/  IMAD.MOV.U32 R0, RZ, RZ, R34 ;  /* 0x000000ffff007224 */ /* 0x000fe400078e0022 */
[----:B------:R-:W-:Y:S01]  /*1490*/  IMAD.MOV.U32 R12, RZ, RZ, R8 ;  /* 0x000000ffff0c7224 */ /* 0x000fe200078e0008 */
[----:B------:R-:W-:-:S13]  /*14a0*/  ISETP.GE.AND P1, PT, R2, R3, PT ;  /* 0x000000030200720c */ /* 0x000fda0003f26270 */
[----:B------:R-:W1:Y:S01]  /*14b0*/  @!P1 LDC.64 R14, c[0x0][0x918] ;  /* 0x00024600ff0e9b82 */ /* 0x000e620000000a00 */
[----:B------:R-:W-:Y:S01]  /*14c0*/  @!P1 VIADD R7, R0, 0x20 ;  /* 0x0000002000079836 */ /* 0x000fe20000000000 */
[----:B------:R-:W-:Y:S02]  /*14d0*/  UIADD3 UR16, UP5, UR16, -0x1, URZ ;  /* 0xffffffff10107890 */ /* 0x000fe4000ffbe03f */
[----:B------:R-:W-:Y:S01]  /*14e0*/  UIADD3 UR14, UP6, UR14, -0x1, URZ ;  /* 0xffffffff0e0e7890 */ /* 0x000fe2000ffde03f */
[----:B------:R-:W-:Y:S01]  /*14f0*/  BSSY B0, `(.L_x_7) ;  /* 0x000004f000007945 */ /* 0x000fe20003800000 */
[----:B------:R-:W-:Y:S01]  /*1500*/  UIADD3.X UR17, UR17, -0x1, URZ, UP5, !UPT ;  /* 0xffffffff11117890 */ /* 0x000fe2000affe43f */
[----:B-1----:R-:W-:-:S05]  /*1510*/  @!P1 IMAD.WIDE R14, R7, 0xc, R14 ;  /* 0x0000000c070e9825 */ /* 0x002fca00078e020e */
[----:B------:R1:W5:Y:S04]  /*1520*/  @!P1 LDG.E R8, desc[UR38][R14.64] ;  /* 0x000000260e089981 */ /* 0x000368000c1e1900 */
[----:B------:R1:W5:Y:S01]  /*1530*/  @!P1 LDG.E R9, desc[UR38][R14.64+0x4] ;  /* 0x000004260e099981 */ /* 0x000362000c1e1900 */
[----:B------:R-:W-:Y:S01]  /*1540*/  ISETP.GE.AND P1, PT, R0, R3, PT ;  /* 0x000000030000720c */ /* 0x000fe20003f26270 */
[----:B------:R-:W-:Y:S01]  /*1550*/  UIADD3.X UR15, UR15, -0x1, URZ, UP6, !UPT ;  /* 0xffffffff0f0f7890 */ /* 0x000fe2000b7fe43f */
[----:B------:R-:W-:Y:S01]  /*1560*/  CS2R R6, SRZ ;  /* 0x0000000000067805 */ /* 0x000fe2000001ff00 */
[----:B------:R-:W-:Y:S01]  /*1570*/  UIADD3 UR4, UR9, -0x1, URZ ;  /* 0xffffffff09047890 */ /* 0x000fe2000fffe03f */
[----:B------:R-:W-:Y:S01]  /*1580*/  IMAD.MOV.U32 R27, RZ, RZ, 0x7fffffff ;  /* 0x7fffffffff1b7424 */ /* 0x000fe200078e00ff */
[----:B------:R-:W-:Y:S01]  /*1590*/  UIADD3 UR5, UR10, -0x1, URZ ;  /* 0xffffffff0a057890 */ /* 0x000fe2000fffe03f */
[----:B------:R-:W-:-:S07]  /*15a0*/  IMAD.MOV.U32 R29, RZ, RZ, RZ ;  /* 0x000000ffff1d7224 */ /* 0x000fce00078e00ff */
[----:B-1----:R-:W-:Y:S05]  /*15b0*/  @P1 BRA `(.L_x_8) ;  /* 0x0000000400081947 */ /* 0x002fea0003800000 */
[----:B------:R-:W-:Y:S02]  /*15c0*/  PLOP3.LUT P3, PT, PT, PT, UP0, 0x80, 0x0 ;  /* 0x000000000000781c */ /* 0x000fe40003f6f008 */
[C---:B------:R-:W-:Y:S02]  /*15d0*/  IADD3 R21, P2, R17.reuse, UR16, RZ ;  /* 0x0000001011157c10 */ /* 0x040fe4000ff5e0ff */
[C---:B------:R-:W-:Y:S02]  /*15e0*/  IADD3 R23, P1, R12.reuse, UR14, RZ ;  /* 0x0000000e0c177c10 */ /* 0x040fe4000ff3e0ff */
[----:B------:R-:W-:Y:S02]  /*15f0*/  LEA.HI.X.SX32 R22, R17, UR17, 0x1, P2 ;  /* 0x0000001111167c11 */ /* 0x000fe400090f0eff */
[----:B------:R-:W-:-:S05]  /*1600*/  LEA.HI.X.SX32 R12, R12, UR15, 0x1, P1 ;  /* 0x0000000f0c0c7c11 */ /* 0x000fca00088f0eff */
[----:B------:R-:W-:Y:S05]  /*1610*/  @!P3 BRA `(.L_x_9) ;  /* 0x000000000030b947 */ /* 0x000fea0003800000 */
[----:B------:R-:W-:Y:S02]  /*1620*/  ULDC UR6, c[0x0][0x8dc] ;  /* 0x0002370000067ab9 */ /* 0x000fe40000000800 */
[----:B------:R-:W-:-:S05]  /*1630*/  IADD3 R17, P1, R23, UR6, RZ ;  /* 0x0000000617117c10 */ /* 0x000fca000ff3e0ff */
[----:B------:R-:W-:-:S04]  /*1640*/  IMAD.X R23, RZ, RZ, R12, P1 ;  /* 0x000000ffff177224 */ /* 0x000fc800008e060c */
[----:B------:R-:W-:-:S04]  /*1650*/  IMAD.WIDE.U32 R4, R23, UR20, RZ ;  /* 0x0000001417047c25 */ /* 0x000fc8000f8e00ff */
[----:B------:R-:W-:-:S04]  /*1660*/  IMAD.WIDE.U32 R14, P1, R17, UR21, R4 ;  /* 0x00000015110e7c25 */ /* 0x000fc8000f820004 */
[----:B------:R-:W-:-:S04]  /*1670*/  IMAD.WIDE.U32 R4, R17, UR20, RZ ;  /* 0x0000001411047c25 */ /* 0x000fc8000f8e00ff */
[----:B------:R-:W-:Y:S01]  /*1680*/  IMAD.X R19, RZ, RZ, RZ, P1 ;  /* 0x000000ffff137224 */ /* 0x000fe200008e06ff */
[----:B------:R-:W-:Y:S01]  /*1690*/  IADD3 RZ, P1, R5, R14, RZ ;  /* 0x0000000e05ff7210 */ /* 0x000fe20007f3e0ff */
[----:B------:R-:W-:-:S04]  /*16a0*/  IMAD.MOV.U32 R18, RZ, RZ, R15 ;  /* 0x000000ffff127224 */ /* 0x000fc800078e000f */
[----:B------:R-:W-:-:S04]  /*16b0*/  IMAD.WIDE.U32.X R4, R23, UR21, R18, P1 ;  /* 0x0000001517047c25 */ /* 0x000fc800088e0412 */
[----:B------:R-:W-:Y:S02]  /*16c0*/  IMAD.MOV.U32 R23, RZ, RZ, R4 ;  /* 0x000000ffff177224 */ /* 0x000fe400078e0004 */
[----:B------:R-:W-:-:S07]  /*16d0*/  IMAD.MOV.U32 R12, RZ, RZ, R5 ;  /* 0x000000ffff0c7224 */ /* 0x000fce00078e0005 */
.L_x_9:
[----:B------:R-:W-:Y:S05]  /*16e0*/  @!P0 BRA `(.L_x_10) ;  /* 0x0000000000308947 */ /* 0x000fea0003800000 */
[----:B------:R-:W-:Y:S02]  /*16f0*/  ULDC UR6, c[0x0][0x8f4] ;  /* 0x00023d0000067ab9 */ /* 0x000fe40000000800 */
[----:B------:R-:W-:-:S05]  /*1700*/  IADD3 R17, P1, R21, UR6, RZ ;  /* 0x0000000615117c10 */ /* 0x000fca000ff3e0ff */
[----:B------:R-:W-:-:S04]  /*1710*/  IMAD.X R21, RZ, RZ, R22, P1 ;  /* 0x000000ffff157224 */ /* 0x000fc800008e0616 */
[----:B------:R-:W-:-:S04]  /*1720*/  IMAD.WIDE.U32 R4, R21, UR22, RZ ;  /* 0x0000001615047c25 */ /* 0x000fc8000f8e00ff */
[----:B------:R-:W-:-:S04]  /*1730*/  IMAD.WIDE.U32 R14, P1, R17, UR23, R4 ;  /* 0x00000017110e7c25 */ /* 0x000fc8000f820004 */
[----:B------:R-:W-:Y:S01]  /*1740*/  IMAD.WIDE.U32 R4, R17, UR22, RZ ;  /* 0x0000001611047c25 */ /* 0x000fe2000f8e00ff */
[----:B------:R-:W-:-:S03]  /*1750*/  IADD3.X R19, RZ, RZ, RZ, P1, !PT ;  /* 0x000000ffff137210 */ /* 0x000fc60000ffe4ff */
[----:B------:R-:W-:Y:S01]  /*1760*/  IMAD.MOV.U32 R18, RZ, RZ, R15 ;  /* 0x000000ffff127224 */ /* 0x000fe200078e000f */
[----:B------:R-:W-:-:S05]  /*1770*/  IADD3 RZ, P1, R5, R14, RZ ;  /* 0x0000000e05ff7210 */ /* 0x000fca0007f3e0ff */
[----:B------:R-:W-:-:S04]  /*1780*/  IMAD.WIDE.U32.X R4, R21, UR23, R18, P1 ;  /* 0x0000001715047c25 */ /* 0x000fc800088e0412 */
[----:B------:R-:W-:Y:S02]  /*1790*/  IMAD.MOV.U32 R21, RZ, RZ, R4 ;  /* 0x000000ffff157224 */ /* 0x000fe400078e0004 */
[----:B------:R-:W-:-:S07]  /*17a0*/  IMAD.MOV.U32 R22, RZ, RZ, R5 ;  /* 0x000000ffff167224 */ /* 0x000fce00078e0005 */
.L_x_10:
[----:B------:R-:W-:Y:S02]  /*17b0*/  SHF.R.U64 R4, R21, UR30, R22 ;  /* 0x0000001e15047c19 */ /* 0x000fe40008001216 */
[----:B------:R-:W-:-:S03]  /*17c0*/  SHF.R.U64 R5, R23, UR26, R12 ;  /* 0x0000001a17057c19 */ /* 0x000fc6000800120c */
[----:B------:R-:W-:Y:S02]  /*17d0*/  VIADD R14, R4, UR5 ;  /* 0x00000005040e7c36 */ /* 0x000fe40008000000 */
[----:B------:R-:W-:-:S03]  /*17e0*/  VIADD R17, R5, UR4 ;  /* 0x0000000405117c36 */ /* 0x000fc60008000000 */
[----:B------:R-:W-:Y:S02]  /*17f0*/  IABS R12, R14 ;  /* 0x0000000e000c7213 */ /* 0x000fe40000000000 */
[----:B------:R-:W-:-:S03]  /*1800*/  IABS R15, R17 ;  /* 0x00000011000f7213 */ /* 0x000fc60000000000 */
[----:B------:R-:W-:-:S04]  /*1810*/  IMAD.HI.U32 R5, R12, UR19, RZ ;  /* 0x000000130c057c27 */ /* 0x000fc8000f8e00ff */
[----:B------:R-:W-:-:S04]  /*1820*/  IMAD.HI.U32 R4, R15, UR13, RZ ;  /* 0x0000000d0f047c27 */ /* 0x000fc8000f8e00ff */
[----:B------:R-:W-:Y:S02]  /*1830*/  IMAD R5, R5, UR32, R12 ;  /* 0x0000002005057c24 */ /* 0x000fe4000f8e020c */
[----:B------:R-:W-:Y:S02]  /*1840*/  IMAD R4, R4, UR31, R15 ;  /* 0x0000001f04047c24 */ /* 0x000fe4000f8e020f */
[----:B------:R-:W-:Y:S01]  /*1850*/  IMAD.U32 R15, RZ, RZ, UR12 ;  /* 0x0000000cff0f7e24 */ /* 0x000fe2000f8e00ff */
[----:B------:R-:W-:Y:S01]  /*1860*/  ISETP.LT.U32.AND P2, PT, R5, UR27, PT ;  /* 0x0000001b05007c0c */ /* 0x000fe2000bf41070 */
[----:B------:R-:W-:Y:S01]  /*1870*/  IMAD.U32 R12, RZ, RZ, UR33 ;  /* 0x00000021ff0c7e24 */ /* 0x000fe2000f8e00ff */
[----:B------:R-:W-:-:S11]  /*1880*/  ISETP.LT.U32.AND P1, PT, R4, UR28, PT ;  /* 0x0000001c04007c0c */ /* 0x000fd6000bf21070 */
[----:B------:R-:W-:Y:S01]  /*1890*/  @!P2 VIADD R5, R5, -UR27 ;  /* 0x8000001b0505ac36 */ /* 0x000fe20008000000 */
[----:B------:R-:W-:Y:S01]  /*18a0*/  ISETP.GE.AND P2, PT, R17, RZ, PT ;  /* 0x000000ff1100720c */ /* 0x000fe20003f46270 */
[----:B------:R-:W-:Y:S01]  /*18b0*/  @!P1 VIADD R4, R4, -UR28 ;  /* 0x8000001c04049c36 */ /* 0x000fe20008000000 */
[----:B------:R-:W-:Y:S02]  /*18c0*/  ISETP.GE.AND P1, PT, R14, RZ, PT ;  /* 0x000000ff0e00720c */ /* 0x000fe40003f26270 */
[----:B------:R-:W-:Y:S02]  /*18d0*/  ISETP.LT.U32.AND P4, PT, R5, UR27, PT ;  /* 0x0000001b05007c0c */ /* 0x000fe4000bf81070 */
[----:B------:R-:W-:-:S11]  /*18e0*/  ISETP.LT.U32.AND P3, PT, R4, UR28, PT ;  /* 0x0000001c04007c0c */ /* 0x000fd6000bf61070 */
[----:B------:R-:W-:Y:S02]  /*18f0*/  @!P4 IADD3 R5, R5, -UR27, RZ ;  /* 0x8000001b0505cc10 */ /* 0x000fe4000fffe0ff */
[----:B------:R-:W-:Y:S01]  /*1900*/  @!P3 VIADD R4, R4, -UR28 ;  /* 0x8000001c0404bc36 */ /* 0x000fe20008000000 */
[----:B------:R-:W-:Y:S02]  /*1910*/  PLOP3.LUT P3, PT, PT, PT, UP4, 0x80, 0x0 ;  /* 0x000000000000781c */ /* 0x000fe40003f6f048 */
[----:B------:R-:W-:Y:S01]  /*1920*/  @!P1 IMAD.MOV R5, RZ, RZ, -R5 ;  /* 0x000000ffff059224 */ /* 0x000fe200078e0a05 */
[----:B------:R-:W-:Y:S01]  /*1930*/  PLOP3.LUT P4, PT, PT, PT, UP2, 0x80, 0x0 ;  /* 0x000000000000781c */ /* 0x000fe20003f8f028 */
[----:B------:R-:W-:Y:S01]  /*1940*/  @!P2 IMAD.MOV R4, RZ, RZ, -R4 ;  /* 0x000000ffff04a224 */ /* 0x000fe200078e0a04 */
[----:B------:R-:W-:Y:S02]  /*1950*/  PLOP3.LUT P1, PT, PT, PT, UP3, 0x80, 0x0 ;  /* 0x000000000000781c */ /* 0x000fe40003f2f038 */
[----:B------:R-:W-:-:S02]  /*1960*/  SEL R5, R12, R5, !P4 ;  /* 0x000000050c057207 */ /* 0x000fc40006000000 */
[----:B------:R-:W-:-:S03]  /*1970*/  SEL R4, R15, R4, !P3 ;  /* 0x000000040f047207 */ /* 0x000fc60005800000 */
[----:B------:R-:W-:Y:S02]  /*1980*/  IMAD.IADD R5, R14, 0x1, -R5 ;  /* 0x000000010e057824 */ /* 0x000fe400078e0a05 */
[----:B------:R-:W-:-:S04]  /*1990*/  IMAD.IADD R12, R17, 0x1, -R4 ;  /* 0x00000001110c7824 */ /* 0x000fc800078e0a04 */
[----:B------:R-:W-:Y:S01]  /*19a0*/  IMAD R27, R12, R5, RZ ;  /* 0x000000050c1b7224 */ /* 0x000fe200078e02ff */
[----:B------:R-:W-:-:S04]  /*19b0*/  SEL R4, R5, R12, !P1 ;  /* 0x0000000c05047207 */ /* 0x000fc80004800000 */
[----:B------:R-:W-:Y:S02]  /*19c0*/  SHF.R.S32.HI R5, RZ, 0x1f, R4 ;  /* 0x0000001fff057819 */ /* 0x000fe40000011404 */
[----:B------:R-:W-:-:S07]  /*19d0*/  SHF.R.S32.HI R29, RZ, 0x1f, R27 ;  /* 0x0000001fff1d7819 */ /* 0x000fce000001141b */
.L_x_8:
[----:B------:R-:W-:Y:S05]  /*19e0*/  BSYNC B0 ;  /* 0x0000000000007941 */ /* 0x000fea0003800000 */
.L_x_7:
[----:B------:R-:W1:Y:S01]  /*19f0*/  SHFL.UP PT, R14, R27, 0x1, RZ ;  /* 0x042000001b0e7989 */ /* 0x000e6200000e00ff */
[C---:B------:R-:W-:Y:S02]  /*1a00*/  ISETP.NE.AND P2, PT, R34.reuse, RZ, PT ;  /* 0x000000ff2200720c */ /* 0x040fe40003f45270 */
[C---:B------:R-:W-:Y:S01]  /*1a10*/  ISETP.GE.U32.AND P3, PT, R34.reuse, 0x2, PT ;  /* 0x000000022200780c */ /* 0x040fe20003f66070 */
[----:B------:R-:W2:Y:S01]  /*1a20*/  SHFL.UP PT, R12, R29, 0x1, RZ ;  /* 0x042000001d0c7989 */ /* 0x000ea200000e00ff */
[C---:B------:R-:W-:Y:S02]  /*1a30*/  ISETP.GE.U32.AND P4, PT, R34.reuse, 0x4, PT ;  /* 0x000000042200780c */ /* 0x040fe40003f86070 */
[C---:B------:R-:W-:Y:S02]  /*1a40*/  ISETP.GE.U32.AND P5, PT, R34.reuse, 0x8, PT ;  /* 0x000000082200780c */ /* 0x040fe40003fa6070 */
[----:B------:R-:W-:Y:S02]  /*1a50*/  ISETP.GE.U32.AND P6, PT, R34, 0x10, PT ;  /* 0x000000102200780c */ /* 0x000fe40003fc6070 */
[----:B-1----:R-:W-:-:S02]  /*1a60*/  SEL R14, R14, RZ, P2 ;  /* 0x000000ff0e0e7207 */ /* 0x002fc40001000000 */
[----:B--2---:R-:W-:Y:S02]  /*1a70*/  SEL R12, R12, RZ, P2 ;  /* 0x000000ff0c0c7207 */ /* 0x004fe40001000000 */
[----:B------:R-:W-:-:S05]  /*1a80*/  IADD3 R19, P1, R14, R27, RZ ;  /* 0x0000001b0e137210 */ /* 0x000fca0007f3e0ff */
[----:B------:R-:W-:Y:S01]  /*1a90*/  IMAD.X R21, R12, 0x1, R29, P1 ;  /* 0x000000010c157824 */ /* 0x000fe200008e061d */
[----:B------:R-:W1:Y:S04]  /*1aa0*/  SHFL.UP PT, R14, R19, 0x2, RZ ;  /* 0x04400000130e7989 */ /* 0x000e6800000e00ff */
[----:B------:R-:W2:Y:S01]  /*1ab0*/  SHFL.UP PT, R12, R21, 0x2, RZ ;  /* 0x04400000150c7989 */ /* 0x000ea200000e00ff */
[----:B-1----:R-:W-:-:S04]  /*1ac0*/  SEL R14, R14, RZ, P3 ;  /* 0x000000ff0e0e7207 */ /* 0x002fc80001800000 */
[----:B------:R-:W-:Y:S02]  /*1ad0*/  IADD3 R15, P1, R14, R19, RZ ;  /* 0x000000130e0f7210 */ /* 0x000fe40007f3e0ff */
[----:B--2---:R-:W-:-:S03]  /*1ae0*/  SEL R12, R12, RZ, P3 ;  /* 0x000000ff0c0c7207 */ /* 0x004fc60001800000 */
[----:B------:R-:W1:Y:S02]  /*1af0*/  SHFL.UP PT, R14, R15, 0x4, RZ ;  /* 0x048000000f0e7989 */ /* 0x000e6400000e00ff */
[----:B------:R-:W-:-:S05]  /*1b00*/  IMAD.X R17, R12, 0x1, R21, P1 ;  /* 0x000000010c117824 */ /* 0x000fca00008e0615 */
[----:B------:R-:W2:Y:S01]  /*1b10*/  SHFL.UP PT, R12, R17, 0x4, RZ ;  /* 0x04800000110c7989 */ /* 0x000ea200000e00ff */
[----:B-1----:R-:W-:-:S04]  /*1b20*/  SEL R14, R14, RZ, P4 ;  /* 0x000000ff0e0e7207 */ /* 0x002fc80002000000 */
[----:B------:R-:W-:Y:S02]  /*1b30*/  IADD3 R19, P1, R14, R15, RZ ;  /* 0x0000000f0e137210 */ /* 0x000fe40007f3e0ff */
[----:B--2---:R-:W-:-:S03]  /*1b40*/  SEL R12, R12, RZ, P4 ;  /* 0x000000ff0c0c7207 */ /* 0x004fc60002000000 */
[----:B------:R-:W1:Y:S01]  /*1b50*/  SHFL.UP PT, R14, R19, 0x8, RZ ;  /* 0x05000000130e7989 */ /* 0x000e6200000e00ff */
[----:B------:R-:W-:-:S05]  /*1b60*/  IADD3.X R21, R12, R17, RZ, P1, !PT ;  /* 0x000000110c157210 */ /* 0x000fca0000ffe4ff */
        /* <DEDUP_REMOVED lines=9> */
[----:B--2---:R-:W-:-:S05]  /*1c00*/  SEL R12, R12, RZ, P6 ;  /* 0x000000ff0c0c7207 */ /* 0x004fca0003000000 */
[----:B------:R-:W-:Y:S01]  /*1c10*/  IMAD.X R19, R12, 0x1, R17, P1 ;  /* 0x000000010c137824 */ /* 0x000fe200008e0611 */
[----:B------:R-:W-:-:S04]  /*1c20*/  ISETP.GT.U32.AND P1, PT, R18, UR8, PT ;  /* 0x0000000812007c0c */ /* 0x000fc8000bf24070 */
[----:B------:R-:W-:-:S13]  /*1c30*/  ISETP.GT.U32.AND.EX P1, PT, R19, UR7, PT, P1 ;  /* 0x0000000713007c0c */ /* 0x000fda000bf24110 */
[----:B------:R-:W-:-:S04]  /*1c40*/  VOTE.ANY R12, PT, P1 ;  /* 0x00000000000c7806 */ /* 0x000fc800008e0100 */
[----:B------:R-:W-:-:S13]  /*1c50*/  ISETP.NE.AND P1, PT, R12, RZ, PT ;  /* 0x000000ff0c00720c */ /* 0x000fda0003f25270 */
[----:B------:R-:W-:Y:S05]  /*1c60*/  @P1 BRA `(.L_x_11) ;  /* 0x00000008006c1947 */ /* 0x000fea0003800000 */
[----:B------:R-:W1:Y:S01]  /*1c70*/  LDC R3, c[0x0][0x910] ;  /* 0x00024400ff037b82 */ /* 0x000e620000000800 */
[----:B------:R-:W-:Y:S01]  /*1c80*/  ULDC UR19, c[0x0][0x8f4] ;  /* 0x00023d0000137ab9 */ /* 0x000fe20000000800 */
[----:B------:R-:W-:Y:S01]  /*1c90*/  ULDC UR6, c[0x0][0x8dc] ;  /* 0x0002370000067ab9 */ /* 0x000fe20000000800 */
[----:B------:R-:W-:Y:S01]  /*1ca0*/  ULDC UR22, c[0x0][0x8d8] ;  /* 0x0002360000167ab9 */ /* 0x000fe20000000800 */
[----:B------:R-:W-:Y:S01]  /*1cb0*/  ULDC UR23, c[0x0][0x8f0] ;  /* 0x00023c0000177ab9 */ /* 0x000fe20000000800 */
[----:B------:R-:W-:Y:S01]  /*1cc0*/  ULDC.64 UR12, c[0x0][0x8d0] ;  /* 0x00023400000c7ab9 */ /* 0x000fe20000000a00 */
[----:B------:R-:W-:-:S05]  /*1cd0*/  ULDC.64 UR20, c[0x0][0x8e8] ;  /* 0x00023a0000147ab9 */ /* 0x000fca0000000a00 */
.L_x_16:
[----:B------:R-:W-:Y:S02]  /*1ce0*/  IMAD.MOV.U32 R0, RZ, RZ, R2 ;  /* 0x000000ffff007224 */ /* 0x000fe400078e0002 */
[----:B------:R-:W-:Y:S02]  /*1cf0*/  VIADD R2, R2, 0x20 ;  /* 0x0000002002027836 */ /* 0x000fe40000000000 */
[----:B-----5:R-:W-:Y:S02]  /*1d00*/  IMAD.MOV.U32 R12, RZ, RZ, R8 ;  /* 0x000000ffff0c7224 */ /* 0x020fe400078e0008 */
[----:B------:R-:W-:Y:S01]  /*1d10*/  IMAD.MOV.U32 R17, RZ, RZ, R9 ;  /* 0x000000ffff117224 */ /* 0x000fe200078e0009 */
[----:B-1----:R-:W-:-:S13]  /*1d20*/  ISETP.GE.AND P1, PT, R2, R3, PT ;  /* 0x000000030200720c */ /* 0x002fda0003f26270 */
[----:B------:R-:W1:Y:S01]  /*1d30*/  @!P1 LDC.64 R6, c[0x0][0x918] ;  /* 0x00024600ff069b82 */ /* 0x000e620000000a00 */
[----:B------:R-:W-:Y:S01]  /*1d40*/  @!P1 VIADD R15, R0, 0x20 ;  /* 0x00000020000f9836 */ /* 0x000fe20000000000 */
[----:B------:R-:W-:Y:S01]  /*1d50*/  BSSY B0, `(.L_x_12) ;  /* 0x0000065000007945 */ /* 0x000fe20003800000 */
[----:B------:R-:W-:Y:S02]  /*1d60*/  IMAD.MOV.U32 R27, RZ, RZ, 0x7fffffff ;  /* 0x7fffffffff1b7424 */ /* 0x000fe400078e00ff */
[----:B-1----:R-:W-:-:S05]  /*1d70*/  @!P1 IMAD.WIDE R14, R15, 0xc, R6 ;  /* 0x0000000c0f0e9825 */ /* 0x002fca00078e0206 */
[----:B------:R1:W5:Y:S04]  /*1d80*/  @!P1 LDG.E R8, desc[UR38][R14.64] ;  /* 0x000000260e089981 */ /* 0x000368000c1e1900 */
[----:B------:R1:W5:Y:S01]  /*1d90*/  @!P1 LDG.E R9, desc[UR38][R14.64+0x4] ;  /* 0x000004260e099981 */ /* 0x000362000c1e1900 */
[----:B------:R-:W-:Y:S02]  /*1da0*/  ISETP.GE.AND P1, PT, R0, R3, PT ;  /* 0x000000030000720c */ /* 0x000fe40003f26270 */
[----:B------:R-:W-:Y:S01]  /*1db0*/  MOV R29, RZ ;  /* 0x000000ff001d7202 */ /* 0x000fe20000000f00 */
[----:B------:R1:W2:Y:S04]  /*1dc0*/  SHFL.IDX PT, R6, R19, 0x1f, 0x1f ;  /* 0x03e01f0013067f89 */ /* 0x0002a800000e0000 */
[----:B------:R1:W3:Y:S06]  /*1dd0*/  SHFL.IDX PT, R7, R18, 0x1f, 0x1f ;  /* 0x03e01f0012077f89 */ /* 0x0002ec00000e0000 */
[----:B------:R-:W-:Y:S05]  /*1de0*/  @P1 BRA `(.L_x_13) ;  /* 0x00000004006c1947 */ /* 0x000fea0003800000 */
[----:B------:R-:W-:Y:S02]  /*1df0*/  IABS R25, R11 ;  /* 0x0000000b00197213 */ /* 0x000fe40000000000 */
[C---:B------:R-:W-:Y:S02]  /*1e00*/  IADD3 R21, P1, R12.reuse, UR14, RZ ;  /* 0x0000000e0c157c10 */ /* 0x040fe4000ff3e0ff */
[----:B------:R-:W4:Y:S02]  /*1e10*/  I2F.RP R4, R25 ;  /* 0x0000001900047306 */ /* 0x000f240000209400 */
[----:B------:R-:W-:Y:S02]  /*1e20*/  LEA.HI.X.SX32 R22, R12, UR15, 0x1, P1 ;  /* 0x0000000f0c167c11 */ /* 0x000fe400088f0eff */
[----:B------:R-:W-:-:S04]  /*1e30*/  IADD3 R12, P1, R17, UR16, RZ ;  /* 0x00000010110c7c10 */ /* 0x000fc8000ff3e0ff */
[----:B------:R-:W-:Y:S02]  /*1e40*/  LEA.HI.X.SX32 R17, R17, UR17, 0x1, P1 ;  /* 0x0000001111117c11 */ /* 0x000fe400088f0eff */
[----:B------:R-:W-:Y:S01]  /*1e50*/  PLOP3.LUT P1, PT, PT, PT, UP0, 0x80, 0x0 ;  /* 0x000000000000781c */ /* 0x000fe20003f2f008 */
[----:B----4-:R-:W4:Y:S02]  /*1e60*/  MUFU.RCP R4, R4 ;  /* 0x0000000400047308 */ /* 0x010f240000001000 */
[----:B----4-:R-:W-:-:S06]  /*1e70*/  VIADD R5, R4, 0xffffffe ;  /* 0x0ffffffe04057836 */ /* 0x010fcc0000000000 */
[----:B------:R-:W4:Y:S02]  /*1e80*/  F2I.FTZ.U32.TRUNC.NTZ R27, R5 ;  /* 0x00000005001b7305 */ /* 0x000f24000021f000 */
[----:B----4-:R-:W-:Y:S02]  /*1e90*/  IMAD.MOV R24, RZ, RZ, -R27 ;  /* 0x000000ffff187224 */ /* 0x010fe400078e0a1b */
[----:B------:R-:W-:Y:S05]  /*1ea0*/  @!P1 BRA `(.L_x_14) ;  /* 0x00000000002c9947 */ /* 0x000fea0003800000 */
[----:B------:R-:W-:-:S05]  /*1eb0*/  IADD3 R21, P1, R21, UR6, RZ ;  /* 0x0000000615157c10 */ /* 0x000fca000ff3e0ff */
[----:B------:R-:W-:-:S04]  /*1ec0*/  IMAD.X R23, RZ, RZ, R22, P1 ;  /* 0x000000ffff177224 */ /* 0x000fc800008e0616 */
[----:B------:R-:W-:-:S04]  /*1ed0*/  IMAD.WIDE.U32 R4, R23, UR12, RZ ;  /* 0x0000000c17047c25 */ /* 0x000fc8000f8e00ff */
[----:B-1----:R-:W-:-:S04]  /*1ee0*/  IMAD.WIDE.U32 R14, P1, R21, UR13, R4 ;  /* 0x0000000d150e7c25 */ /* 0x002fc8000f820004 */
[----:B------:R-:W-:-:S04]  /*1ef0*/  IMAD.WIDE.U32 R4, R21, UR12, RZ ;  /* 0x0000000c15047c25 */ /* 0x000fc8000f8e00ff */
[----:B------:R-:W-:Y:S01]  /*1f00*/  IMAD.X R19, RZ, RZ, RZ, P1 ;  /* 0x000000ffff137224 */ /* 0x000fe200008e06ff */
[----:B------:R-:W-:Y:S01]  /*1f10*/  IADD3 RZ, P1, R5, R14, RZ ;  /* 0x0000000e05ff7210 */ /* 0x000fe20007f3e0ff */
[----:B------:R-:W-:-:S04]  /*1f20*/  IMAD.MOV.U32 R18, RZ, RZ, R15 ;  /* 0x000000ffff127224 */ /* 0x000fc800078e000f */
[----:B------:R-:W-:-:S04]  /*1f30*/  IMAD.WIDE.U32.X R4, R23, UR13, R18, P1 ;  /* 0x0000000d17047c25 */ /* 0x000fc800088e0412 */
[----:B------:R-:W-:Y:S02]  /*1f40*/  IMAD.MOV.U32 R21, RZ, RZ, R4 ;  /* 0x000000ffff157224 */ /* 0x000fe400078e0004 */
[----:B------:R-:W-:-:S07]  /*1f50*/  IMAD.MOV.U32 R22, RZ, RZ, R5 ;  /* 0x000000ffff167224 */ /* 0x000fce00078e0005 */
.L_x_14:
[----:B------:R-:W-:Y:S05]  /*1f60*/  @!P0 BRA `(.L_x_15) ;  /* 0x00000000002c8947 */ /* 0x000fea0003800000 */
[----:B------:R-:W-:-:S05]  /*1f70*/  IADD3 R23, P1, R12, UR19, RZ ;  /* 0x000000130c177c10 */ /* 0x000fca000ff3e0ff */
[----:B------:R-:W-:-:S04]  /*1f80*/  IMAD.X R17, RZ, RZ, R17, P1 ;  /* 0x000000ffff117224 */ /* 0x000fc800008e0611 */
[----:B------:R-:W-:-:S04]  /*1f90*/  IMAD.WIDE.U32 R4, R17, UR20, RZ ;  /* 0x0000001411047c25 */ /* 0x000fc8000f8e00ff */
[----:B-1----:R-:W-:-:S04]  /*1fa0*/  IMAD.WIDE.U32 R14, P1, R23, UR21, R4 ;  /* 0x00000015170e7c25 */ /* 0x002fc8000f820004 */
[----:B------:R-:W-:Y:S01]  /*1fb0*/  IMAD.WIDE.U32 R4, R23, UR20, RZ ;  /* 0x0000001417047c25 */ /* 0x000fe2000f8e00ff */
[----:B------:R-:W-:-:S03]  /*1fc0*/  IADD3.X R19, RZ, RZ, RZ, P1, !PT ;  /* 0x000000ffff137210 */ /* 0x000fc60000ffe4ff */
[----:B------:R-:W-:Y:S01]  /*1fd0*/  IMAD.MOV.U32 R18, RZ, RZ, R15 ;  /* 0x000000ffff127224 */ /* 0x000fe200078e000f */
[----:B------:R-:W-:-:S05]  /*1fe0*/  IADD3 RZ, P1, R5, R14, RZ ;  /* 0x0000000e05ff7210 */ /* 0x000fca0007f3e0ff */
[----:B------:R-:W-:-:S04]  /*1ff0*/  IMAD.WIDE.U32.X R4, R17, UR21, R18, P1 ;  /* 0x0000001511047c25 */ /* 0x000fc800088e0412 */
[----:B------:R-:W-:Y:S02]  /*2000*/  IMAD.MOV.U32 R12, RZ, RZ, R4 ;  /* 0x000000ffff0c7224 */ /* 0x000fe400078e0004 */
[----:B------:R-:W-:-:S07]  /*2010*/  IMAD.MOV.U32 R17, RZ, RZ, R5 ;  /* 0x000000ffff117224 */ /* 0x000fce00078e0005 */
.L_x_15:
[----:B------:R-:W-:Y:S01]  /*2020*/  SHF.R.U64 R12, R12, UR23, R17 ;  /* 0x000000170c0c7c19 */ /* 0x000fe20008001211 */
[----:B------:R-:W-:Y:S01]  /*2030*/  IMAD.MOV.U32 R4, RZ, RZ, R24 ;  /* 0x000000ffff047224 */ /* 0x000fe200078e0018 */
[----:B------:R-:W-:Y:S02]  /*2040*/  IABS R5, R11 ;  /* 0x0000000b00057213 */ /* 0x000fe40000000000 */
[-C--:B-1----:R-:W-:Y:S01]  /*2050*/  IABS R18, R10.reuse ;  /* 0x0000000a00127213 */ /* 0x082fe20000000000 */
[----:B------:R-:W-:Y:S01]  /*2060*/  VIADD R15, R12, UR5 ;  /* 0x000000050c0f7c36 */ /* 0x000fe20008000000 */
[----:B------:R-:W-:Y:S01]  /*2070*/  SHF.R.U64 R21, R21, UR22, R22 ;  /* 0x0000001615157c19 */ /* 0x000fe20008001216 */
[----:B------:R-:W-:Y:S01]  /*2080*/  IMAD R12, R4, R25, RZ ;  /* 0x00000019040c7224 */ /* 0x000fe200078e02ff */
[----:B------:R-:W-:Y:S01]  /*2090*/  IABS R23, R10 ;  /* 0x0000000a00177213 */ /* 0x000fe20000000000 */
[----:B------:R-:W-:Y:S01]  /*20a0*/  IMAD.MOV R17, RZ, RZ, -R5 ;  /* 0x000000ffff117224 */ /* 0x000fe200078e0a05 */
[----:B------:R-:W-:Y:S01]  /*20b0*/  IABS R14, R15 ;  /* 0x0000000f000e7213 */ /* 0x000fe20000000000 */
[----:B------:R-:W-:-:S02]  /*20c0*/  IMAD.MOV.U32 R4, RZ, RZ, RZ ;  /* 0x000000ffff047224 */ /* 0x000fc400078e00ff */
[----:B------:R-:W-:Y:S02]  /*20d0*/  IMAD.MOV.U32 R5, RZ, RZ, R27 ;  /* 0x000000ffff057224 */ /* 0x000fe400078e001b */
[----:B------:R-:W-:Y:S01]  /*20e0*/  IMAD.HI.U32 R4, R27, R12, R4 ;  /* 0x0000000c1b047227 */ /* 0x000fe200078e0004 */
[----:B------:R-:W-:-:S03]  /*20f0*/  MOV R5, R14 ;  /* 0x0000000e00057202 */ /* 0x000fc60000000f00 */
[----:B------:R-:W-:Y:S02]  /*2100*/  IMAD.MOV.U32 R12, RZ, RZ, R17 ;  /* 0x000000ffff0c7224 */ /* 0x000fe400078e0011 */
[----:B------:R-:W1:Y:S01]  /*2110*/  I2F.RP R17, R18 ;  /* 0x0000001200117306 */ /* 0x000e620000209400 */
[----:B------:R-:W-:-:S04]  /*2120*/  IMAD.HI.U32 R4, R4, R5, RZ ;  /* 0x0000000504047227 */ /* 0x000fc800078e00ff */
[----:B------:R-:W-:Y:S02]  /*2130*/  IMAD R12, R4, R12, R5 ;  /* 0x0000000c040c7224 */ /* 0x000fe400078e0205 */
[----:B------:R-:W-:-:S03]  /*2140*/  VIADD R14, R21, UR4 ;  /* 0x00000004150e7c36 */ /* 0x000fc60008000000 */
[----:B------:R-:W-:Y:S02]  /*2150*/  ISETP.GT.U32.AND P1, PT, R25, R12, PT ;  /* 0x0000000c1900720c */ /* 0x000fe40003f24070 */
[----:B------:R-:W-:Y:S01]  /*2160*/  IABS R21, R14 ;  /* 0x0000000e00157213 */ /* 0x000fe20000000000 */
[----:B-1----:R-:W1:Y:S10]  /*2170*/  MUFU.RCP R17, R17 ;  /* 0x0000001100117308 */ /* 0x002e740000001000 */
[----:B------:R-:W-:-:S02]  /*2180*/  @!P1 IMAD.IADD R12, R12, 0x1, -R25 ;  /* 0x000000010c0c9824 */ /* 0x000fc400078e0a19 */
[----:B-1----:R-:W-:Y:S02]  /*2190*/  VIADD R4, R17, 0xffffffe ;  /* 0x0ffffffe11047836 */ /* 0x002fe40000000000 */
[----:B------:R-:W-:Y:S02]  /*21a0*/  IMAD.MOV R17, RZ, RZ, -R23 ;  /* 0x000000ffff117224 */ /* 0x000fe400078e0a17 */
[----:B------:R1:W4:Y:S02]  /*21b0*/  F2I.FTZ.U32.TRUNC.NTZ R5, R4 ;  /* 0x0000000400057305 */ /* 0x000324000021f000 */
[----:B-1----:R-:W-:Y:S02]  /*21c0*/  IMAD.MOV.U32 R4, RZ, RZ, RZ ;  /* 0x000000ffff047224 */ /* 0x002fe400078e00ff */
[----:B----4-:R-:W-:-:S04]  /*21d0*/  IMAD.MOV R19, RZ, RZ, -R5 ;  /* 0x000000ffff137224 */ /* 0x010fc800078e0a05 */
[----:B------:R-:W-:-:S04]  /*21e0*/  IMAD R19, R19, R18, RZ ;  /* 0x0000001213137224 */ /* 0x000fc800078e02ff */
[----:B------:R-:W-:-:S04]  /*21f0*/  IMAD.HI.U32 R22, R5, R19, R4 ;  /* 0x0000001305167227 */ /* 0x000fc800078e0004 */
[----:B------:R-:W-:-:S04]  /*2200*/  IMAD.MOV.U32 R5, RZ, RZ, R21 ;  /* 0x000000ffff057224 */ /* 0x000fc800078e0015 */
[----:B------:R-:W-:-:S04]  /*2210*/  IMAD.HI.U32 R4, R22, R5, RZ ;  /* 0x0000000516047227 */ /* 0x000fc800078e00ff */
[----:B------:R-:W-:-:S05]  /*2220*/  IMAD R5, R4, R17, R5 ;  /* 0x0000001104057224 */ /* 0x000fca00078e0205 */
[----:B------:R-:W-:-:S13]  /*2230*/  ISETP.GT.U32.AND P1, PT, R18, R5, PT ;  /* 0x000000051200720c */ /* 0x000fda0003f24070 */
[----:B------:R-:W-:Y:S02]  /*2240*/  @!P1 IADD3 R5, R5, -R18, RZ ;  /* 0x8000001205059210 */ /* 0x000fe40007ffe0ff */
[----:B------:R-:W-:-:S13]  /*2250*/  ISETP.GT.U32.AND P1, PT, R25, R12, PT ;  /* 0x0000000c1900720c */ /* 0x000fda0003f24070 */
[----:B------:R-:W-:Y:S01]  /*2260*/  @!P1 IMAD.IADD R12, R12, 0x1, -R25 ;  /* 0x000000010c0c9824 */ /* 0x000fe200078e0a19 */
[----:B------:R-:W-:-:S03]  /*2270*/  ISETP.GT.U32.AND P1, PT, R18, R5, PT ;  /* 0x000000051200720c */ /* 0x000fc60003f24070 */
[----:B------:R-:W-:-:S10]  /*2280*/  IMAD.MOV.U32 R4, RZ, RZ, R12 ;  /* 0x000000ffff047224 */ /* 0x000fd400078e000c */
[----:B------:R-:W-:Y:S01]  /*2290*/  @!P1 IMAD.IADD R5, R5, 0x1, -R18 ;  /* 0x0000000105059824 */ /* 0x000fe200078e0a12 */
[----:B------:R-:W-:-:S13]  /*22a0*/  ISETP.GE.AND P1, PT, R15, RZ, PT ;  /* 0x000000ff0f00720c */ /* 0x000fda0003f26270 */
[----:B------:R-:W-:Y:S01]  /*22b0*/  @!P1 IMAD.MOV R4, RZ, RZ, -R4 ;  /* 0x000000ffff049224 */ /* 0x000fe200078e0a04 */
[----:B------:R-:W-:-:S13]  /*22c0*/  ISETP.GE.AND P1, PT, R14, RZ, PT ;  /* 0x000000ff0e00720c */ /* 0x000fda0003f26270 */
[----:B------:R-:W-:Y:S01]  /*22d0*/  @!P1 IMAD.MOV R5, RZ, RZ, -R5 ;  /* 0x000000ffff059224 */ /* 0x000fe200078e0a05 */
[----:B------:R-:W-:-:S13]  /*22e0*/  ISETP.NE.AND P1, PT, RZ, UR10, PT ;  /* 0x0000000aff007c0c */ /* 0x000fda000bf25270 */
[----:B------:R-:W-:Y:S02]  /*22f0*/  @!P1 LOP3.LUT R4, RZ, UR10, RZ, 0x33, !PT ;  /* 0x0000000aff049c12 */ /* 0x000fe4000f8e33ff */
[----:B------:R-:W-:-:S03]  /*2300*/  ISETP.NE.AND P1, PT, RZ, UR9, PT ;  /* 0x00000009ff007c0c */ /* 0x000fc6000bf25270 */
[----:B------:R-:W-:-:S10]  /*2310*/  IMAD.IADD R4, R15, 0x1, -R4 ;  /* 0x000000010f047824 */ /* 0x000fd400078e0a04 */
[----:B------:R-:W-:Y:S02]  /*2320*/  @!P1 LOP3.LUT R5, RZ, UR9, RZ, 0x33, !PT ;  /* 0x00000009ff059c12 */ /* 0x000fe4000f8e33ff */
[----:B------:R-:W-:-:S03]  /*2330*/  PLOP3.LUT P1, PT, PT, PT, UP3, 0x80, 0x0 ;  /* 0x000000000000781c */ /* 0x000fc60003f2f038 */
[----:B------:R-:W-:-:S04]  /*2340*/  IMAD.IADD R5, R14, 0x1, -R5 ;  /* 0x000000010e057824 */ /* 0x000fc800078e0a05 */
[CC--:B------:R-:W-:Y:S01]  /*2350*/  IMAD R27, R4.reuse, R5.reuse, RZ ;  /* 0x00000005041b7224 */ /* 0x0c0fe200078e02ff */
[----:B------:R-:W-:-:S04]  /*2360*/  SEL R15, R4, R5, !P1 ;  /* 0x00000005040f7207 */ /* 0x000fc80004800000 */
[--C-:B------:R-:W-:Y:S01]  /*2370*/  SHF.R.S32.HI R5, RZ, 0x1f, R15.reuse ;  /* 0x0000001fff057819 */ /* 0x100fe2000001140f */
[----:B------:R-:W-:Y:S01]  /*2380*/  IMAD.MOV.U32 R4, RZ, RZ, R15 ;  /* 0x000000ffff047224 */ /* 0x000fe200078e000f */
[----:B------:R-:W-:-:S07]  /*2390*/  SHF.R.S32.HI R29, RZ, 0x1f, R27 ;  /* 0x0000001fff1d7819 */ /* 0x000fce000001141b */
.L_x_13:
[----:B------:R-:W-:Y:S05]  /*23a0*/  BSYNC B0 ;  /* 0x0000000000007941 */ /* 0x000fea0003800000 */
.L_x_12:
[----:B-1----:R-:W1:Y:S04]  /*23b0*/  SHFL.UP PT, R14, R27, 0x1, RZ ;  /* 0x042000001b0e7989 */ /* 0x002e6800000e00ff */
[----:B------:R-:W4:Y:S01]  /*23c0*/  SHFL.UP PT, R12, R29, 0x1, RZ ;  /* 0x042000001d0c7989 */ /* 0x000f2200000e00ff */
[----:B-1----:R-:W-:Y:S02]  /*23d0*/  SEL R14, R14, RZ, P2 ;  /* 0x000000ff0e0e7207 */ /* 0x002fe40001000000 */
[----:B----4-:R-:W-:Y:S02]  /*23e0*/  SEL R12, R12, RZ, P2 ;  /* 0x000000ff0c0c7207 */ /* 0x010fe40001000000 */
[----:B------:R-:W-:-:S04]  /*23f0*/  IADD3 R17, P1, R14, R27, RZ ;  /* 0x0000001b0e117210 */ /* 0x000fc80007f3e0ff */
[----:B------:R-:W-:Y:S01]  /*2400*/  IADD3.X R25, R12, R29, RZ, P1, !PT ;  /* 0x0000001d0c197210 */ /* 0x000fe20000ffe4ff */
[----:B------:R-:W1:Y:S04]  /*2410*/  SHFL.UP PT, R14, R17, 0x2, RZ ;  /* 0x04400000110e7989 */ /* 0x000e6800000e00ff */
[----:B------:R-:W4:Y:S01]  /*2420*/  SHFL.UP PT, R12, R25, 0x2, RZ ;  /* 0x04400000190c7989 */ /* 0x000f2200000e00ff */
[----:B-1----:R-:W-:Y:S02]  /*2430*/  SEL R14, R14, RZ, P3 ;  /* 0x000000ff0e0e7207 */ /* 0x002fe40001800000 */
[----:B----4-:R-:W-:Y:S02]  /*2440*/  SEL R12, R12, RZ, P3 ;  /* 0x000000ff0c0c7207 */ /* 0x010fe40001800000 */
[----:B------:R-:W-:-:S05]  /*2450*/  IADD3 R19, P1, R14, R17, RZ ;  /* 0x000000110e137210 */ /* 0x000fca0007f3e0ff */
[----:B------:R-:W-:Y:S01]  /*2460*/  IMAD.X R23, R12, 0x1, R25, P1 ;  /* 0x000000010c177824 */ /* 0x000fe200008e0619 */
        /* <DEDUP_REMOVED lines=18> */
[----:B---3--:R-:W-:-:S05]  /*2590*/  IADD3 R18, P1, R14, R7, RZ ;  /* 0x000000070e127210 */ /* 0x008fca0007f3e0ff */
[----:B--2---:R-:W-:Y:S01]  /*25a0*/  IMAD.X R19, R15, 0x1, R6, P1 ;  /* 0x000000010f137824 */ /* 0x004fe200008e0606 */
[----:B------:R-:W-:-:S04]  /*25b0*/  ISETP.GT.U32.AND P1, PT, R18, UR8, PT ;  /* 0x0000000812007c0c */ /* 0x000fc8000bf24070 */
[----:B------:R-:W-:-:S13]  /*25c0*/  ISETP.GT.U32.AND.EX P1, PT, R19, UR7, PT, P1 ;  /* 0x0000000713007c0c */ /* 0x000fda000bf24110 */
[----:B------:R-:W-:-:S04]  /*25d0*/  VOTE.ANY R12, PT, P1 ;  /* 0x00000000000c7806 */ /* 0x000fc800008e0100 */
[----:B------:R-:W-:-:S13]  /*25e0*/  ISETP.NE.AND P1, PT, R12, RZ, PT ;  /* 0x000000ff0c00720c */ /* 0x000fda0003f25270 */
[----:B------:R-:W-:Y:S05]  /*25f0*/  @!P1 BRA `(.L_x_16) ;  /* 0xfffffff400b89947 */ /* 0x000fea000383ffff */
[----:B------:R-:W-:Y:S02]  /*2600*/  IMAD.MOV.U32 R18, RZ, RZ, R14 ;  /* 0x000000ffff127224 */ /* 0x000fe400078e000e */
[----:B------:R-:W-:-:S07]  /*2610*/  IMAD.MOV.U32 R19, RZ, RZ, R15 ;  /* 0x000000ffff137224 */ /* 0x000fce00078e000f */
.L_x_11:
[----:B------:R-:W1:Y:S08]  /*2620*/  BREV R12, R12 ;  /* 0x0000000c000c7301 */ /* 0x000e700000000000 */
[----:B-1----:R-:W1:Y:S02]  /*2630*/  FLO.U32.SH R17, R12 ;  /* 0x0000000c00117300 */ /* 0x002e6400000e0400 */
[----:B-1----:R-:W1:Y:S02]  /*2640*/  SHFL.IDX PT, R0, R0, R17, 0x1f ;  /* 0x00001f1100007589 */ /* 0x002e6400000e0000 */
[----:B-1----:R-:W-:-:S13]  /*2650*/  R2UR UR4, R0 ;  /* 0x00000000000472ca */ /* 0x002fda00000e0000 */
[----:B------:R-:W-:-:S05]  /*2660*/  VIADD R2, R34, UR4 ;  /* 0x0000000422027c36 */ /* 0x000fca0008000000 */
[----:B------:R-:W-:-:S13]  /*2670*/  ISETP.GE.AND P1, PT, R2, R3, PT ;  /* 0x000000030200720c */ /* 0x000fda0003f26270 */
[----:B------:R-:W1:Y:S02]  /*2680*/  @!P1 LDC.64 R14, c[0x0][0x918] ;  /* 0x00024600ff0e9b82 */ /* 0x000e640000000a00 */
[----:B-1----:R-:W-:-:S05]  /*2690*/  @!P1 IMAD.WIDE R14, R2, 0xc, R14 ;  /* 0x0000000c020e9825 */ /* 0x002fca00078e020e */
[----:B-----5:R1:W5:Y:S04]  /*26a0*/  @!P1 LDG.E R8, desc[UR38][R14.64] ;  /* 0x000000260e089981 */ /* 0x020368000c1e1900 */
[----:B------:R1:W5:Y:S01]  /*26b0*/  @!P1 LDG.E R9, desc[UR38][R14.64+0x4] ;  /* 0x000004260e099981 */ /* 0x000362000c1e1900 */
[----:B------:R-:W-:-:S03]  /*26c0*/  IADD3 R2, P1, P2, R18, R7, -R27 ;  /* 0x0000000712027210 */ /* 0x000fc60007a3e81b */
[----:B------:R-:W-:Y:S01]  /*26d0*/  SHFL.IDX PT, R7, R29, R17, 0x1f ;  /* 0x00001f111d077589 */ /* 0x000fe200000e0000 */
[----:B------:R-:W-:-:S03]  /*26e0*/  IADD3.X R18, R19, R6, ~R29, P1, P2 ;  /* 0x0000000613127210 */ /* 0x000fc60000fe4c1d */
[----:B------:R-:W2:Y:S04]  /*26f0*/  SHFL.IDX PT, R2, R2, R17, 0x1f ;  /* 0x00001f1102027589 */ /* 0x000ea800000e0000 */
[----:B------:R-:W3:Y:S04]  /*2700*/  SHFL.IDX PT, R18, R18, R17, 0x1f ;  /* 0x00001f1112127589 */ /* 0x000ee800000e0000 */
[----:B------:R1:W4:Y:S04]  /*2710*/  SHFL.IDX PT, R6, R27, R17, 0x1f ;  /* 0x00001f111b067589 */ /* 0x00032800000e0000 */
[----:B------:R1:W1:Y:S04]  /*2720*/  SHFL.IDX PT, R5, R5, R17, 0x1f ;  /* 0x00001f1105057589 */ /* 0x00026800000e0000 */
[----:B------:R1:W1:Y:S01]  /*2730*/  SHFL.IDX PT, R4, R4, R17, 0x1f ;  /* 0x00001f1104047589 */ /* 0x00026200000e0000 */
[----:B--2---:R-:W-:-:S02]  /*2740*/  R2UR UR5, R2 ;  /* 0x00000000020572ca */ /* 0x004fc400000e0000 */
[----:B---3--:R-:W-:-:S15]  /*2750*/  R2UR UR6, R18 ;  /* 0x00000000120672ca */ /* 0x008fde00000e0000 */
.L_x_6:
[----:B------:R-:W-:Y:S01]  /*2760*/  ISETP.LE.AND P1, PT, R3, UR4, PT ;  /* 0x0000000403007c0c */ /* 0x000fe2000bf23270 */
[----:B------:R-:W-:Y:S01]  /*2770*/  IMAD.MOV.U32 R18, RZ, RZ, -0x1 ;  /* 0xffffffffff127424 */ /* 0x000fe200078e00ff */
[----:B-1----:R-:W-:-:S11]  /*2780*/  MOV R17, 0xffffffff ;  /* 0xffffffff00117802 */ /* 0x002fd60000000f00 */
[----:B------:R-:W-:Y:S05]  /*2790*/  @P1 BRA `(.L_x_5) ;  /* 0x0000000400041947 */ /* 0x000fea0003800000 */
[----:B------:R-:W-:Y:S01]  /*27a0*/  UIADD3 UR14, UP2, -UR5, UR8, URZ ;  /* 0x00000008050e7290 */ /* 0x000fe2000ff5e13f */
[----:B------:R-:W1:Y:S01]  /*27b0*/  S2UR UR17, SR_CTAID.Y ;  /* 0x00000000001179c3 */ /* 0x000e620000002600 */
[----:B------:R-:W-:Y:S01]  /*27c0*/  ULDC UR16, c[0x0][0x8c0] ;  /* 0x0002300000107ab9 */ /* 0x000fe20000000800 */
[----:B------:R-:W-:Y:S01]  /*27d0*/  ULDC UR20, c[0x0][0x8b0] ;  /* 0x00022c0000147ab9 */ /* 0x000fe20000000800 */
[----:B------:R-:W-:Y:S01]  /*27e0*/  UIADD3.X UR11, ~UR6, UR7, URZ, UP2, !UPT ;  /* 0x00000007060b7290 */ /* 0x000fe200097fe53f */
[--C-:B------:R-:W-:Y:S01]  /*27f0*/  SHF.R.U32.HI R23, RZ, UR20, R5.reuse ;  /* 0x00000014ff177c19 */ /* 0x100fe20008011605 */
[----:B------:R-:W-:Y:S01]  /*2800*/  ULDC UR19, c[0x0][0x904] ;  /* 0x0002410000137ab9 */ /* 0x000fe20000000800 */
[----:B------:R-:W-:Y:S01]  /*2810*/  ULDC UR12, c[0x0][0x8a8] ;  /* 0x00022a00000c7ab9 */ /* 0x000fe20000000800 */
[----:B------:R-:W-:Y:S01]  /*2820*/  USHF.R.U32.HI UR15, URZ, UR16, UR11 ;  /* 0x000000103f0f7299 */ /* 0x000fe2000801160b */
[----:B------:R-:W-:Y:S01]  /*2830*/  SHF.R.U64 R16, R4, UR20, R5 ;  /* 0x0000001404107c19 */ /* 0x000fe20008001205 */
[----:B------:R-:W-:-:S02]  /*2840*/  USHF.R.U64 UR14, UR14, UR16, UR11 ;  /* 0x000000100e0e7299 */ /* 0x000fc4000800120b */
[----:B------:R-:W-:Y:S02]  /*2850*/  USHF.R.U32.HI UR13, URZ, UR20, UR15 ;  /* 0x000000143f0d7299 */ /* 0x000fe4000801160f */
[----:B------:R-:W-:Y:S02]  /*2860*/  UIADD3 UR12, UR12, -0x1, URZ ;  /* 0xffffffff0c0c7890 */ /* 0x000fe4000fffe03f */
[----:B------:R-:W-:Y:S02]  /*2870*/  USHF.R.U32.HI UR21, URZ, UR19, UR13 ;  /* 0x000000133f157299 */ /* 0x000fe4000801160d */
[----:B------:R-:W-:Y:S02]  /*2880*/  USHF.R.U64 UR15, UR14, UR20, UR15 ;  /* 0x000000140e0f7299 */ /* 0x000fe4000800120f */
[----:B------:R-:W-:Y:S02]  /*2890*/  ULOP3.LUT UR14, UR14, UR12, URZ, 0xc0, !UPT ;  /* 0x0000000c0e0e7292 */ /* 0x000fe4000f8ec03f */
[----:B------:R-:W-:Y:S01]  /*28a0*/  LOP3.LUT R0, R23, UR21, RZ, 0xfc, !PT ;  /* 0x0000001517007c12 */ /* 0x000fe2000f8efcff */
[----:B------:R-:W-:-:S02]  /*28b0*/  USHF.R.U64 UR13, UR15, UR19, UR13 ;  /* 0x000000130f0d7299 */ /* 0x000fc4000800120d */
[----:B-1----:R-:W-:Y:S01]  /*28c0*/  USEL UR11, UR51, UR17, !UP3 ;  /* 0x00000011330b7287 */ /* 0x002fe2000d800000 */
[----:B------:R-:W-:-:S13]  /*28d0*/  ISETP.NE.U32.AND P1, PT, R0, RZ, PT ;  /* 0x000000ff0000720c */ /* 0x000fda0003f25070 */
[----:B------:R-:W-:Y:S05]  /*28e0*/  @!P1 BRA `(.L_x_17) ;  /* 0x0000000000149947 */ /* 0x000fea0003800000 */
[----:B------:R-:W-:-:S07]  /*28f0*/  MOV R12, 0x2910 ;  /* 0x00002910000c7802 */ /* 0x000fce0000000f00 */
[----:B----45:R-:W-:Y:S05]  /*2900*/  CALL.REL.NOINC `($__internal_0_$__cuda_sm20_div_u64) ;  /* 0x000000d000647944 */ /* 0x030fea0003c00000 */
[----:B------:R-:W-:-:S04]  /*2910*/  IMAD.MOV R12, RZ, RZ, -R0 ;  /* 0x000000ffff0c7224 */ /* 0x000fc800078e0a00 */
[----:B------:R-:W-:Y:S01]  /*2920*/  IMAD R12, R16, R12, UR13 ;  /* 0x0000000d100c7e24 */ /* 0x000fe2000f8e020c */
[----:B------:R-:W-:Y:S06]  /*2930*/  BRA `(.L_x_18) ;  /* 0x0000000000507947 */ /* 0x000fec0003800000 */
.L_x_17:
[----:B------:R-:W1:Y:S01]  /*2940*/  I2F.U32.RP R0, R16 ;  /* 0x0000001000007306 */ /* 0x000e620000209000 */
[----:B------:R-:W-:-:S07]  /*2950*/  ISETP.NE.U32.AND P3, PT, R16, RZ, PT ;  /* 0x000000ff1000720c */ /* 0x000fce0003f65070 */
[----:B-1----:R-:W1:Y:S02]  /*2960*/  MUFU.RCP R0, R0 ;  /* 0x0000000000007308 */ /* 0x002e640000001000 */
[----:B-1----:R-:W-:-:S06]  /*2970*/  VIADD R2, R0, 0xffffffe ;  /* 0x0ffffffe00027836 */ /* 0x002fcc0000000000 */
[----:B------:R1:W2:Y:S02]  /*2980*/  F2I.FTZ.U32.TRUNC.NTZ R3, R2 ;  /* 0x0000000200037305 */ /* 0x0002a4000021f000 */
[----:B-1----:R-:W-:Y:S02]  /*2990*/  IMAD.MOV.U32 R2, RZ, RZ, RZ ;  /* 0x000000ffff027224 */ /* 0x002fe400078e00ff */
[----:B--2---:R-:W-:-:S04]  /*29a0*/  IMAD.MOV R15, RZ, RZ, -R3 ;  /* 0x000000ffff0f7224 */ /* 0x004fc800078e0a03 */
[----:B------:R-:W-:-:S04]  /*29b0*/  IMAD R15, R15, R16, RZ ;  /* 0x000000100f0f7224 */ /* 0x000fc800078e02ff */
[----:B------:R-:W-:-:S06]  /*29c0*/  IMAD.HI.U32 R3, R3, R15, R2 ;  /* 0x0000000f03037227 */ /* 0x000fcc00078e0002 */
[----:B------:R-:W-:-:S04]  /*29d0*/  IMAD.HI.U32 R0, R3, UR13, RZ ;  /* 0x0000000d03007c27 */ /* 0x000fc8000f8e00ff */
[----:B------:R-:W-:-:S04]  /*29e0*/  IMAD.MOV R3, RZ, RZ, -R0 ;  /* 0x000000ffff037224 */ /* 0x000fc800078e0a00 */
[----:B------:R-:W-:-:S05]  /*29f0*/  IMAD R3, R16, R3, UR13 ;  /* 0x0000000d10037e24 */ /* 0x000fca000f8e0203 */
[----:B------:R-:W-:-:S13]  /*2a00*/  ISETP.GE.U32.AND P1, PT, R3, R16, PT ;  /* 0x000000100300720c */ /* 0x000fda0003f26070 */
[----:B------:R-:W-:Y:S02]  /*2a10*/  @P1 IMAD.IADD R3, R3, 0x1, -R16 ;  /* 0x0000000103031824 */ /* 0x000fe400078e0a10 */
[----:B------:R-:W-:-:S03]  /*2a20*/  @P1 VIADD R0, R0, 0x1 ;  /* 0x0000000100001836 */ /* 0x000fc60000000000 */
[----:B------:R-:W-:-:S13]  /*2a30*/  ISETP.GE.U32.AND P2, PT, R3, R16, PT ;  /* 0x000000100300720c */ /* 0x000fda0003f46070 */
[----:B------:R-:W-:Y:S02]  /*2a40*/  @P2 IADD3 R0, R0, 0x1, RZ ;  /* 0x0000000100002810 */ /* 0x000fe40007ffe0ff */
[----:B------:R-:W-:-:S05]  /*2a50*/  @!P3 LOP3.LUT R0, RZ, R16, RZ, 0x33, !PT ;  /* 0x00000010ff00b212 */ /* 0x000fca00078e33ff */
[----:B------:R-:W-:-:S04]  /*2a60*/  IMAD.MOV R12, RZ, RZ, -R0 ;  /* 0x000000ffff0c7224 */ /* 0x000fc800078e0a00 */
[----:B------:R-:W-:-:S07]  /*2a70*/  IMAD R12, R16, R12, UR13 ;  /* 0x0000000d100c7e24 */ /* 0x000fce000f8e020c */
.L_x_18:
[----:B------:R-:W1:Y:S01]  /*2a80*/  LDC R15, c[0x0][0x8a8] ;  /* 0x00022a00ff0f7b82 */ /* 0x000e620000000800 */
[----:B------:R-:W-:Y:S01]  /*2a90*/  ULDC UR13, c[0x0][0x904] ;  /* 0x00024100000d7ab9 */ /* 0x000fe20000000800 */
[----:B------:R-:W-:Y:S01]  /*2aa0*/  UMOV UR12, 0xffffffff ;  /* 0xffffffff000c7882 */ /* 0x000fe20000000000 */
[----:B------:R-:W-:Y:S01]  /*2ab0*/  PLOP3.LUT P1, PT, PT, PT, UP3, 0x80, 0x0 ;  /* 0x000000000000781c */ /* 0x000fe20003f2f038 */
[----:B------:R-:W-:-:S04]  /*2ac0*/  USHF.L.U32 UR12, UR12, UR13, URZ ;  /* 0x0000000d0c0c7299 */ /* 0x000fc8000800063f */
[----:B------:R-:W2:Y:S02]  /*2ad0*/  LDC R17, c[0x0][0x8b8] ;  /* 0x00022e00ff117b82 */ /* 0x000ea40000000800 */
[----:B------:R-:W-:Y:S01]  /*2ae0*/  LOP3.LUT R2, RZ, UR12, RZ, 0x33, !PT ;  /* 0x0000000cff027c12 */ /* 0x000fe2000f8e33ff */
[----:B------:R-:W-:Y:S02]  /*2af0*/  UMOV UR12, 0x1 ;  /* 0x00000001000c7882 */ /* 0x000fe40000000000 */
[----:B------:R-:W-:Y:S01]  /*2b00*/  USHF.L.U32 UR12, UR12, UR13, URZ ;  /* 0x0000000d0c0c7299 */ /* 0x000fe2000800063f */
[----:B------:R-:W-:Y:S02]  /*2b10*/  LOP3.LUT R3, R2, UR15, RZ, 0xc0, !PT ;  /* 0x0000000f02037c12 */ /* 0x000fe4000f8ec0ff */
[----:B------:R-:W-:Y:S02]  /*2b20*/  @P1 IMAD.U32 R18, RZ, RZ, UR4 ;  /* 0x00000004ff121e24 */ /* 0x000fe4000f8e00ff */
[----:B------:R-:W-:-:S02]  /*2b30*/  @!P1 IMAD.U32 R18, RZ, RZ, UR4 ;  /* 0x00000004ff129e24 */ /* 0x000fc4000f8e00ff */
[----:B------:R-:W-:Y:S02]  /*2b40*/  IMAD R0, R0, UR12, R3 ;  /* 0x0000000c00007c24 */ /* 0x000fe4000f8e0203 */
[----:B-1----:R-:W-:-:S04]  /*2b50*/  IMAD R12, R12, R15, UR14 ;  /* 0x0000000e0c0c7e24 */ /* 0x002fc8000f8e020f */
[----:B------:R-:W-:Y:S02]  /*2b60*/  @P1 IMAD.MOV.U32 R16, RZ, RZ, R12 ;  /* 0x000000ffff101224 */ /* 0x000fe400078e000c */
[----:B--2---:R-:W-:Y:S01]  /*2b70*/  IMAD R17, R0, R17, UR11 ;  /* 0x0000000b00117e24 */ /* 0x004fe2000f8e0211 */
[----:B------:R-:W-:-:S03]  /*2b80*/  UMOV UR11, 0x1 ;  /* 0x00000001000b7882 */ /* 0x000fc60000000000 */
[----:B------:R-:W-:Y:S02]  /*2b90*/  @!P1 IMAD.MOV.U32 R16, RZ, RZ, R17 ;  /* 0x000000ffff109224 */ /* 0x000fe400078e0011 */
[----:B------:R-:W-:-:S07]  /*2ba0*/  @!P1 IMAD.MOV.U32 R17, RZ, RZ, R12 ;  /* 0x000000ffff119224 */ /* 0x000fce00078e000c */
.L_x_5:
[----:B------:R-:W-:-:S13]  /*2bb0*/  ISETP.NE.AND P1, PT, RZ, UR11, PT ;  /* 0x0000000bff007c0c */ /* 0x000fda000bf25270 */
[----:B------:R-:W-:Y:S05]  /*2bc0*/  @!P1 EXIT ;  /* 0x000000000000994d */ /* 0x000fea0003800000 */
[----:B------:R-:W1:Y:S02]  /*2bd0*/  LDC.64 R24, c[0x0][0x290] ;  /* 0x0000a400ff187b82 */ /* 0x000e640000000a00 */
[----:B-1----:R-:W-:-:S05]  /*2be0*/  IMAD.WIDE R14, R18, 0xc, R24 ;  /* 0x0000000c120e7825 */ /* 0x002fca00078e0218 */
[----:B------:R1:W5:Y:S01]  /*2bf0*/  LDG.E R19, desc[UR38][R14.64+0x8] ;  /* 0x000008260e137981 */ /* 0x000362000c1e1900 */
[----:B------:R-:W-:Y:S01]  /*2c00*/  UISETP.NE.AND UP2, UPT, UR18, 0x2, UPT ;  /* 0x000000021200788c */ /* 0x000fe2000bf45270 */
[----:B------:R-:W2:Y:S01]  /*2c10*/  S2UR UR58, SR_CgaCtaId ;  /* 0x00000000003a79c3 */ /* 0x000ea20000008800 */
[----:B------:R-:W-:Y:S01]  /*2c20*/  UMOV UR40, URZ ;  /* 0x0000003f00287c82 */ /* 0x000fe20008000000 */
[----:B------:R-:W-:Y:S01]  /*2c30*/  UMOV UR41, URZ ;  /* 0x0000003f00297c82 */ /* 0x000fe20008000000 */
[--C-:B------:R-:W-:Y:S01]  /*2c40*/  SHF.R.S32.HI R23, RZ, 0x1f, R18.reuse ;  /* 0x0000001fff177819 */ /* 0x100fe20000011412 */
[----:B------:R-:W-:Y:S01]  /*2c50*/  IMAD.MOV.U32 R2, RZ, RZ, RZ ;  /* 0x000000ffff027224 */ /* 0x000fe200078e00ff */
[----:B------:R-:W-:Y:S01]  /*2c60*/  PLOP3.LUT P1, PT, PT, PT, UP2, 0x80, 0x0 ;  /* 0x000000000000781c */ /* 0x000fe20003f2f028 */
[----:B------:R-:W-:-:S12]  /*2c70*/  IMAD.MOV.U32 R22, RZ, RZ, R18 ;  /* 0x000000ffff167224 */ /* 0x000fd800078e0012 */
[----:B-1----:R-:W-:Y:S05]  /*2c80*/  @P1 BRA `(.L_x_19) ;  /* 0x0000000000a01947 */ /* 0x002fea0003800000 */
[----:B-----5:R-:W-:Y:S01]  /*2c90*/  R2UR UR11, R19 ;  /* 0x00000000130b72ca */ /* 0x020fe200000e0000 */
[----:B------:R-:W-:-:S04]  /*2ca0*/  ULOP3.LUT UR13, UR59, 0x1, URZ, 0xfc, !UPT ;  /* 0x000000013b0d7892 */ /* 0x000fc8000f8efc3f */
[----:B------:R-:W-:-:S06]  /*2cb0*/  UISETP.NE.AND UP2, UPT, UR13, 0x3, UPT ;  /* 0x000000030d00788c */ /* 0x000fcc000bf45270 */
[----:B------:R-:W-:Y:S02]  /*2cc0*/  PLOP3.LUT P2, PT, PT, PT, UP2, 0x80, 0x0 ;  /* 0x000000000000781c */ /* 0x000fe40003f4f028 */
[----:B------:R-:W-:-:S04]  /*2cd0*/  UIADD3 UR11, UR11, 0x7f, URZ ;  /* 0x0000007f0b0b7890 */ /* 0x000fc8000fffe03f */
[----:B------:R-:W-:-:S04]  /*2ce0*/  USHF.R.S32.HI UR12, URZ, 0x1f, UR11 ;  /* 0x0000001f3f0c7899 */ /* 0x000fc8000801140b */
[----:B------:R-:W-:-:S04]  /*2cf0*/  ULEA.HI UR12, UR12, UR11, URZ, 0x7 ;  /* 0x0000000b0c0c7291 */ /* 0x000fc8000f8f383f */
[----:B------:R-:W-:Y:S01]  /*2d00*/  USHF.R.S32.HI UR40, URZ, 0x7, UR12 ;  /* 0x000000073f287899 */ /* 0x000fe2000801140c */
[----:B------:R-:W-:Y:S11]  /*2d10*/  @!P2 BRA `(.L_x_20) ;  /* 0x000000000004a947 */ /* 0x000ff60003800000 */
[----:B--2---:R-:W-:Y:S01]  /*2d20*/  BPT.TRAP 0x1 ;  /* 0x000000040000795c */ /* 0x004fe20000300000 */
.L_x_20:
[----:B------:R-:W-:Y:S01]  /*2d30*/  UMOV UR11, 0x400 ;  /* 0x00000400000b7882 */ /* 0x000fe20000000000 */
[----:B------:R-:W-:Y:S01]  /*2d40*/  SHF.L.U32 R0, RZ, 0x1f, RZ ;  /* 0x0000001fff007819 */ /* 0x000fe200000006ff */
[----:B--2---:R-:W-:-:S09]  /*2d50*/  ULEA UR11, UR58, UR11, 0x18 ;  /* 0x0000000b3a0b7291 */ /* 0x004fd2000f8ec03f */
[----:B------:R-:W1:Y:S02]  /*2d60*/  SYNCS.PHASECHK.TRANS64.TRYWAIT P1, [UR11+0x34400], R0 ;  /* 0x03440000ff0075a7 */ /* 0x000e64000802014b */
[----:B-1----:R-:W-:Y:S05]  /*2d70*/  @!P1 BRA `(.L_x_21) ;  /* 0x000000bc00089947 */ /* 0x002fea0003800000 */
.L_x_269:
[----:B------:R-:W2:Y:S01]  /*2d80*/  LDS.128 R16, [UR11+0x34520] ;  /* 0x0345200bff107984 */ /* 0x000ea20008000c00 */
[----:B------:R-:W-:Y:S01]  /*2d90*/  @!PT LDS RZ, [RZ] ;  /* 0x00000000fffff984 */ /* 0x000fe20000000800 */
[----:B------:R-:W-:Y:S01]  /*2da0*/  @!PT LDS RZ, [RZ] ;  /* 0x00000000fffff984 */ /* 0x000fe20000000800 */
[----:B------:R-:W-:Y:S01]  /*2db0*/  @!PT LDS RZ, [RZ] ;  /* 0x00000000fffff984 */ /* 0x000fe20000000800 */
[----:B------:R-:W-:Y:S01]  /*2dc0*/  @!PT LDS RZ, [RZ] ;  /* 0x00000000fffff984 */ /* 0x000fe20000000800 */
[----:B------:R3:W-:Y:S06]  /*2dd0*/  MEMBAR.ALL.CTA ;  /* 0x0000000000007992 */ /* 0x0007ec0000008000 */
[----:B---3--:R-:W3:Y:S01]  /*2de0*/  FENCE.VIEW.ASYNC.S ;  /* 0x00000000000073c6 */ /* 0x008ee20000000000 */
[----:B------:R-:W-:Y:S05]  /*2df0*/  @!P2 BRA `(.L_x_22) ;  /* 0x000000000004a947 */ /* 0x000fea0003800000 */
[----:B------:R-:W-:Y:S01]  /*2e00*/  BPT.TRAP 0x1 ;  /* 0x000000040000795c */ /* 0x000fe20000300000 */
.L_x_22:
[----:B------:R-:W-:Y:S01]  /*2e10*/  UIADD3 UR11, UR11, 0x34440, URZ ;  /* 0x000344400b0b7890 */ /* 0x000fe2000fffe03f */
[----:B--2---:R-:W-:-:S03]  /*2e20*/  ISETP.NE.AND P1, PT, R19, RZ, PT ;  /* 0x000000ff1300720c */ /* 0x004fc60003f25270 */
[----:B------:R-:W-:-:S09]  /*2e30*/  UPRMT UR11, UR58, 0x654, UR11 ;  /* 0x000006543a0b7896 */ /* 0x000fd2000800000b */
[----:B---3--:R-:W-:Y:S01]  /*2e40*/  SYNCS.ARRIVE.TRANS64.RED.A1T0 RZ, [UR11], RZ ;  /* 0x000000ffffff79a7 */ /* 0x008fe2000810040b */
[----:B------:R-:W-:Y:S05]  /*2e50*/  @!P1 EXIT ;  /* 0x000000000000994d */ /* 0x000fea0003800000 */
[----:B------:R-:W-:-:S05]  /*2e60*/  IMAD.WIDE R14, R18, 0xc, R24 ;  /* 0x0000000c120e7825 */ /* 0x000fca00078e0218 */
[----:B------:R3:W5:Y:S01]  /*2e70*/  LDG.E R19, desc[UR38][R14.64+0x8] ;  /* 0x000008260e137981 */ /* 0x000762000c1e1900 */
[----:B------:R-:W-:Y:S01]  /*2e80*/  UISETP.GE.U32.AND UP2, UPT, UR40, 0x3, UPT ;  /* 0x000000032800788c */ /* 0x000fe2000bf46070 */
[--C-:B------:R-:W-:Y:S01]  /*2e90*/  SHF.R.S32.HI R23, RZ, 0x1f, R18.reuse ;  /* 0x0000001fff177819 */ /* 0x100fe20000011412 */
[----:B------:R-:W-:Y:S01]  /*2ea0*/  UIMAD.WIDE.U32 UR12, UR40, -0x55555555, URZ ;  /* 0xaaaaaaab280c78a5 */ /* 0x000fe2000f8e003f */
[----:B------:R-:W-:Y:S01]  /*2eb0*/  MOV R2, 0x1 ;  /* 0x0000000100027802 */ /* 0x000fe20000000f00 */
[----:B------:R-:W-:Y:S01]  /*2ec0*/  IMAD.MOV.U32 R22, RZ, RZ, R18 ;  /* 0x000000ffff167224 */ /* 0x000fe200078e0012 */
[----:B------:R-:W-:Y:S01]  /*2ed0*/  UMOV UR41, URZ ;  /* 0x0000003f00297c82 */ /* 0x000fe20008000000 */
[----:B------:R-:W-:-:S04]  /*2ee0*/  USHF.R.U32.HI UR12, URZ, 0x1, UR13 ;  /* 0x000000013f0c7899 */ /* 0x000fc8000801160d */
[----:B------:R-:W-:Y:S02]  /*2ef0*/  UIMAD UR40, UR12, -0x3, UR40 ;  /* 0xfffffffd0c2878a4 */ /* 0x000fe4000f8e0228 */
[----:B---3--:R-:W-:-:S12]  /*2f00*/  @UP2 ULOP3.LUT UR41, UR12, 0x1, URZ, 0xc0, !UPT ;  /* 0x000000010c292892 */ /* 0x008fd8000f8ec03f */
.L_x_19:
[----:B------:R-:W-:-:S04]  /*2f10*/  IMAD.WIDE.U32 R14, R22, 0xc, R24 ;  /* 0x0000000c160e7825 */ /* 0x000fc800078e0018 */
[----:B-1----:R-:W-:-:S04]  /*2f20*/  IMAD R3, R23, 0xc, RZ ;  /* 0x0000000c17037824 */ /* 0x002fc800078e02ff */
[----:B------:R-:W-:-:S05]  /*2f30*/  IMAD.IADD R15, R15, 0x1, R3 ;  /* 0x000000010f0f7824 */ /* 0x000fca00078e0203 */
[----:B------:R1:W5:Y:S04]  /*2f40*/  LDG.E R3, desc[UR38][R14.64+0x4] ;  /* 0x000004260e037981 */ /* 0x000368000c1e1900 */
[----:B------:R1:W5:Y:S01]  /*2f50*/  LDG.E R0, desc[UR38][R14.64] ;  /* 0x000000260e007981 */ /* 0x000362000c1e1900 */
[----:B------:R-:W-:-:S13]  /*2f60*/  PLOP3.LUT P1, PT, PT, PT, UP1, 0x80, 0x0 ;  /* 0x000000000000781c */ /* 0x000fda0003f2f018 */
[----:B-1----:R-:W-:Y:S05]  /*2f70*/  @!P1 BRA `(.L_x_23) ;  /* 0x0000005c00bc9947 */ /* 0x002fea0003800000 */
[----:B------:R-:W-:-:S06]  /*2f80*/  UISETP.GT.U32.AND UP0, UPT, UR29, 0x1, UPT ;  /* 0x000000011d00788c */ /* 0x000fcc000bf04070 */
[----:B------:R-:W-:-:S13]  /*2f90*/  PLOP3.LUT P0, PT, PT, PT, UP0, 0x80, 0x0 ;  /* 0x000000000000781c */ /* 0x000fda0003f0f008 */
[----:B--2---:R-:W-:Y:S05]  /*2fa0*/  @P0 EXIT ;  /* 0x000000000000094d */ /* 0x004fea0003800000 */
.L_x_24:
[----:B------:R-:W-:-:S08]  /*2fb0*/  NOP ;  /* 0x0000000000007918 */ /* 0x000fd00000000000 */
[----:B------:R-:W1:Y:S02]  /*2fc0*/  USETMAXREG.TRY_ALLOC.CTAPOOL UP0, 0xe8 ;  /* 0x000000e8000079c8 */ /* 0x000e640008000600 */
[----:B-1----:R-:W-:-:S13]  /*2fd0*/  PLOP3.LUT P0, PT, PT, PT, UP0, 0x80, 0x0 ;  /* 0x000000000000781c */ /* 0x002fda0003f0f008 */
[----:B------:R-:W-:Y:S05]  /*2fe0*/  @!P0 BRA `(.L_x_24) ;  /* 0xfffffffc00f08947 */ /* 0x000fea000383ffff */
[----:B------:R-:W1:Y:S01]  /*2ff0*/  SHFL.IDX PT, R13, R13, RZ, 0x1f ;  /* 0x00001fff0d0d7589 */ /* 0x000e6200000e0000 */
[----:B------:R-:W2:Y:S01]  /*3000*/  S2UR UR4, SR_CTAID.Y ;  /* 0x00000000000479c3 */ /* 0x000ea20000002600 */
[----:B------:R-:W-:Y:S01]  /*3010*/  UMOV UR36, URZ ;  /* 0x0000003f00247c82 */ /* 0x000fe20008000000 */
[----:B------:R-:W-:Y:S01]  /*3020*/  UMOV UR37, URZ ;  /* 0x0000003f00257c82 */ /* 0x000fe20008000000 */
[----:B-1----:R-:W-:Y:S01]  /*3030*/  LOP3.LUT P0, RZ, R13, 0x3, RZ, 0xc0, !PT ;  /* 0x000000030dff7812 */ /* 0x002fe2000780c0ff */
[----:B--2---:R-:W-:-:S12]  /*3040*/  UIMAD UR4, UR4, UR60, UR51 ;  /* 0x0000003c040472a4 */ /* 0x004fd8000f8e0233 */
[----:B------:R-:W-:Y:S05]  /*3050*/  @P0 BRA `(.L_x_25) ;  /* 0x0000000000a40947 */ /* 0x000fea0003800000 */
[----:B------:R-:W-:Y:S01]  /*3060*/  ELECT P0, URZ, PT ;  /* 0x00000000003f782f */ /* 0x000fe20003800000 */
[----:B------:R-:W-:-:S12]  /*3070*/  BSSY B0, `(.L_x_26) ;  /* 0x0000020000007945 */ /* 0x000fd80003800000 */
[----:B------:R-:W-:Y:S05]  /*3080*/  @!P0 BRA `(.L_x_27) ;  /* 0x0000000000788947 */ /* 0x000fea0003800000 */
[----:B------:R-:W1:Y:S01]  /*3090*/  S2UR UR6, SR_CgaCtaId ;  /* 0x00000000000679c3 */ /* 0x000e620000008800 */
[----:B------:R-:W-:Y:S01]  /*30a0*/  UISETP.NE.AND UP0, UPT, UR18, 0x1, UPT ;  /* 0x000000011200788c */ /* 0x000fe2000bf05270 */
[----:B------:R-:W-:-:S06]  /*30b0*/  UMOV UR5, 0x400 ;  /* 0x0000040000057882 */ /* 0x000fcc0000000000 */
[----:B------:R-:W2:Y:S08]  /*30c0*/  LDC.64 R4, c[0x0][0x700] ;  /* 0x0001c000ff047b82 */ /* 0x000eb00000000a00 */
[----:B----4-:R-:W2:Y:S08]  /*30d0*/  LDC.64 R6, c[0x0][0x708] ;  /* 0x0001c200ff067b82 */ /* 0x010eb00000000a00 */
[----:B-----5:R-:W3:Y:S01]  /*30e0*/  LDC.64 R8, c[0x0][0x710] ;  /* 0x0001c400ff087b82 */ /* 0x020ee20000000a00 */
[----:B-1----:R-:W-:-:S04]  /*30f0*/  ULEA UR5, UR6, UR5, 0x18 ;  /* 0x0000000506057291 */ /* 0x002fc8000f8ec03f */
[----:B------:R-:W-:Y:S02]  /*3100*/  UIADD3 UR6, UR5, 0x80, URZ ;  /* 0x0000008005067890 */ /* 0x000fe4000fffe03f */
[----:B------:R-:W-:Y:S01]  /*3110*/  @!UP0 UIADD3 UR6, UR5, URZ, URZ ;  /* 0x0000003f05068290 */ /* 0x000fe2000fffe03f */
[----:B------:R-:W3:Y:S08]  /*3120*/  LDC.64 R10, c[0x0][0x718] ;  /* 0x0001c600ff0a7b82 */ /* 0x000ef00000000a00 */
[----:B------:R-:W1:Y:S01]  /*3130*/  LDC.64 R12, c[0x0][0x720] ;  /* 0x0001c800ff0c7b82 */ /* 0x000e620000000a00 */
[----:B--2---:R2:W-:Y:S07]  /*3140*/  STS.128 [UR6+0x34780], R4 ;  /* 0x03478004ff007988 */ /* 0x0045ee0008000c06 */
[----:B------:R-:W1:Y:S08]  /*3150*/  LDC.64 R14, c[0x0][0x728] ;  /* 0x0001ca00ff0e7b82 */ /* 0x000e700000000a00 */
[----:B------:R-:W4:Y:S01]  /*3160*/  LDC.64 R20, c[0x0][0x730] ;  /* 0x0001cc00ff147b82 */ /* 0x000f220000000a00 */
[----:B---3--:R2:W-:Y:S07]  /*3170*/  STS.128 [UR6+0x34790], R8 ;  /* 0x03479008ff007988 */ /* 0x0085ee0008000c06 */
[----:B------:R-:W4:Y:S08]  /*3180*/  LDC.64 R22, c[0x0][0x738] ;  /* 0x0001ce00ff167b82 */ /* 0x000f300000000a00 */
[----:B------:R-:W3:Y:S01]  /*3190*/  LDC.64 R24, c[0x0][0x740] ;  /* 0x0001d000ff187b82 */ /* 0x000ee20000000a00 */
[----:B-1----:R2:W-:Y:S07]  /*31a0*/  STS.128 [UR6+0x347a0], R12 ;  /* 0x0347a00cff007988 */ /* 0x0025ee0008000c06 */
[----:B------:R-:W3:Y:S08]  /*31b0*/  LDC.64 R26, c[0x0][0x748] ;  /* 0x0001d200ff1a7b82 */ /* 0x000ef00000000a00 */
[----:B------:R-:W1:Y:S01]  /*31c0*/  LDC.64 R28, c[0x0][0x750] ;  /* 0x0001d400ff1c7b82 */ /* 0x000e620000000a00 */
[----:B----4-:R2:W-:Y:S07]  /*31d0*/  STS.128 [UR6+0x347b0], R20 ;  /* 0x0347b014ff007988 */ /* 0x0105ee0008000c06 */
[----:B------:R-:W1:Y:S08]  /*31e0*/  LDC.64 R30, c[0x0][0x758] ;  /* 0x0001d600ff1e7b82 */ /* 0x000e700000000a00 */
[----:B------:R-:W4:Y:S01]  /*31f0*/  LDC.64 R36, c[0x0][0x760] ;  /* 0x0001d800ff247b82 */ /* 0x000f220000000a00 */
[----:B---3--:R2:W-:Y:S07]  /*3200*/  STS.128 [UR6+0x347c0], R24 ;  /* 0x0347c018ff007988 */ /* 0x0085ee0008000c06 */
[----:B------:R-:W4:Y:S08]  /*3210*/  LDC.64 R38, c[0x0][0x768] ;  /* 0x0001da00ff267b82 */ /* 0x000f300000000a00 */
[----:B------:R-:W3:Y:S01]  /*3220*/  LDC.64 R40, c[0x0][0x770] ;  /* 0x0001dc00ff287b82 */ /* 0x000ee20000000a00 */
[----:B-1----:R2:W-:Y:S07]  /*3230*/  STS.128 [UR6+0x347d0], R28 ;  /* 0x0347d01cff007988 */ /* 0x0025ee0008000c06 */
[----:B------:R-:W3:Y:S01]  /*3240*/  LDC.64 R42, c[0x0][0x778] ;  /* 0x0001de00ff2a7b82 */ /* 0x000ee20000000a00 */
[----:B----4-:R2:W-:Y:S04]  /*3250*/  STS.128 [UR6+0x347e0], R36 ;  /* 0x0347e024ff007988 */ /* 0x0105e80008000c06 */
[----:B---3--:R2:W-:Y:S02]  /*3260*/  STS.128 [UR6+0x347f0], R40 ;  /* 0x0347f028ff007988 */ /* 0x0085e40008000c06 */
.L_x_27:
[----:B------:R-:W-:Y:S05]  /*3270*/  BSYNC B0 ;  /* 0x0000000000007941 */ /* 0x000fea0003800000 */
.L_x_26:
[----:B------:R-:W-:Y:S01]  /*3280*/  UISETP.NE.AND UP0, UPT, UR18, 0x1, UPT ;  /* 0x000000011200788c */ /* 0x000fe2000bf05270 */
[----:B------:R-:W-:Y:S01]  /*3290*/  NOP ;  /* 0x0000000000007918 */ /* 0x000fe20000000000 */
[----:B------:R-:W-:Y:S01]  /*32a0*/  ULDC UR5, c[0x0][0x884] ;  /* 0x0002210000057ab9 */ /* 0x000fe20000000800 */
[----:B------:R-:W-:Y:S01]  /*32b0*/  ULDC.64 UR36, c[0x0][0x800] ;  /* 0x0002000000247ab9 */ /* 0x000fe20000000a00 */
[----:B------:R-:W-:-:S04]  /*32c0*/  USEL UR5, UR5, URZ, UP0 ;  /* 0x0000003f05057287 */ /* 0x000fc80008000000 */
[----:B------:R-:W-:-:S04]  /*32d0*/  UIADD3 UR5, UR4, UR5, URZ ;  /* 0x0000000504057290 */ /* 0x000fc8000fffe03f */
[----:B------:R-:W-:-:S12]  /*32e0*/  UIMAD.WIDE UR36, UR5, 0x80, UR36 ;  /* 0x00000080052478a5 */ /* 0x000fd8000f8e0224 */
.L_x_25:
[----:B------:R-:W-:-:S13]  /*32f0*/  ISETP.NE.AND P0, PT, RZ, UR52, PT ;  /* 0x00000034ff007c0c */ /* 0x000fda000bf05270 */
[----:B------:R-:W-:Y:S05]  /*3300*/  @P0 BRA `(.L_x_28) ;  /* 0x00000004000c0947 */ /* 0x000fea0003800000 */
[----:B------:R-:W-:Y:S01]  /*3310*/  ELECT P0, URZ, PT ;  /* 0x00000000003f782f */ /* 0x000fe20003800000 */
[----:B------:R-:W-:-:S12]  /*3320*/  BSSY B0, `(.L_x_29) ;  /* 0x000002c000007945 */ /* 0x000fd80003800000 */
[----:B------:R-:W-:Y:S05]  /*3330*/  @!P0 BRA `(.L_x_30) ;  /* 0x0000000000a88947 */ /* 0x000fea0003800000 */
[----:B--2-4-:R-:W1:Y:S08]  /*3340*/  LDC.64 R6, c[0x0][0x820] ;  /* 0x00020800ff067b82 */ /* 0x014e700000000a00 */
[----:B------:R-:W2:Y:S01]  /*3350*/  LDC.64 R4, c[0x0][0x818] ;  /* 0x00020600ff047b82 */ /* 0x000ea20000000a00 */
[----:B-1----:R-:W-:-:S06]  /*3360*/  IMAD.WIDE R6, R18, 0x8, R6 ;  /* 0x0000000812067825 */ /* 0x002fcc00078e0206 */
[----:B------:R-:W3:Y:S01]  /*3370*/  LDG.E.64 R6, desc[UR38][R6.64] ;  /* 0x0000002606067981 */ /* 0x000ee2000c1e1b00 */
[----:B--2---:R-:W-:-:S06]  /*3380*/  IMAD.WIDE R4, R18, 0x8, R4 ;  /* 0x0000000812047825 */ /* 0x004fcc00078e0204 */
[----:B------:R-:W2:Y:S01]  /*3390*/  LDG.E.64 R4, desc[UR38][R4.64] ;  /* 0x0000002604047981 */ /* 0x000ea2000c1e1b00 */
[----:B------:R-:W1:Y:S01]  /*33a0*/  S2UR UR5, SR_CgaCtaId ;  /* 0x00000000000579c3 */ /* 0x000e620000008800 */
[----:B------:R-:W-:Y:S01]  /*33b0*/  UISETP.NE.AND UP0, UPT, UR18, 0x1, UPT ;  /* 0x000000011200788c */ /* 0x000fe2000bf05270 */
[----:B------:R-:W-:Y:S01]  /*33c0*/  CS2R R10, SRZ ;  /* 0x00000000000a7805 */ /* 0x000fe2000001ff00 */
[----:B------:R-:W-:Y:S02]  /*33d0*/  UMOV UR4, 0x400 ;  /* 0x0000040000047882 */ /* 0x000fe40000000000 */
[----:B-1----:R-:W-:-:S04]  /*33e0*/  ULEA UR4, UR5, UR4, 0x18 ;  /* 0x0000000405047291 */ /* 0x002fc8000f8ec03f */
[----:B------:R-:W-:-:S03]  /*33f0*/  UIADD3 UR5, UR4, 0x80, URZ ;  /* 0x0000008004057890 */ /* 0x000fc6000fffe03f */
[----:B------:R-:W-:-:S04]  /*3400*/  @!UP0 UIADD3 UR5, UR4, URZ, URZ ;  /* 0x0000003f04058290 */ /* 0x000fc8000fffe03f */
[----:B------:R-:W-:-:S05]  /*3410*/  UIADD3 UR4, UR5, 0x34780, URZ ;  /* 0x0003478005047890 */ /* 0x000fca000fffe03f */
[----:B-----5:R-:W1:Y:S01]  /*3420*/  LDS R8, [UR5+0x3479c] ;  /* 0x03479c05ff087984 */ /* 0x020e620008000800 */
[----:B------:R-:W-:-:S03]  /*3430*/  IMAD.U32 R14, RZ, RZ, UR4 ;  /* 0x00000004ff0e7e24 */ /* 0x000fc6000f8e00ff */
[----:B------:R-:W-:Y:S02]  /*3440*/  STS [UR5+0x347b0], RZ ;  /* 0x0347b0ffff007988 */ /* 0x000fe40008000805 */
[----:B------:R-:W-:-:S05]  /*3450*/  SHF.R.U64 R14, R14, 0x4, RZ ;  /* 0x000000040e0e7819 */ /* 0x000fca00000012ff */
[----:B------:R-:W-:Y:S04]  /*3460*/  STS [UR5+0x34790], R14 ;  /* 0x0347900eff007988 */ /* 0x000fe80008000805 */
[----:B------:R-:W-:Y:S01]  /*3470*/  STS [UR5+0x34794], R14 ;  /* 0x0347940eff007988 */ /* 0x000fe20008000805 */
[C---:B---3--:R-:W-:Y:S01]  /*3480*/  SHF.L.U64.HI R13, R6.reuse, 0x1, R7 ;  /* 0x00000001060d7819 */ /* 0x048fe20000010207 */
[----:B------:R-:W-:-:S03]  /*3490*/  IMAD.SHL.U32 R6, R6, 0x2, RZ ;  /* 0x0000000206067824 */ /* 0x000fc600078e00ff */
[----:B------:R-:W-:-:S04]  /*34a0*/  LOP3.LUT R13, R13, 0x1fffffff, RZ, 0xc0, !PT ;  /* 0x1fffffff0d0d7812 */ /* 0x000fc800078ec0ff */
[----:B------:R-:W-:Y:S01]  /*34b0*/  SHF.R.U32.HI R7, RZ, 0x4, R13 ;  /* 0x00000004ff077819 */ /* 0x000fe2000001160d */
[----:B--2---:R-:W-:Y:S03]  /*34c0*/  STS.64 [UR5+0x34780], R4 ;  /* 0x03478004ff007988 */ /* 0x004fe60008000a05 */
[----:B-1----:R-:W-:-:S05]  /*34d0*/  LOP3.LUT R8, R8, 0xf, R7, 0xb8, !PT ;  /* 0x0000000f08087812 */ /* 0x002fca00078eb807 */
[----:B------:R1:W-:Y:S04]  /*34e0*/  STS [UR5+0x3479c], R8 ;  /* 0x03479c08ff007988 */ /* 0x0003e80008000805 */
[----:B------:R-:W2:Y:S01]  /*34f0*/  LDS R7, [UR5+0x3479c] ;  /* 0x03479c05ff077984 */ /* 0x000ea20008000800 */
[----:B-1----:R-:W-:Y:S01]  /*3500*/  VIADD R8, R0, 0xffffffff ;  /* 0xffffffff00087836 */ /* 0x002fe20000000000 */
[----:B------:R-:W-:-:S04]  /*3510*/  LOP3.LUT R0, R6, 0xfffffffe, RZ, 0xc0, !PT ;  /* 0xfffffffe06007812 */ /* 0x000fc800078ec0ff */
[----:B------:R-:W-:-:S05]  /*3520*/  SHF.R.U64 R0, R0, 0x4, R13 ;  /* 0x0000000400007819 */ /* 0x000fca000000120d */
[----:B------:R-:W-:Y:S01]  /*3530*/  STS [UR5+0x3478c], R0 ;  /* 0x03478c00ff007988 */ /* 0x000fe20008000805 */
[----:B--2---:R-:W-:-:S05]  /*3540*/  LOP3.LUT R7, R7, 0xf0, RZ, 0xb8, !PT ;  /* 0x000000f007077812 */ /* 0x004fca00078eb8ff */
[----:B------:R-:W-:Y:S04]  /*3550*/  STS [UR5+0x3479c], R7 ;  /* 0x03479c07ff007988 */ /* 0x000fe80008000805 */
[----:B------:R-:W1:Y:S02]  /*3560*/  LDS R9, [UR5+0x3479c] ;  /* 0x03479c05ff097984 */ /* 0x000e640008000800 */
[----:B-1----:R-:W-:Y:S01]  /*3570*/  LOP3.LUT R15, R9, 0xf00, RZ, 0xb8, !PT ;  /* 0x00000f00090f7812 */ /* 0x002fe200078eb8ff */
[----:B------:R-:W-:-:S04]  /*3580*/  VIADD R9, R3, 0xffffffff ;  /* 0xffffffff03097836 */ /* 0x000fc80000000000 */
[----:B------:R-:W-:Y:S04]  /*3590*/  STS.64 [UR5+0x34798], R14 ;  /* 0x0347980eff007988 */ /* 0x000fe80008000a05 */
[----:B------:R-:W1:Y:S04]  /*35a0*/  LDS R12, [UR5+0x3479c] ;  /* 0x03479c05ff0c7984 */ /* 0x000e680008000800 */
[----:B------:R3:W-:Y:S01]  /*35b0*/  STS.128 [UR5+0x347a0], R8 ;  /* 0x0347a008ff007988 */ /* 0x0007e20008000c05 */
[----:B-1----:R-:W-:-:S05]  /*35c0*/  LOP3.LUT R12, R12, 0xf000, RZ, 0xb8, !PT ;  /* 0x0000f0000c0c7812 */ /* 0x002fca00078eb8ff */
[----:B------:R3:W-:Y:S02]  /*35d0*/  STS [UR5+0x3479c], R12 ;  /* 0x03479c0cff007988 */ /* 0x0007e40008000805 */
.L_x_30:
[----:B------:R-:W-:Y:S05]  /*35e0*/  BSYNC B0 ;  /* 0x0000000000007941 */ /* 0x000fea0003800000 */
.L_x_29:
[----:B------:R-:W-:Y:S01]  /*35f0*/  ELECT P0, URZ, PT ;  /* 0x00000000003f782f */ /* 0x000fe20003800000 */
[----:B------:R-:W-:Y:S01]  /*3600*/  NOP ;  /* 0x0000000000007918 */ /* 0x000fe20000000000 */
[----:B------:R-:W-:Y:S11]  /*3610*/  BSSY B0, `(.L_x_31) ;  /* 0x0000004000007945 */ /* 0x000ff60003800000 */
[----:B------:R-:W-:Y:S05]  /*3620*/  @!P0 BRA `(.L_x_32) ;  /* 0x0000000000088947 */ /* 0x000fea0003800000 */
[----:B------:R0:W-:Y:S01]  /*3630*/  UTMACMDFLUSH ;  /* 0x00000000000079b7 */ /* 0x0001e20000000000 */
[----:B------:R-:W-:-:S04]  /*3640*/  DEPBAR.LE SB0, 0x0 ;  /* 0x000080000000791a */ /* 0x000fc80000000000 */
.L_x_32:
[----:B------:R-:W-:Y:S05]  /*3650*/  BSYNC B0 ;  /* 0x0000000000007941 */ /* 0x000fea0003800000 */
.L_x_31:
[----:B------:R-:W1:Y:S01]  /*3660*/  S2UR UR5, SR_CgaCtaId ;  /* 0x00000000000579c3 */ /* 0x000e620000008800 */
[----:B-----5:R-:W2:Y:S01]  /*3670*/  S2R R0, SR_LANEID ;  /* 0x0000000000007919 */ /* 0x020ea20000000000 */
[----:B------:R-:W-:Y:S01]  /*3680*/  UISETP.NE.AND UP0, UPT, UR18, 0x1, UPT ;  /* 0x000000011200788c */ /* 0x000fe2000bf05270 */
[----:B------:R-:W-:Y:S02]  /*3690*/  UMOV UR4, 0x400 ;  /* 0x0000040000047882 */ /* 0x000fe40000000000 */
[----:B-1----:R-:W-:-:S04]  /*36a0*/  ULEA UR4, UR5, UR4, 0x18 ;  /* 0x0000000405047291 */ /* 0x002fc8000f8ec03f */
[----:B------:R-:W-:-:S04]  /*36b0*/  UIADD3 UR5, UR4, 0x80, URZ ;  /* 0x0000008004057890 */ /* 0x000fc8000fffe03f */
[----:B------:R-:W-:Y:S01]  /*36c0*/  @!UP0 UIADD3 UR5, UR4, URZ, URZ ;  /* 0x0000003f04058290 */ /* 0x000fe2000fffe03f */
[----:B--2---:R-:W-:-:S05]  /*36d0*/  IMAD.SHL.U32 R0, R0, 0x4, RZ ;  /* 0x0000000400007824 */ /* 0x004fca00078e00ff */
[----:B------:R-:W-:Y:S01]  /*36e0*/  IMAD.U32 R3, RZ, RZ, UR5 ;  /* 0x00000005ff037e24 */ /* 0x000fe2000f8e00ff */
[----:B------:R-:W-:-:S04]  /*36f0*/  IADD3 R4, P0, R0, UR36, RZ ;  /* 0x0000002400047c10 */ /* 0x000fc8000ff1e0ff */
[----:B------:R-:W-:Y:S02]  /*3700*/  IADD3 R3, R0, 0x34780, R3 ;  /* 0x0003478000037810 */ /* 0x000fe40007ffe003 */
[----:B------:R-:W-:-:S04]  /*3710*/  IADD3.X R5, RZ, UR37, RZ, P0, !PT ;  /* 0x00000025ff057c10 */ /* 0x000fc800087fe4ff */
[----:B------:R-:W1:Y:S04]  /*3720*/  LDS R3, [R3] ;  /* 0x0000000003037984 */ /* 0x000e680000000800 */
[----:B-1----:R1:W5:Y:S02]  /*3730*/  ATOMG.E.EXCH.STRONG.GPU PT, RZ, [R4], R3 ;  /* 0x0000000304ff73a8 */ /* 0x00236400041ee100 */
.L_x_28:
[----:B-----5:R-:W-:Y:S01]  /*3740*/  SHF.R.S32.HI R0, RZ, 0x1f, R33 ;  /* 0x0000001fff007819 */ /* 0x020fe20000011421 */
[----:B------:R-:W3:Y:S01]  /*3750*/  S2UR UR57, SR_CgaCtaId ;  /* 0x00000000003979c3 */ /* 0x000ee20000008800 */
[----:B------:R-:W-:Y:S01]  /*3760*/  UMOV UR47, 0x400 ;  /* 0x00000400002f7882 */ /* 0x000fe20000000000 */
[----:B------:R-:W-:Y:S01]  /*3770*/  UISETP.NE.AND UP1, UPT, UR18, 0x1, UPT ;  /* 0x000000011200788c */ /* 0x000fe2000bf25270 */
[----:B------:R-:W-:Y:S01]  /*3780*/  LEA.HI R0, R0, R33, RZ, 0x7 ;  /* 0x0000002100007211 */ /* 0x000fe200078f38ff */
[----:B------:R-:W-:Y:S01]  /*3790*/  USHF.L.U32 UR50, UR29, 0x3, URZ ;  /* 0x000000031d327899 */ /* 0x000fe2000800063f */
[----:B--2---:R-:W-:Y:S01]  /*37a0*/  IMAD.MOV.U32 R23, RZ, RZ, RZ ;  /* 0x000000ffff177224 */ /* 0x004fe200078e00ff */
[----:B------:R-:W-:Y:S01]  /*37b0*/  UISETP.NE.AND UP0, UPT, UR29, URZ, UPT ;  /* 0x0000003f1d00728c */ /* 0x000fe2000bf05270 */
[----:B------:R-:W-:Y:S01]  /*37c0*/  LOP3.LUT R0, R0, 0xffffff80, RZ, 0xc0, !PT ;  /* 0xffffff8000007812 */ /* 0x000fe200078ec0ff */
[----:B------:R-:W-:Y:S02]  /*37d0*/  ULOP3.LUT UR54, UR50, 0x8, URZ, 0xc0, !UPT ;  /* 0x0000000832367892 */ /* 0x000fe4000f8ec03f */
[----:B------:R-:W-:-:S02]  /*37e0*/  USEL UR4, URZ, 0x1, UP0 ;  /* 0x000000013f047887 */ /* 0x000fc40008000000 */
[----:B------:R-:W-:Y:S01]  /*37f0*/  IMAD.IADD R0, R33, 0x1, -R0 ;  /* 0x0000000121007824 */ /* 0x000fe200078e0a00 */
[----:B------:R-:W-:Y:S02]  /*3800*/  ULOP3.LUT UR43, UR42, 0x1, URZ, 0xfc, !UPT ;  /* 0x000000012a2b7892 */ /* 0x000fe4000f8efc3f */
[----:B------:R-:W-:Y:S01]  /*3810*/  ULOP3.LUT UR53, UR59, 0x1, URZ, 0xfc, !UPT ;  /* 0x000000013b357892 */ /* 0x000fe2000f8efc3f */
[C---:B-1----:R-:W-:Y:S01]  /*3820*/  IMAD.SHL.U32 R3, R0.reuse, 0x40, RZ ;  /* 0x0000004000037824 */ /* 0x042fe200078e00ff */
[----:B------:R-:W-:Y:S01]  /*3830*/  SHF.R.S32.HI R5, RZ, 0x1f, R0 ;  /* 0x0000001fff057819 */ /* 0x000fe20000011400 */
[----:B------:R-:W-:Y:S01]  /*3840*/  VIADD R152, R0, 0x1f ;  /* 0x0000001f00987836 */ /* 0x000fe20000000000 */
[----:B------:R-:W-:Y:S01]  /*3850*/  MOV R154, UR4 ;  /* 0x00000004009a7c02 */ /* 0x000fe20008000f00 */
[----:B------:R-:W-:Y:S01]  /*3860*/  ULOP3.LUT UR55, UR61, 0x1, URZ, 0xfc, !UPT ;  /* 0x000000013d377892 */ /* 0x000fe2000f8efc3f */
[-C--:B------:R-:W-:Y:S01]  /*3870*/  LEA.HI R4, R5, R0.reuse, RZ, 0x5 ;  /* 0x0000000005047211 */ /* 0x080fe200078f28ff */
[----:B------:R-:W-:Y:S01]  /*3880*/  ULOP3.LUT UR56, UR50, 0x8, URZ, 0xc, !UPT ;  /* 0x0000000832387892 */ /* 0x000fe2000f8e0c3f */
[----:B----4-:R-:W-:Y:S01]  /*3890*/  LOP3.LUT R6, R3, 0x40, RZ, 0xc0, !PT ;  /* 0x0000004003067812 */ /* 0x010fe200078ec0ff */
[----:B---3--:R-:W-:Y:S01]  /*38a0*/  ULEA UR47, UR57, UR47, 0x18 ;  /* 0x0000002f392f7291 */ /* 0x008fe2000f8ec03f */
[----:B------:R-:W-:Y:S01]  /*38b0*/  SHF.R.U32.HI R3, RZ, 0x1, R4 ;  /* 0x00000001ff037819 */ /* 0x000fe20000011604 */
[----:B------:R-:W-:Y:S01]  /*38c0*/  ULOP3.LUT UR54, UR54, 0x18, URZ, 0x3c, !UPT ;  /* 0x0000001836367892 */ /* 0x000fe2000f8e3c3f */
[CC--:B------:R-:W-:Y:S01]  /*38d0*/  LEA.HI R4, R5.reuse, R0.reuse, RZ, 0x3 ;  /* 0x0000000005047211 */ /* 0x0c0fe200078f18ff */
[----:B------:R-:W-:Y:S01]  /*38e0*/  UIADD3 UR49, UR47, 0x34500, URZ ;  /* 0x000345002f317890 */ /* 0x000fe2000fffe03f */
[----:B------:R-:W-:Y:S01]  /*38f0*/  LOP3.LUT R7, R6, 0x30, R3, 0xf8, !PT ;  /* 0x0000003006077812 */ /* 0x000fe200078ef803 */
[----:B------:R-:W-:Y:S01]  /*3900*/  UIADD3 UR48, UR47, 0x80, URZ ;  /* 0x000000802f307890 */ /* 0x000fe2000fffe03f */
[-C--:B------:R-:W-:Y:S01]  /*3910*/  LEA.HI R3, R0, R0.reuse, RZ, 0x1 ;  /* 0x0000000000037211 */ /* 0x080fe200078f08ff */
[----:B------:R-:W-:Y:S01]  /*3920*/  UIADD3 UR5, UR50, UR49, URZ ;  /* 0x0000003132057290 */ /* 0x000fe2000fffe03f */
[----:B------:R-:W-:Y:S01]  /*3930*/  LEA.HI R5, R5, R0, RZ, 0x4 ;  /* 0x0000000005057211 */ /* 0x000fe200078f20ff */
[----:B------:R-:W-:Y:S01]  /*3940*/  @!UP1 UIADD3 UR48, UR47, URZ, URZ ;  /* 0x0000003f2f309290 */ /* 0x000fe2000fffe03f */
[----:B------:R-:W-:-:S02]  /*3950*/  SHF.R.S32.HI R3, RZ, 0x1, R3 ;  /* 0x00000001ff037819 */ /* 0x000fc40000011403 */
[----:B------:R-:W-:Y:S01]  /*3960*/  SHF.R.S32.HI R8, RZ, 0x4, R5 ;  /* 0x00000004ff087819 */ /* 0x000fe20000011405 */
[----:B------:R-:W-:Y:S01]  /*3970*/  UIADD3 UR48, UR48, 0x34780, URZ ;  /* 0x0003478030307890 */ /* 0x000fe2000fffe03f */
[----:B------:R-:W-:Y:S01]  /*3980*/  LOP3.LUT R4, R7, 0x8, R4, 0xf8, !PT ;  /* 0x0000000807047812 */ /* 0x000fe200078ef804 */
[----:B------:R-:W-:Y:S01]  /*3990*/  IMAD.SHL.U32 R3, R3, 0x80, RZ ;  /* 0x0000008003037824 */ /* 0x000fe200078e00ff */
[----:B------:R-:W-:-:S04]  /*39a0*/  LEA.HI R5, R5, R8, RZ, 0x1 ;  /* 0x0000000805057211 */ /* 0x000fc800078f08ff */
[----:B------:R-:W-:Y:S02]  /*39b0*/  LOP3.LUT R3, R3, 0x180, RZ, 0xc0, !PT ;  /* 0x0000018003037812 */ /* 0x000fe400078ec0ff */
[----:B------:R-:W-:Y:S02]  /*39c0*/  LOP3.LUT R5, R5, 0x7ffffe, RZ, 0xc0, !PT ;  /* 0x007ffffe05057812 */ /* 0x000fe400078ec0ff */
[----:B------:R-:W-:-:S03]  /*39d0*/  LOP3.LUT R6, R3, R6, RZ, 0xfc, !PT ;  /* 0x0000000603067212 */ /* 0x000fc600078efcff */
[----:B------:R-:W-:Y:S01]  /*39e0*/  IMAD.IADD R5, R8, 0x1, -R5 ;  /* 0x0000000108057824 */ /* 0x000fe200078e0a05 */
[----:B------:R-:W-:-:S04]  /*39f0*/  SHF.R.U32.HI R6, RZ, 0x3, R6 ;  /* 0x00000003ff067819 */ /* 0x000fc80000011606 */
[----:B------:R-:W-:Y:S01]  /*3a00*/  LOP3.LUT R4, R6, R4, R3, 0x1e, !PT ;  /* 0x0000000406047212 */ /* 0x000fe200078e1e03 */
[----:B------:R-:W-:Y:S02]  /*3a10*/  IMAD.MOV.U32 R3, RZ, RZ, 0x1 ;  /* 0x00000001ff037424 */ /* 0x000fe400078e00ff */
[----:B------:R-:W-:Y:S02]  /*3a20*/  IMAD.U32 R6, RZ, RZ, UR5 ;  /* 0x00000005ff067e24 */ /* 0x000fe4000f8e00ff */
[----:B------:R-:W-:-:S07]  /*3a30*/  IMAD R22, R5, 0x200, R4 ;  /* 0x0000020005167824 */ /* 0x000fce00078e0204 */
.L_x_116:
[----:B-12---:R-:W1:Y:S02]  /*3a40*/  LDC.64 R4, c[0x0][0x290] ;  /* 0x0000a400ff047b82 */ /* 0x006e640000000a00 */
[----:B-1----:R-:W-:-:S05]  /*3a50*/  IMAD.WIDE R4, R18, 0xc, R4 ;  /* 0x0000000c12047825 */ /* 0x002fca00078e0204 */
[----:B------:R-:W2:Y:S01]  /*3a60*/  LDG.E R8, desc[UR38][R4.64+0x8] ;  /* 0x0000082604087981 */ /* 0x000ea2000c1e1900 */
[----:B------:R-:W-:Y:S01]  /*3a70*/  SHF.L.U32 R6, R154, 0x1f, RZ ;  /* 0x0000001f9a067819 */ /* 0x000fe200000006ff */
[----:B------:R-:W-:Y:S02]  /*3a80*/  IMAD.U32 R9, RZ, RZ, UR49 ;  /* 0x00000031ff097e24 */ /* 0x000fe4000f8e00ff */
[----:B------:R-:W-:Y:S02]  /*3a90*/  IMAD.MOV.U32 R153, RZ, RZ, R18 ;  /* 0x000000ffff997224 */ /* 0x000fe400078e0012 */
[----:B------:R-:W1:Y:S01]  /*3aa0*/  SYNCS.PHASECHK.TRANS64.TRYWAIT P0, [R9+UR50], R6 ;  /* 0x00000006090075a7 */ /* 0x000e620008000172 */
[----:B--2---:R-:W-:-:S05]  /*3ab0*/  VIADD R0, R8, 0x7f ;  /* 0x0000007f08007836 */ /* 0x004fca0000000000 */
[----:B------:R-:W-:-:S04]  /*3ac0*/  SHF.R.S32.HI R7, RZ, 0x1f, R0 ;  /* 0x0000001fff077819 */ /* 0x000fc80000011400 */
[----:B------:R-:W-:Y:S01]  /*3ad0*/  LEA.HI R7, R7, R0, RZ, 0x7 ;  /* 0x0000000007077211 */ /* 0x000fe200078f38ff */
[----:B-1----:R-:W-:Y:S06]  /*3ae0*/  @!P0 BRA `(.L_x_33) ;  /* 0x000000ac00c48947 */ /* 0x002fec0003800000 */
.L_x_270:
[----:B------:R-:W-:Y:S01]  /*3af0*/  ISETP.GE.AND P0, PT, R8, 0x1, PT ;  /* 0x000000010800780c */ /* 0x000fe20003f06270 */
[----:B------:R-:W-:Y:S01]  /*3b00*/  UMOV UR5, UR40 ;  /* 0x0000002800057c82 */ /* 0x000fe20008000000 */
[----:B------:R-:W-:Y:S01]  /*3b10*/  UMOV UR4, URZ ;  /* 0x0000003f00047c82 */ /* 0x000fe20008000000 */
[----:B------:R-:W-:Y:S01]  /*3b20*/  SHF.R.S32.HI R19, RZ, 0x1f, R18 ;  /* 0x0000001fff137819 */ /* 0x000fe20000011412 */
[----:B-1----:R-:W-:Y:S01]  /*3b30*/  IMAD.U32 R6, RZ, RZ, UR41 ;  /* 0x00000029ff067e24 */ /* 0x002fe2000f8e00ff */
[----:B------:R-:W-:Y:S02]  /*3b40*/  CS2R R86, SRZ ;  /* 0x0000000000567805 */ /* 0x000fe4000001ff00 */
[----:B------:R-:W-:Y:S02]  /*3b50*/  CS2R R88, SRZ ;  /* 0x0000000000587805 */ /* 0x000fe4000001ff00 */
[----:B------:R-:W-:Y:S02]  /*3b60*/  CS2R R90, SRZ ;  /* 0x00000000005a7805 */ /* 0x000fe4000001ff00 */
[----:B------:R-:W-:-:S02]  /*3b70*/  CS2R R92, SRZ ;  /* 0x00000000005c7805 */ /* 0x000fc4000001ff00 */
[----:B------:R-:W-:Y:S02]  /*3b80*/  CS2R R94, SRZ ;  /* 0x00000000005e7805 */ /* 0x000fe4000001ff00 */
[----:B------:R-:W-:Y:S02]  /*3b90*/  CS2R R96, SRZ ;  /* 0x0000000000607805 */ /* 0x000fe4000001ff00 */
        /* <DEDUP_REMOVED lines=58> */
[----:B------:R-:W-:Y:S01]  /*3f40*/  SHF.R.S32.HI R7, RZ, 0x7, R7 ;  /* 0x00000007ff077819 */ /* 0x000fe20000011407 */
[----:B------:R-:W-:Y:S06]  /*3f50*/  @!P0 BRA `(.L_x_34) ;  /* 0x0000000400f48947 */ /* 0x000fec0003800000 */
[----:B------:R-:W-:-:S06]  /*3f60*/  UISETP.NE.AND UP0, UPT, UR43, 0x3, UPT ;  /* 0x000000032b00788c */ /* 0x000fcc000bf05270 */
[----:B------:R-:W-:-:S13]  /*3f70*/  PLOP3.LUT P1, PT, PT, PT, UP0, 0x80, 0x0 ;  /* 0x000000000000781c */ /* 0x000fda0003f2f008 */
[----:B------:R-:W-:Y:S05]  /*3f80*/  @!P1 BRA `(.L_x_35) ;  /* 0x0000000000049947 */ /* 0x000fea0003800000 */
[----:B------:R-:W-:Y:S01]  /*3f90*/  BPT.TRAP 0x1 ;  /* 0x000000040000795c */ /* 0x000fe20000300000 */
.L_x_35:
[----:B------:R-:W-:Y:S01]  /*3fa0*/  ULEA UR4, UR40, UR47, 0x3 ;  /* 0x0000002f28047291 */ /* 0x000fe2000f8e183f */
[----:B------:R-:W-:-:S05]  /*3fb0*/  IMAD.U32 R0, RZ, RZ, UR41 ;  /* 0x00000029ff007e24 */ /* 0x000fca000f8e00ff */
[----:B------:R-:W-:-:S04]  /*3fc0*/  SHF.L.U32 R0, R0, 0x1f, RZ ;  /* 0x0000001f00007819 */ /* 0x000fc800000006ff */
[----:B------:R1:W2:Y:S01]  /*3fd0*/  SYNCS.PHASECHK.TRANS64.TRYWAIT P0, [UR4+0x34480], R0 ;  /* 0x03448000ff0075a7 */ /* 0x0002a20008000144 */
[----:B------:R-:W-:Y:S05]  /*3fe0*/  @!P1 BRA `(.L_x_36) ;  /* 0x0000000000049947 */ /* 0x000fea0003800000 */
[----:B------:R-:W-:Y:S01]  /*3ff0*/  BPT.TRAP 0x1 ;  /* 0x000000040000795c */ /* 0x000fe20000300000 */
.L_x_36:
[----:B--2---:R-:W-:Y:S05]  /*4000*/  @P0 BRA `(.L_x_37) ;  /* 0x0000000000080947 */ /* 0x004fea0003800000 */
[----:B------:R-:W2:Y:S02]  /*4010*/  SYNCS.PHASECHK.TRANS64.TRYWAIT P0, [UR4+0x34480], R0 ;  /* 0x03448000ff0075a7 */ /* 0x000ea40008000144 */
[----:B--2---:R-:W-:Y:S05]  /*4020*/  @!P0 BRA `(.L_x_38) ;  /* 0x000000a800908947 */ /* 0x004fea0003800000 */
.L_x_37:
[----:B------:R-:W-:Y:S01]  /*4030*/  UIADD3 UR5, UR47, 0x18000, URZ ;  /* 0x000180002f057890 */ /* 0x000fe2000fffe03f */
[----:B------:R-:W-:Y:S01]  /*4040*/  WARPGROUP.ARRIVE ;  /* 0x00000000000079c5 */ /* 0x000fe20000000000 */
[----:B------:R-:W-:Y:S02]  /*4050*/  USHF.R.U32.HI UR4, URZ, 0x4, UR47 ;  /* 0x000000043f047899 */ /* 0x000fe4000801162f */
[----:B------:R-:W-:Y:S02]  /*4060*/  USHF.R.U32.HI UR5, URZ, 0x4, UR5 ;  /* 0x000000043f057899 */ /* 0x000fe40008011605 */
[----:B------:R-:W-:Y:S02]  /*4070*/  ULOP3.LUT UR4, UR4, 0x3fff, URZ, 0xc0, !UPT ;  /* 0x00003fff04047892 */ /* 0x000fe4000f8ec03f */
[----:B------:R-:W-:Y:S02]  /*4080*/  ULOP3.LUT UR5, UR5, 0x3fff, URZ, 0xc0, !UPT ;  /* 0x00003fff05057892 */ /* 0x000fe4000f8ec03f */
[----:B------:R-:W-:-:S02]  /*4090*/  ULOP3.LUT UR6, UR4, 0x10000, URZ, 0xfc, !UPT ;  /* 0x0001000004067892 */ /* 0x000fc4000f8efc3f */
[----:B------:R-:W-:Y:S02]  /*40a0*/  ULOP3.LUT UR4, UR5, 0x10000, URZ, 0xfc, !UPT ;  /* 0x0001000005047892 */ /* 0x000fe4000f8efc3f */
[----:B------:R-:W-:Y:S02]  /*40b0*/  ULEA UR5, UR40, UR6, 0xb ;  /* 0x0000000628057291 */ /* 0x000fe4000f8e583f */
[----:B------:R-:W-:Y:S01]  /*40c0*/  ULEA UR4, UR40, UR4, 0xb ;  /* 0x0000000428047291 */ /* 0x000fe2000f8e583f */
[----:B------:R-:W-:Y:S01]  /*40d0*/  UMOV UR9, 0x40000040 ;  /* 0x4000004000097882 */ /* 0x000fe20000000000 */
[----:B------:R-:W-:-:S03]  /*40e0*/  UMOV UR11, 0x40000040 ;  /* 0x40000040000b7882 */ /* 0x000fc60000000000 */
[----:B------:R-:W-:Y:S02]  /*40f0*/  UMOV UR8, UR5 ;  /* 0x0000000500087c82 */ /* 0x000fe40008000000 */
[----:B------:R-:W-:Y:S02]  /*4100*/  UMOV UR10, UR4 ;  /* 0x00000004000a7c82 */ /* 0x000fe40008000000 */
[----:B------:R-:W-:Y:S01]  /*4110*/  HGMMA.64x128x16.F32.BF16 R88, gdesc[UR8], RZ, !UPT, gsb0 ;  /* 0x01e00000085879f0 */ /* 0x000fe2000c0018ff */
[----:B------:R-:W-:Y:S01]  /*4120*/  UIADD3 UR8, UR5, 0x200, URZ ;  /* 0x0000020005087890 */ /* 0x000fe2000fffe03f */
[----:B------:R-:W-:Y:S01]  /*4130*/  UMOV UR9, 0x40000040 ;  /* 0x4000004000097882 */ /* 0x000fe20000000000 */
[----:B------:R-:W-:Y:S02]  /*4140*/  WARPGROUP.DEPBAR.LE gsb0, 0x0 ;  /* 0x00008000000079c5 */ /* 0x000fe40000010000 */
[----:B------:R-:W-:-:S07]  /*4150*/  WARPGROUP.ARRIVE ;  /* 0x00000000000079c5 */ /* 0x000fce0000000000 */
[----:B------:R-:W-:Y:S01]  /*4160*/  HGMMA.64x128x16.F32.BF16 R24, gdesc[UR8], RZ, !UPT, gsb0 ;  /* 0x01e00000081879f0 */ /* 0x000fe2000c0018ff */
[----:B------:R-:W-:Y:S02]  /*4170*/  UIADD3 UR8, UR5, 0x2, URZ ;  /* 0x0000000205087890 */ /* 0x000fe4000fffe03f */
[----:B------:R-:W-:Y:S01]  /*4180*/  UIADD3 UR10, UR4, 0x2, URZ ;  /* 0x00000002040a7890 */ /* 0x000fe2000fffe03f */
[----:B------:R-:W-:Y:S01]  /*4190*/  UMOV UR9, 0x40000040 ;  /* 0x4000004000097882 */ /* 0x000fe20000000000 */
[----:B------:R-:W-:Y:S01]  /*41a0*/  UMOV UR11, 0x40000040 ;  /* 0x40000040000b7882 */ /* 0x000fe20000000000 */
[----:B------:R-:W-:Y:S02]  /*41b0*/  WARPGROUP.DEPBAR.LE gsb0, 0x0 ;  /* 0x00008000000079c5 */ /* 0x000fe40000010000 */
[----:B------:R-:W-:-:S06]  /*41c0*/  WARPGROUP.ARRIVE ;  /* 0x00000000000079c5 */ /* 0x000fcc0000000000 */
[----:B------:R-:W-:Y:S01]  /*41d0*/  HGMMA.64x128x16.F32.BF16 R88, gdesc[UR8], R88, gsb0 ;  /* 0x01e00000085879f0 */ /* 0x000fe20008001858 */
[----:B------:R-:W-:Y:S01]  /*41e0*/  UIADD3 UR8, UR5, 0x202, URZ ;  /* 0x0000020205087890 */ /* 0x000fe2000fffe03f */
[----:B------:R-:W-:Y:S01]  /*41f0*/  UMOV UR9, 0x40000040 ;  /* 0x4000004000097882 */ /* 0x000fe20000000000 */
[----:B------:R-:W-:Y:S02]  /*4200*/  WARPGROUP.DEPBAR.LE gsb0, 0x0 ;  /* 0x00008000000079c5 */ /* 0x000fe40000010000 */
[----:B------:R-:W-:-:S07]  /*4210*/  WARPGROUP.ARRIVE ;  /* 0x00000000000079c5 */ /* 0x000fce0000000000 */
[----:B------:R-:W-:Y:S01]  /*4220*/  HGMMA.64x128x16.F32.BF16 R24, gdesc[UR8], R24, gsb0 ;  /* 0x01e00000081879f0 */ /* 0x000fe20008001818 */
        /* <DEDUP_REMOVED lines=69> */
[----:B------:R-:W-:-:S04]  /*4680*/  UIADD3 UR5, UR40, 0x1, URZ ;  /* 0x0000000128057890 */ /* 0x000fc8000fffe03f */
[----:B------:R-:W-:-:S04]  /*4690*/  UISETP.NE.AND UP0, UPT, UR5, 0x3, UPT ;  /* 0x000000030500788c */ /* 0x000fc8000bf05270 */
[----:B------:R-:W-:Y:S02]  /*46a0*/  USEL UR4, URZ, 0x1, UP0 ;  /* 0x000000013f047887 */ /* 0x000fe40008000000 */
[----:B------:R-:W-:Y:S02]  /*46b0*/  USEL UR5, UR5, URZ, UP0 ;  /* 0x0000003f05057287 */ /* 0x000fe40008000000 */
[----:B------:R-:W-:-:S06]  /*46c0*/  ULOP3.LUT UR4, UR41, UR4, URZ, 0x3c, !UPT ;  /* 0x0000000429047292 */ /* 0x000fcc000f8e3c3f */
[----:B------:R-:W-:Y:S01]  /*46d0*/  IMAD.U32 R6, RZ, RZ, UR4 ;  /* 0x00000004ff067e24 */ /* 0x000fe2000f8e00ff */
[----:B------:R-:W-:Y:S01]  /*46e0*/  UMOV UR4, 0x1 ;  /* 0x0000000100047882 */ /* 0x000fe20000000000 */
[----:B------:R-:W-:Y:S02]  /*46f0*/  WARPGROUP.DEPBAR.LE gsb0, 0x0 ;  /* 0x00008000000079c5 */ /* 0x000fe40000010000 */
[----:B------:R-:W-:-:S06]  /*4700*/  WARPGROUP.ARRIVE ;  /* 0x00000000000079c5 */ /* 0x000fcc0000000000 */
[----:B------:R-:W-:Y:S03]  /*4710*/  HGMMA.64x128x16.F32.BF16 R24, gdesc[UR8], R24, gsb0 ;  /* 0x01e00000081879f0 */ /* 0x000fe60008001818 */
[----:B------:R-:W-:Y:S02]  /*4720*/  WARPGROUP.DEPBAR.LE gsb0, 0x0 ;  /* 0x00008000000079c5 */ /* 0x000fe40000010000 */
.L_x_34:
[----:B-12---:R-:W-:-:S05]  /*4730*/  VIMNMX R0, R7, 0x1, PT ;  /* 0x0000000107007848 */ /* 0x006fca0003fe0100 */
[----:B------:R-:W-:-:S05]  /*4740*/  IMAD.IADD R7, R7, 0x1, -R0 ;  /* 0x0000000107077824 */ /* 0x000fca00078e0a00 */
[----:B------:R-:W-:-:S13]  /*4750*/  ISETP.GE.AND P0, PT, R7, 0x1, PT ;  /* 0x000000010700780c */ /* 0x000fda0003f06270 */
[----:B------:R-:W-:Y:S05]  /*4760*/  @!P0 BRA `(.L_x_39) ;  /* 0x0000000800388947 */ /* 0x000fea0003800000 */
[----:B------:R-:W-:Y:S01]  /*4770*/  MOV R0, R7 ;  /* 0x0000000700007202 */ /* 0x000fe20000000f00 */
[----:B------:R-:W-:-:S06]  /*4780*/  UMOV UR6, UR40 ;  /* 0x0000002800067c82 */ /* 0x000fcc0008000000 */
.L_x_46:
[----:B------:R-:W-:-:S06]  /*4790*/  UISETP.NE.AND UP0, UPT, UR43, 0x3, UPT ;  /* 0x000000032b00788c */ /* 0x000fcc000bf05270 */
[----:B------:R-:W-:-:S13]  /*47a0*/  PLOP3.LUT P1, PT, PT, PT, UP0, 0x80, 0x0 ;  /* 0x000000000000781c */ /* 0x000fda0003f2f008 */
[----:B-12---:R-:W-:Y:S05]  /*47b0*/  @!P1 BRA `(.L_x_40) ;  /* 0x0000000000049947 */ /* 0x006fea0003800000 */
[----:B------:R-:W-:Y:S01]  /*47c0*/  BPT.TRAP 0x1 ;  /* 0x000000040000795c */ /* 0x000fe20000300000 */
.L_x_40:
[----:B------:R-:W-:Y:S01]  /*47d0*/  ULEA UR7, UR5, UR47, 0x3 ;  /* 0x0000002f05077291 */ /* 0x000fe2000f8e183f */
[----:B------:R-:W-:-:S08]  /*47e0*/  SHF.L.U32 R4, R6, 0x1f, RZ ;  /* 0x0000001f06047819 */ /* 0x000fd000000006ff */
[----:B------:R1:W2:Y:S01]  /*47f0*/  SYNCS.PHASECHK.TRANS64.TRYWAIT P0, [UR7+0x34480], R4 ;  /* 0x03448004ff0075a7 */ /* 0x0002a20008000147 */
[----:B------:R-:W-:Y:S05]  /*4800*/  @!P1 BRA `(.L_x_41) ;  /* 0x0000000000049947 */ /* 0x000fea0003800000 */
[----:B------:R-:W-:Y:S01]  /*4810*/  BPT.TRAP 0x1 ;  /* 0x000000040000795c */ /* 0x000fe20000300000 */
.L_x_41:
[----:B--2---:R-:W-:Y:S05]  /*4820*/  @P0 BRA `(.L_x_42) ;  /* 0x0000000000080947 */ /* 0x004fea0003800000 */
[----:B------:R-:W2:Y:S02]  /*4830*/  SYNCS.PHASECHK.TRANS64.TRYWAIT P0, [UR7+0x34480], R4 ;  /* 0x03448004ff0075a7 */ /* 0x000ea40008000147 */
[----:B--2---:R-:W-:Y:S05]  /*4840*/  @!P0 BRA `(.L_x_43) ;  /* 0x000000a000a08947 */ /* 0x004fea0003800000 */
.L_x_42:
        /* <DEDUP_REMOVED lines=8> */
[----:B------:R-:W-:Y:S02]  /*48d0*/  UISETP.NE.U32.AND UP0, UPT, UR4, URZ, UPT ;  /* 0x0000003f0400728c */ /* 0x000fe4000bf05070 */
[----:B------:R-:W-:Y:S02]  /*48e0*/  ULEA UR8, UR5, UR7, 0xb ;  /* 0x0000000705087291 */ /* 0x000fe4000f8e583f */
[----:B------:R-:W-:Y:S01]  /*48f0*/  ULEA UR7, UR5, UR9, 0xb ;  /* 0x0000000905077291 */ /* 0x000fe2000f8e583f */
[----:B------:R-:W-:Y:S02]  /*4900*/  UMOV UR11, 0x40000040 ;  /* 0x40000040000b7882 */ /* 0x000fe40000000000 */
[----:B------:R-:W-:Y:S01]  /*4910*/  UMOV UR9, 0x40000040 ;  /* 0x4000004000097882 */ /* 0x000fe20000000000 */
[----:B------:R-:W-:Y:S01]  /*4920*/  UIADD3 UR12, UR8, 0x200, URZ ;  /* 0x00000200080c7890 */ /* 0x000fe2000fffe03f */
[----:B------:R-:W-:-:S02]  /*4930*/  UMOV UR15, UR11 ;  /* 0x0000000b000f7c82 */ /* 0x000fc40008000000 */
[----:B------:R-:W-:Y:S01]  /*4940*/  UMOV UR10, UR7 ;  /* 0x00000007000a7c82 */ /* 0x000fe20008000000 */
[----:B------:R-:W-:Y:S01]  /*4950*/  UMOV UR13, 0x40000040 ;  /* 0x40000040000d7882 */ /* 0x000fe20000000000 */
[----:B------:R-:W-:Y:S01]  /*4960*/  HGMMA.64x128x16.F32.BF16 R88, gdesc[UR8], R88, UP0, gsb0 ;  /* 0x01e00000085879f0 */ /* 0x000fe2000b801858 */
[----:B------:R-:W-:Y:S02]  /*4970*/  UMOV UR14, UR10 ;  /* 0x0000000a000e7c82 */ /* 0x000fe40008000000 */
[----:B------:R-:W-:Y:S02]  /*4980*/  WARPGROUP.DEPBAR.LE gsb0, 0x0 ;  /* 0x00008000000079c5 */ /* 0x000fe40000010000 */
[----:B------:R-:W-:-:S07]  /*4990*/  WARPGROUP.ARRIVE ;  /* 0x00000000000079c5 */ /* 0x000fce0000000000 */
[----:B------:R-:W-:Y:S01]  /*49a0*/  HGMMA.64x128x16.F32.BF16 R24, gdesc[UR12], R24, UP0, gsb0 ;  /* 0x01e000000c1879f0 */ /* 0x000fe2000b801818 */
[----:B------:R-:W-:Y:S02]  /*49b0*/  UIADD3 UR12, UR8, 0x2, URZ ;  /* 0x00000002080c7890 */ /* 0x000fe4000fffe03f */
[----:B------:R-:W-:Y:S01]  /*49c0*/  UIADD3 UR14, UR7, 0x2, URZ ;  /* 0x00000002070e7890 */ /* 0x000fe2000fffe03f */
[----:B------:R-:W-:Y:S01]  /*49d0*/  UMOV UR13, 0x40000040 ;  /* 0x40000040000d7882 */ /* 0x000fe20000000000 */
[----:B------:R-:W-:Y:S01]  /*49e0*/  UMOV UR15, 0x40000040 ;  /* 0x40000040000f7882 */ /* 0x000fe20000000000 */
[----:B------:R-:W-:Y:S02]  /*49f0*/  WARPGROUP.DEPBAR.LE gsb0, 0x0 ;  /* 0x00008000000079c5 */ /* 0x000fe40000010000 */
[----:B------:R-:W-:-:S06]  /*4a00*/  WARPGROUP.ARRIVE ;  /* 0x00000000000079c5 */ /* 0x000fcc0000000000 */
[----:B------:R-:W-:Y:S01]  /*4a10*/  HGMMA.64x128x16.F32.BF16 R88, gdesc[UR12], R88, UP0, gsb0 ;  /* 0x01e000000c5879f0 */ /* 0x000fe2000b801858 */
[----:B------:R-:W-:Y:S01]  /*4a20*/  UIADD3 UR12, UR8, 0x202, URZ ;  /* 0x00000202080c7890 */ /* 0x000fe2000fffe03f */
[----:B------:R-:W-:Y:S01]  /*4a30*/  UMOV UR13, 0x40000040 ;  /* 0x40000040000d7882 */ /* 0x000fe20000000000 */
        /* <DEDUP_REMOVED lines=74> */
[----:B------:R-:W-:Y:S03]  /*4ee0*/  HGMMA.64x128x16.F32.BF16 R24, gdesc[UR12], R24, UP0, gsb0 ;  /* 0x01e000000c1879f0 */ /* 0x000fe6000b801818 */
[----:B------:R-:W-:Y:S02]  /*4ef0*/  WARPGROUP.DEPBAR.LE gsb0, 0x0 ;  /* 0x00008000000079c5 */ /* 0x000fe40000010000 */
[----:B------:R-:W-:Y:S05]  /*4f00*/  @!P1 BRA `(.L_x_44) ;  /* 0x0000000000049947 */ /* 0x000fea0003800000 */
[----:B------:R-:W-:Y:S01]  /*4f10*/  BPT.TRAP 0x1 ;  /* 0x000000040000795c */ /* 0x000fe20000300000 */
.L_x_44:
[----:B------:R-:W-:Y:S02]  /*4f20*/  UISETP.GT.U32.AND UP0, UPT, UR42, 0x1, UPT ;  /* 0x000000012a00788c */ /* 0x000fe4000bf04070 */
[----:B------:R-:W-:-:S04]  /*4f30*/  ULEA UR7, UR6, UR47, 0x3 ;  /* 0x0000002f06077291 */ /* 0x000fc8000f8e183f */
[----:B------:R-:W-:Y:S01]  /*4f40*/  UIADD3 UR7, UR7, 0x34498, URZ ;  /* 0x0003449807077890 */ /* 0x000fe2000fffe03f */
[----:B------:R-:W-:-:S03]  /*4f50*/  PLOP3.LUT P0, PT, PT, PT, UP0, 0x80, 0x0 ;  /* 0x000000000000781c */ /* 0x000fc60003f0f008 */
[----:B------:R-:W-:-:S09]  /*4f60*/  UPRMT UR7, URZ, 0x654, UR7 ;  /* 0x000006543f077896 */ /* 0x000fd20008000007 */
[----:B------:R-:W-:Y:S01]  /*4f70*/  SYNCS.ARRIVE.TRANS64.RED.A1T0 RZ, [UR7], RZ ;  /* 0x000000ffffff79a7 */ /* 0x000fe20008100407 */
[----:B------:R-:W-:Y:S05]  /*4f80*/  @P0 BRA `(.L_x_45) ;  /* 0x0000000000040947 */ /* 0x000fea0003800000 */
[----:B------:R-:W-:Y:S01]  /*4f90*/  BPT.TRAP 0x1 ;  /* 0x000000040000795c */ /* 0x000fe20000300000 */
.L_x_45:
[----:B------:R-:W-:Y:S01]  /*4fa0*/  UIADD3 UR5, UR5, 0x1, URZ ;  /* 0x0000000105057890 */ /* 0x000fe2000fffe03f */
[C---:B------:R-:W-:Y:S01]  /*4fb0*/  ISETP.GT.AND P0, PT, R0.reuse, 0x1, PT ;  /* 0x000000010000780c */ /* 0x040fe20003f04270 */
[----:B------:R-:W-:Y:S01]  /*4fc0*/  UIADD3 UR6, UR6, 0x1, URZ ;  /* 0x0000000106067890 */ /* 0x000fe2000fffe03f */
[----:B------:R-:W-:Y:S01]  /*4fd0*/  VIADD R0, R0, 0xffffffff ;  /* 0xffffffff00007836 */ /* 0x000fe20000000000 */
[----:B------:R-:W-:Y:S02]  /*4fe0*/  UISETP.NE.AND UP0, UPT, UR5, 0x3, UPT ;  /* 0x000000030500788c */ /* 0x000fe4000bf05270 */
[----:B------:R-:W-:Y:S02]  /*4ff0*/  UISETP.NE.AND UP1, UPT, UR6, 0x3, UPT ;  /* 0x000000030600788c */ /* 0x000fe4000bf25270 */
[----:B------:R-:W-:Y:S02]  /*5000*/  USEL UR7, URZ, 0x1, UP0 ;  /* 0x000000013f077887 */ /* 0x000fe40008000000 */
[----:B------:R-:W-:-:S02]  /*5010*/  USEL UR5, UR5, URZ, UP0 ;  /* 0x0000003f05057287 */ /* 0x000fc40008000000 */
[----:B------:R-:W-:Y:S02]  /*5020*/  USEL UR6, UR6, URZ, UP1 ;  /* 0x0000003f06067287 */ /* 0x000fe40008800000 */
[----:B------:R-:W-:Y:S01]  /*5030*/  LOP3.LUT R6, R6, UR7, RZ, 0x3c, !PT ;  /* 0x0000000706067c12 */ /* 0x000fe2000f8e3cff */
[----:B------:R-:W-:Y:S09]  /*5040*/  @P0 BRA `(.L_x_46) ;  /* 0xfffffff400d00947 */ /* 0x000ff2000383ffff */
.L_x_39:
[----:B------:R-:W-:Y:S01]  /*5050*/  ISETP.GE.AND P0, PT, R8, 0x1, PT ;  /* 0x000000010800780c */ /* 0x000fe20003f06270 */
[----:B------:R-:W-:-:S04]  /*5060*/  IMAD.U32 R0, RZ, RZ, UR56 ;  /* 0x00000038ff007e24 */ /* 0x000fc8000f8e00ff */
[----:B------:R3:W-:Y:S08]  /*5070*/  SYNCS.ARRIVE.TRANS64.A1T0 RZ, [R0+UR49], RZ ;  /* 0x000000ff00ff79a7 */ /* 0x0007f00008100031 */
[----:B---3--:R-:W-:Y:S05]  /*5080*/  @!P0 BRA `(.L_x_47) ;  /* 0x0000000000408947 */ /* 0x008fea0003800000 */
[----:B------:R-:W-:-:S06]  /*5090*/  UISETP.NE.AND UP0, UPT, UR43, 0x3, UPT ;  /* 0x000000032b00788c */ /* 0x000fcc000bf05270 */
[----:B------:R-:W-:-:S13]  /*50a0*/  PLOP3.LUT P0, PT, PT, PT, UP0, 0x80, 0x0 ;  /* 0x000000000000781c */ /* 0x000fda0003f0f008 */
[----:B------:R-:W-:Y:S05]  /*50b0*/  @!P0 BRA `(.L_x_48) ;  /* 0x0000000000048947 */ /* 0x000fea0003800000 */
[----:B------:R-:W-:Y:S01]  /*50c0*/  BPT.TRAP 0x1 ;  /* 0x000000040000795c */ /* 0x000fe20000300000 */
.L_x_48:
[----:B------:R-:W-:Y:S01]  /*50d0*/  VIADD R0, R7, UR40 ;  /* 0x0000002807007c36 */ /* 0x000fe20008000000 */
[----:B------:R-:W-:-:S03]  /*50e0*/  UISETP.GT.U32.AND UP0, UPT, UR42, 0x1, UPT ;  /* 0x000000012a00788c */ /* 0x000fc6000bf04070 */
[----:B-12---:R-:W-:-:S03]  /*50f0*/  IMAD.WIDE.U32 R4, R0, -0x55555555, RZ ;  /* 0xaaaaaaab00047825 */ /* 0x006fc600078e00ff */
[----:B------:R-:W-:Y:S02]  /*5100*/  PLOP3.LUT P0, PT, PT, PT, UP0, 0x80, 0x0 ;  /* 0x000000000000781c */ /* 0x000fe40003f0f008 */
[----:B------:R-:W-:-:S05]  /*5110*/  SHF.R.U32.HI R5, RZ, 0x1, R5 ;  /* 0x00000001ff057819 */ /* 0x000fca0000011605 */
[----:B------:R-:W-:-:S05]  /*5120*/  IMAD R0, R5, -0x3, R0 ;  /* 0xfffffffd05007824 */ /* 0x000fca00078e0200 */
[----:B------:R-:W-:-:S05]  /*5130*/  LEA R0, R0, UR47, 0x3 ;  /* 0x0000002f00007c11 */ /* 0x000fca000f8e18ff */
[----:B------:R-:W-:-:S05]  /*5140*/  VIADD R0, R0, 0x34498 ;  /* 0x0003449800007836 */ /* 0x000fca0000000000 */
[----:B------:R-:W-:-:S04]  /*5150*/  PRMT R0, RZ, 0x654, R0 ;  /* 0x00000654ff007816 */ /* 0x000fc80000000000 */
[----:B------:R3:W-:Y:S01]  /*5160*/  SYNCS.ARRIVE.TRANS64.RED.A1T0 RZ, [R0+URZ], RZ ;  /* 0x000000ff00ff79a7 */ /* 0x0007e2000810043f */
[----:B------:R-:W-:Y:S05]  /*5170*/  @P0 BRA `(.L_x_47) ;  /* 0x0000000000040947 */ /* 0x000fea0003800000 */
[----:B------:R-:W-:Y:S01]  /*5180*/  BPT.TRAP 0x1 ;  /* 0x000000040000795c */ /* 0x000fe20000300000 */
.L_x_47:
[----:B---3--:R-:W-:Y:S02]  /*5190*/  SHF.L.U32 R0, R154, 0x1f, RZ ;  /* 0x0000001f9a007819 */ /* 0x008fe400000006ff */
[----:B------:R-:W-:Y:S02]  /*51a0*/  R2UR UR4, R8 ;  /* 0x00000000080472ca */ /* 0x000fe400000e0000 */
[----:B------:R-:W3:Y:S11]  /*51b0*/  SYNCS.PHASECHK.TRANS64.TRYWAIT P0, [R9+UR50+0x10], R0 ;  /* 0x00001000090075a7 */ /* 0x000ef60008000172 */
[----:B------:R-:W-:-:S04]  /*51c0*/  UIADD3 UR4, UR4, 0x7f, URZ ;  /* 0x0000007f04047890 */ /* 0x000fc8000fffe03f */
[----:B------:R-:W-:-:S04]  /*51d0*/  USHF.R.S32.HI UR5, URZ, 0x1f, UR4 ;  /* 0x0000001f3f057899 */ /* 0x000fc80008011404 */
[----:B------:R-:W-:-:S04]  /*51e0*/  ULEA.HI UR5, UR5, UR4, URZ, 0x7 ;  /* 0x0000000405057291 */ /* 0x000fc8000f8f383f */
[----:B------:R-:W-:Y:S01]  /*51f0*/  USHF.R.S32.HI UR5, URZ, 0x7, UR5 ;  /* 0x000000073f057899 */ /* 0x000fe20008011405 */
[----:B---3--:R-:W-:Y:S11]  /*5200*/  @!P0 BRA `(.L_x_49) ;  /* 0x0000009800488947 */ /* 0x008ff60003800000 */
.L_x_271:
[----:B------:R-:W-:Y:S01]  /*5210*/  UIADD3 UR40, UR5, UR40, URZ ;  /* 0x0000002805287290 */ /* 0x000fe2000fffe03f */
[----:B------:R-:W-:Y:S01]  /*5220*/  LOP3.LUT P0, RZ, R3, 0xff, RZ, 0xc0, !PT ;  /* 0x000000ff03ff7812 */ /* 0x000fe2000780c0ff */
[----:B------:R-:W-:Y:S02]  /*5230*/  UISETP.GE.U32.AND UP1, UPT, UR5, 0x3, UPT ;  /* 0x000000030500788c */ /* 0x000fe4000bf26070 */
[----:B------:R-:W-:-:S04]  /*5240*/  UISETP.GT.U32.AND UP0, UPT, UR40, 0x2, UPT ;  /* 0x000000022800788c */ /* 0x000fc8000bf04070 */
[----:B------:R-:W-:Y:S02]  /*5250*/  UISETP.LT.U32.AND UP0, UPT, UR5, 0x3, UP0 ;  /* 0x000000030500788c */ /* 0x000fe40008701070 */
[----:B------:R-:W-:Y:S02]  /*5260*/  UIMAD.WIDE.U32 UR4, UR40, -0x55555555, URZ ;  /* 0xaaaaaaab280478a5 */ /* 0x000fe4000f8e003f */
[----:B------:R-:W-:Y:S02]  /*5270*/  USEL UR6, URZ, 0x1, !UP0 ;  /* 0x000000013f067887 */ /* 0x000fe4000c000000 */
[----:B------:R-:W-:Y:S02]  /*5280*/  USHF.R.U32.HI UR4, URZ, 0x1, UR5 ;  /* 0x000000013f047899 */ /* 0x000fe40008011605 */
[----:B------:R-:W-:Y:S02]  /*5290*/  ULOP3.LUT UR41, UR41, UR6, URZ, 0x3c, !UPT ;  /* 0x0000000629297292 */ /* 0x000fe4000f8e3c3f */
[----:B------:R-:W-:-:S02]  /*52a0*/  UIMAD UR40, UR4, -0x3, UR40 ;  /* 0xfffffffd042878a4 */ /* 0x000fc4000f8e0228 */
[----:B------:R-:W-:Y:S01]  /*52b0*/  @UP1 ULOP3.LUT UR41, UR41, 0x1, UR4, 0x78, !UPT ;  /* 0x0000000129291892 */ /* 0x000fe2000f8e7804 */
[----:B------:R-:W-:Y:S11]  /*52c0*/  @!P0 BRA `(.L_x_50) ;  /* 0x00000000000c8947 */ /* 0x000ff60003800000 */
[----:B------:R-:W-:-:S04]  /*52d0*/  DEPBAR {5,4,3,2,1,0} ;  /* 0x0000003f0000791a */ /* 0x000fc80000000000 */
[----:B------:R3:W-:Y:S02]  /*52e0*/  UTMACCTL.IV [UR36] ;  /* 0x00000000240079b9 */ /* 0x0007e40008000000 */
[----:B---3--:R-:W-:Y:S01]  /*52f0*/  NOP ;  /* 0x0000000000007918 */ /* 0x008fe20000000000 */
.L_x_50:
[----:B------:R-:W-:Y:S01]  /*5300*/  UIADD3 UR4, UR47, 0x30000, URZ ;  /* 0x000300002f047890 */ /* 0x000fe2000fffe03f */
[----:B------:R-:W-:Y:S02]  /*5310*/  R2UR UR45, R16 ;  /* 0x00000000102d72ca */ /* 0x000fe400000e0000 */
[----:B------:R-:W-:Y:S01]  /*5320*/  R2UR UR46, R17 ;  /* 0x00000000112e72ca */ /* 0x000fe200000e0000 */
[----:B------:R-:W-:-:S06]  /*5330*/  ULOP3.LUT UP0, URZ, UR4, 0x3ff, URZ, 0xc0, !UPT ;  /* 0x000003ff043f7892 */ /* 0x000fcc000f80c03f */
[----:B------:R-:W-:-:S04]  /*5340*/  PLOP3.LUT P0, PT, PT, PT, UP0, 0x80, 0x0 ;  /* 0x000000000000781c */ /* 0x000fc80003f0f008 */
[----:B------:R-:W-:Y:S02]  /*5350*/  USHF.L.U32 UR45, UR45, 0x7, URZ ;  /* 0x000000072d2d7899 */ /* 0x000fe4000800063f */
[----:B------:R-:W-:-:S07]  /*5360*/  USHF.L.U32 UR46, UR46, 0x7, URZ ;  /* 0x000000072e2e7899 */ /* 0x000fce000800063f */
[----:B------:R-:W-:Y:S05]  /*5370*/  @!P0 BRA `(.L_x_51) ;  /* 0x00000000007c8947 */ /* 0x000fea0003800000 */
[----:B------:R-:W-:Y:S01]  /*5380*/  MOV R16, 0x0 ;  /* 0x0000000000107802 */ /* 0x000fe20000000f00 */
[----:B------:R-:W-:Y:S01]  /*5390*/  ULDC.64 UR4, c[0x4][0x68] ;  /* 0x01001a0000047ab9 */ /* 0x000fe20000000a00 */
[----:B------:R-:W-:Y:S01]  /*53a0*/  ULDC.64 UR6, c[0x4][0x8] ;  /* 0x0100020000067ab9 */ /* 0x000fe20000000a00 */
[----:B-12---:R-:W-:Y:S01]  /*53b0*/  IMAD.U32 R4, RZ, RZ, UR4 ;  /* 0x00000004ff047e24 */ /* 0x006fe2000f8e00ff */
[----:B------:R1:W2:Y:S01]  /*53c0*/  LDC.64 R14, c[0x4][R16] ;  /* 0x01000000100e7b82 */ /* 0x0002a20000000a00 */
[----:B------:R-:W-:Y:S01]  /*53d0*/  IMAD.U32 R5, RZ, RZ, UR5 ;  /* 0x00000005ff057e24 */ /* 0x000fe2000f8e00ff */
[----:B------:R-:W-:Y:S01]  /*53e0*/  ULDC.64 UR4, c[0x4][0x70] ;  /* 0x01001c0000047ab9 */ /* 0x000fe20000000a00 */
[----:B------:R-:W-:Y:S01]  /*53f0*/  MOV R10, UR6 ;  /* 0x00000006000a7c02 */ /* 0x000fe20008000f00 */
[----:B------:R-:W-:Y:S02]  /*5400*/  IMAD.U32 R6, RZ, RZ, UR4 ;  /* 0x00000004ff067e24 */ /* 0x000fe4000f8e00ff */
[----:B------:R-:W-:-:S02]  /*5410*/  IMAD.U32 R7, RZ, RZ, UR5 ;  /* 0x00000005ff077e24 */ /* 0x000fc4000f8e00ff */
[----:B------:R-:W-:Y:S02]  /*5420*/  IMAD.U32 R11, RZ, RZ, UR7 ;  /* 0x00000007ff0b7e24 */ /* 0x000fe4000f8e00ff */
[----:B------:R-:W-:Y:S02]  /*5430*/  IMAD.MOV.U32 R8, RZ, RZ, 0x70 ;  /* 0x00000070ff087424 */ /* 0x000fe400078e00ff */
[----:B------:R-:W-:Y:S02]  /*5440*/  IMAD.MOV.U32 R12, RZ, RZ, 0x1 ;  /* 0x00000001ff0c7424 */ /* 0x000fe400078e00ff */
[----:B-1----:R-:W-:-:S07]  /*5450*/  IMAD.MOV.U32 R13, RZ, RZ, RZ ;  /* 0x000000ffff0d7224 */ /* 0x002fce00078e00ff */
[----:B------:R-:W-:-:S07]  /*5460*/  LEPC R20, `(.L_x_52) ;  /* 0x000000001014794e */ /* 0x000fce0000000000 */
[----:B--2---:R-:W-:Y:S05]  /*5470*/  CALL.ABS.NOINC R14 ;  /* 0x000000000e007343 */ /* 0x004fea0003c00000 */
.L_x_52:
[----:B------:R-:W1:Y:S01]  /*5480*/  LDC.64 R16, c[0x4][R16] ;  /* 0x0100000010107b82 */ /* 0x000e620000000a00 */
[----:B------:R-:W-:Y:S01]  /*5490*/  ULDC.64 UR4, c[0x4][0x68] ;  /* 0x01001a0000047ab9 */ /* 0x000fe20000000a00 */
[----:B------:R-:W-:Y:S01]  /*54a0*/  ULDC.64 UR6, c[0x4][0x8] ;  /* 0x0100020000067ab9 */ /* 0x000fe20000000a00 */
[----:B------:R-:W-:Y:S01]  /*54b0*/  IMAD.U32 R4, RZ, RZ, UR4 ;  /* 0x00000004ff047e24 */ /* 0x000fe2000f8e00ff */
[----:B------:R-:W-:Y:S01]  /*54c0*/  MOV R10, UR6 ;  /* 0x00000006000a7c02 */ /* 0x000fe20008000f00 */
[----:B------:R-:W-:Y:S01]  /*54d0*/  IMAD.U32 R5, RZ, RZ, UR5 ;  /* 0x00000005ff057e24 */ /* 0x000fe2000f8e00ff */
[----:B------:R-:W-:Y:S01]  /*54e0*/  ULDC.64 UR4, c[0x4][0x70] ;  /* 0x01001c0000047ab9 */ /* 0x000fe20000000a00 */
[----:B------:R-:W-:Y:S02]  /*54f0*/  IMAD.U32 R11, RZ, RZ, UR7 ;  /* 0x00000007ff0b7e24 */ /* 0x000fe4000f8e00ff */
[----:B------:R-:W-:Y:S02]  /*5500*/  IMAD.U32 R6, RZ, RZ, UR4 ;  /* 0x00000004ff067e24 */ /* 0x000fe4000f8e00ff */
[----:B------:R-:W-:-:S02]  /*5510*/  IMAD.U32 R7, RZ, RZ, UR5 ;  /* 0x00000005ff077e24 */ /* 0x000fc4000f8e00ff */
[----:B------:R-:W-:Y:S02]  /*5520*/  IMAD.MOV.U32 R8, RZ, RZ, 0x70 ;  /* 0x00000070ff087424 */ /* 0x000fe400078e00ff */
[----:B------:R-:W-:Y:S02]  /*5530*/  IMAD.MOV.U32 R12, RZ, RZ, 0x1 ;  /* 0x00000001ff0c7424 */ /* 0x000fe400078e00ff */
[----:B------:R-:W-:-:S07]  /*5540*/  IMAD.MOV.U32 R13, RZ, RZ, RZ ;  /* 0x000000ffff0d7224 */ /* 0x000fce00078e00ff */
[----:B------:R-:W-:-:S07]  /*5550*/  LEPC R20, `(.L_x_51) ;  /* 0x000000001014794e */ /* 0x000fce0000000000 */
[----:B-1----:R-:W-:Y:S05]  /*5560*/  CALL.ABS.NOINC R16 ;  /* 0x0000000010007343 */ /* 0x002fea0003c00000 */
.L_x_51:
[----:B------:R-:W-:Y:S02]  /*5570*/  ULDC.64 UR4, c[0x0][0x590] ;  /* 0x0001640000047ab9 */ /* 0x000fe40000000a00 */
[----:B------:R-:W-:-:S04]  /*5580*/  ISETP.NE.U32.AND P0, PT, RZ, UR4, PT ;  /* 0x00000004ff007c0c */ /* 0x000fc8000bf05070 */
[----:B------:R-:W-:-:S13]  /*5590*/  ISETP.NE.AND.EX P0, PT, RZ, UR5, PT, P0 ;  /* 0x00000005ff007c0c */ /* 0x000fda000bf05300 */
[----:B------:R-:W-:Y:S05]  /*55a0*/  @!P0 BRA `(.L_x_53) ;  /* 0x0000000000148947 */ /* 0x000fea0003800000 */
[----:B-12---:R-:W-:-:S04]  /*55b0*/  LEA R4, P0, R18, UR4, 0x3 ;  /* 0x0000000412047c11 */ /* 0x006fc8000f8018ff */
[----:B------:R-:W-:-:S06]  /*55c0*/  LEA.HI.X R5, R18, UR5, R19, 0x3, P0 ;  /* 0x0000000512057c11 */ /* 0x000fcc00080f1c13 */
[----:B------:R-:W2:Y:S04]  /*55d0*/  LDG.E.64 R4, desc[UR38][R4.64] ;  /* 0x0000002604047981 */ /* 0x000ea8000c1e1b00 */
[----:B--2---:R1:W5:Y:S01]  /*55e0*/  LD.E R0, desc[UR38][R4.64] ;  /* 0x0000002604007980 */ /* 0x004362000c101900 */
[----:B------:R-:W-:Y:S05]  /*55f0*/  BRA `(.L_x_54) ;  /* 0x0000000000307947 */ /* 0x000fea0003800000 */
.L_x_53:
[----:B------:R-:W-:Y:S02]  /*5600*/  ULDC.64 UR4, c[0x0][0x588] ;  /* 0x0001620000047ab9 */ /* 0x000fe40000000a00 */
[----:B------:R-:W-:-:S04]  /*5610*/  ISETP.NE.U32.AND P0, PT, RZ, UR4, PT ;  /* 0x00000004ff007c0c */ /* 0x000fc8000bf05070 */
[----:B------:R-:W-:-:S13]  /*5620*/  ISETP.NE.AND.EX P0, PT, RZ, UR5, PT, P0 ;  /* 0x00000005ff007c0c */ /* 0x000fda000bf05300 */
[----:B------:R-:W-:Y:S05]  /*5630*/  @!P0 BRA `(.L_x_55) ;  /* 0x0000000000188947 */ /* 0x000fea0003800000 */
[----:B-12---:R-:W1:Y:S01]  /*5640*/  LDC.64 R4, c[0x0][0x588] ;  /* 0x00016200ff047b82 */ /* 0x006e620000000a00 */
[----:B------:R-:W-:Y:S02]  /*5650*/  ULDC UR4, c[0x0][0x598] ;  /* 0x0001660000047ab9 */ /* 0x000fe40000000800 */
[----:B------:R-:W-:-:S04]  /*5660*/  IMAD R3, R18, UR4, RZ ;  /* 0x0000000412037c24 */ /* 0x000fc8000f8e02ff */
[----:B-1----:R-:W-:-:S05]  /*5670*/  IMAD.WIDE R4, R3, 0x4, R4 ;  /* 0x0000000403047825 */ /* 0x002fca00078e0204 */
[----:B------:R2:W5:Y:S01]  /*5680*/  LDG.E R0, desc[UR38][R4.64] ;  /* 0x0000002604007981 */ /* 0x000562000c1e1900 */
[----:B------:R-:W-:Y:S05]  /*5690*/  BRA `(.L_x_54) ;  /* 0x0000000000087947 */ /* 0x000fea0003800000 */
.L_x_55:
[----:B------:R-:W-:Y:S02]  /*56a0*/  ULDC UR4, c[0x0][0x580] ;  /* 0x0001600000047ab9 */ /* 0x000fe40000000800 */
[----:B--2---:R-:W-:-:S07]  /*56b0*/  IMAD.U32 R0, RZ, RZ, UR4 ;  /* 0x00000004ff007e24 */ /* 0x004fce000f8e00ff */
.L_x_54:
        /* <DEDUP_REMOVED lines=9> */
.L_x_56:
        /* <DEDUP_REMOVED lines=10> */
.L_x_58:
[----:B------:R-:W-:Y:S02]  /*57f0*/  ULDC UR4, c[0x0][0x5a8] ;  /* 0x00016a0000047ab9 */ /* 0x000fe40000000800 */
[----:B------:R-:W-:-:S07]  /*5800*/  IMAD.U32 R3, RZ, RZ, UR4 ;  /* 0x00000004ff037e24 */ /* 0x000fce000f8e00ff */
.L_x_57:
[----:B------:R-:W-:Y:S01]  /*5810*/  ISETP.GT.U32.AND P0, PT, R152, 0x3e, PT ;  /* 0x0000003e9800780c */ /* 0x000fe20003f04070 */
[----:B------:R-:W-:Y:S01]  /*5820*/  BSSY B0, `(.L_x_59) ;  /* 0x0000007000007945 */ /* 0x000fe20003800000 */
[----:B------:R-:W-:-:S11]  /*5830*/  PRMT R8, RZ, 0x7610, R8 ;  /* 0x00007610ff087816 */ /* 0x000fd60000000008 */
[----:B------:R-:W-:Y:S05]  /*5840*/  @P0 BRA `(.L_x_60) ;  /* 0x0000000000100947 */ /* 0x000fea0003800000 */
[----:B------:R-:W-:-:S03]  /*5850*/  UMOV UR4, 0xffffffff ;  /* 0xffffffff00047882 */ /* 0x000fc60000000000 */
[----:B------:R-:W-:Y:S05]  /*5860*/  BRA.DIV UR4, `(.L_x_61) ;  /* 0x0000009204cc7947 */ /* 0x000fea000b800000 */
[----:B------:R-:W-:-:S13]  /*5870*/  ELECT P6, URZ, PT ;  /* 0x00000000003f782f */ /* 0x000fda00038c0000 */
.L_x_273:
[----:B------:R-:W-:-:S07]  /*5880*/  SEL R8, RZ, 0x1, !P6 ;  /* 0x00000001ff087807 */ /* 0x000fce0007000000 */
.L_x_60:
[----:B------:R-:W-:Y:S05]  /*5890*/  BSYNC B0 ;  /* 0x0000000000007941 */ /* 0x000fea0003800000 */
.L_x_59:
[----:B-123--:R-:W-:-:S05]  /*58a0*/  IMAD.U32 R4, RZ, RZ, UR55 ;  /* 0x00000037ff047e24 */ /* 0x00efca000f8e00ff */
[----:B------:R-:W-:-:S13]  /*58b0*/  ISETP.NE.AND P0, PT, R4, 0x3, PT ;  /* 0x000000030400780c */ /* 0x000fda0003f05270 */
[----:B------:R-:W-:Y:S05]  /*58c0*/  @!P0 BRA `(.L_x_62) ;  /* 0x0000000000048947 */ /* 0x000fea0003800000 */
[----:B------:R-:W-:Y:S01]  /*58d0*/  BPT.TRAP 0x1 ;  /* 0x000000040000795c */ /* 0x000fe20000300000 */
.L_x_62:
[----:B------:R-:W-:Y:S01]  /*58e0*/  SHF.L.U32 R12, RZ, 0x1f, RZ ;  /* 0x0000001fff0c7819 */ /* 0x000fe200000006ff */
[----:B------:R-:W-:Y:S01]  /*58f0*/  IMAD.MOV.U32 R4, RZ, RZ, RZ ;  /* 0x000000ffff047224 */ /* 0x000fe200078e00ff */
[----:B-----5:R-:W-:Y:S02]  /*5900*/  FSETP.NEU.AND P1, PT, R0, RZ, PT ;  /* 0x000000ff0000720b */ /* 0x020fe40003f2d000 */
[----:B------:R-:W1:Y:S11]  /*5910*/  SYNCS.PHASECHK.TRANS64.TRYWAIT P2, [UR47+0x344b0], R12 ;  /* 0x0344b00cff0075a7 */ /* 0x000e76000804016f */
[----:B------:R-:W-:Y:S01]  /*5920*/  @P1 LEA R13, R22, UR47, 0x1 ;  /* 0x0000002f160d1c11 */ /* 0x000fe2000f8e08ff */
[----:B-1----:R-:W-:Y:S06]  /*5930*/  @!P2 BRA `(.L_x_63) ;  /* 0x0000009000b0a947 */ /* 0x002fec0003800000 */
.L_x_274:
[----:B------:R-:W-:Y:S05]  /*5940*/  @P1 WARPSYNC.ALL ;  /* 0x0000000000001948 */ /* 0x000fea0003800000 */
[----:B-1----:R-:W1:Y:S01]  /*5950*/  @P1 LDSM.16.MT88.4 R4, [R13+0x30000] ;  /* 0x030000000d04183b */ /* 0x002e620000004200 */
[----:B------:R-:W-:Y:S01]  /*5960*/  PRMT R8, R8, 0x9910, RZ ;  /* 0x0000991008087816 */ /* 0x000fe200000000ff */
[----:B------:R-:W-:Y:S01]  /*5970*/  BSSY B0, `(.L_x_64) ;  /* 0x000000d000007945 */ /* 0x000fe20003800000 */
[-C--:B------:R-:W-:Y:S01]  /*5980*/  FMUL R88, R88, R3.reuse ;  /* 0x0000000358587220 */ /* 0x080fe20000400000 */
[-C--:B------:R-:W-:Y:S01]  /*5990*/  FMUL R14, R89, R3.reuse ;  /* 0x00000003590e7220 */ /* 0x080fe20000400000 */
[----:B------:R-:W-:Y:S01]  /*59a0*/  ISETP.NE.AND P2, PT, R8, RZ, PT ;  /* 0x000000ff0800720c */ /* 0x000fe20003f45270 */
[----:B------:R-:W-:Y:S01]  /*59b0*/  FMUL R90, R90, R3 ;  /* 0x000000035a5a7220 */ /* 0x000fe20000400000 */
[----:B------:R2:W3:Y:S01]  /*59c0*/  @P1 LDSM.16.MT88.4 R8, [R13+0x30800] ;  /* 0x030800000d08183b */ /* 0x0004e20000004200 */
[----:B-1----:R-:W-:-:S02]  /*59d0*/  HADD2.F32 R15, -RZ, R4.H0_H0 ;  /* 0x20000004ff0f7230 */ /* 0x002fc40000004100 */
[----:B------:R-:W-:Y:S01]  /*59e0*/  HADD2.F32 R17, -RZ, R4.H1_H1 ;  /* 0x30000004ff117230 */ /* 0x000fe20000004100 */
[----:B--2---:R-:W-:Y:S07]  /*59f0*/  @P1 BRA `(.L_x_65) ;  /* 0x0000000000101947 */ /* 0x004fee0003800000 */
[----:B------:R-:W-:Y:S02]  /*5a00*/  MOV R5, RZ ;  /* 0x000000ff00057202 */ /* 0x000fe40000000f00 */
[----:B------:R-:W-:Y:S02]  /*5a10*/  CS2R R6, SRZ ;  /* 0x0000000000067805 */ /* 0x000fe4000001ff00 */
[----:B---3--:R-:W-:Y:S02]  /*5a20*/  CS2R R8, SRZ ;  /* 0x0000000000087805 */ /* 0x008fe4000001ff00 */
[----:B------:R-:W-:-:S07]  /*5a30*/  CS2R R10, SRZ ;  /* 0x00000000000a7805 */ /* 0x000fce000001ff00 */
.L_x_65:
[----:B------:R-:W-:Y:S05]  /*5a40*/  BSYNC B0 ;  /* 0x0000000000007941 */ /* 0x000fea0003800000 */
.L_x_64:
[--C-:B------:R-:W-:Y:S02]  /*5a50*/  HADD2.F32 R13, -RZ, R5.reuse.H0_H0 ;  /* 0x20000005ff0d7230 */ /* 0x100fe40000004100 */
[----:B------:R-:W-:Y:S01]  /*5a60*/  FMUL R16, R91, R3 ;  /* 0x000000035b107220 */ /* 0x000fe20000400000 */
[----:B------:R-:W-:Y:S02]  /*5a70*/  HADD2.F32 R19, -RZ, R5.H1_H1 ;  /* 0x30000005ff137230 */ /* 0x000fe40000004100 */
[-C--:B------:R-:W-:Y:S01]  /*5a80*/  FFMA R88, R15, R0.reuse, R88 ;  /* 0x000000000f587223 */ /* 0x080fe20000000058 */
[-C--:B------:R-:W-:Y:S01]  /*5a90*/  FFMA R21, R17, R0.reuse, R14 ;  /* 0x0000000011157223 */ /* 0x080fe2000000000e */
[-C--:B------:R-:W-:Y:S01]  /*5aa0*/  FFMA R90, R13, R0.reuse, R90 ;  /* 0x000000000d5a7223 */ /* 0x080fe2000000005a */
[--C-:B------:R-:W-:Y:S02]  /*5ab0*/  HADD2.F32 R13, -RZ, R6.reuse.H0_H0 ;  /* 0x20000006ff0d7230 */ /* 0x100fe40000004100 */
[----:B------:R-:W-:Y:S01]  /*5ac0*/  FFMA R89, R19, R0, R16 ;  /* 0x0000000013597223 */ /* 0x000fe20000000010 */
[----:B------:R-:W-:-:S02]  /*5ad0*/  HADD2.F32 R15, -RZ, R6.H1_H1 ;  /* 0x30000006ff0f7230 */ /* 0x000fc40000004100 */
[-C--:B------:R-:W-:Y:S01]  /*5ae0*/  FMUL R92, R92, R3.reuse ;  /* 0x000000035c5c7220 */ /* 0x080fe20000400000 */
[-C--:B------:R-:W-:Y:S01]  /*5af0*/  FMUL R14, R93, R3.reuse ;  /* 0x000000035d0e7220 */ /* 0x080fe20000400000 */
[--C-:B------:R-:W-:Y:S02]  /*5b00*/  HADD2.F32 R17, -RZ, R7.reuse.H0_H0 ;  /* 0x20000007ff117230 */ /* 0x100fe40000004100 */
[-C--:B------:R-:W-:Y:S01]  /*5b10*/  FMUL R94, R94, R3.reuse ;  /* 0x000000035e5e7220 */ /* 0x080fe20000400000 */
[----:B------:R-:W-:Y:S02]  /*5b20*/  HADD2.F32 R19, -RZ, R7.H1_H1 ;  /* 0x30000007ff137230 */ /* 0x000fe40000004100 */
[----:B------:R-:W-:Y:S01]  /*5b30*/  FMUL R16, R95, R3 ;  /* 0x000000035f107220 */ /* 0x000fe20000400000 */
[-C--:B------:R-:W-:Y:S01]  /*5b40*/  FFMA R92, R13, R0.reuse, R92 ;  /* 0x000000000d5c7223 */ /* 0x080fe2000000005c */
[----:B------:R-:W-:Y:S01]  /*5b50*/  FFMA R91, R15, R0, R14 ;  /* 0x000000000f5b7223 */ /* 0x000fe2000000000e */
[----:B---3--:R-:W-:-:S02]  /*5b60*/  HADD2.F32 R13, -RZ, R8.H0_H0 ;  /* 0x20000008ff0d7230 */ /* 0x008fc40000004100 */
[-C--:B------:R-:W-:Y:S01]  /*5b70*/  FFMA R94, R17, R0.reuse, R94 ;  /* 0x00000000115e7223 */ /* 0x080fe2000000005e */
[----:B------:R-:W-:Y:S02]  /*5b80*/  HADD2.F32 R15, -RZ, R8.H1_H1 ;  /* 0x30000008ff0f7230 */ /* 0x000fe40000004100 */
[-C--:B------:R-:W-:Y:S01]  /*5b90*/  FFMA R93, R19, R0.reuse, R16 ;  /* 0x00000000135d7223 */ /* 0x080fe20000000010 */
        /* <DEDUP_REMOVED lines=8> */
[----:B------:R-:W-:-:S02]  /*5c20*/  HADD2.F32 R13, -RZ, R10.H0_H0 ;  /* 0x2000000aff0d7230 */ /* 0x000fc40000004100 */
        /* <DEDUP_REMOVED lines=10> */
[-C--:B------:R-:W-:Y:S01]  /*5cd0*/  FFMA R14, R15, R0.reuse, R14 ;  /* 0x000000000f0e7223 */ /* 0x080fe2000000000e */
[-C--:B------:R-:W-:Y:S01]  /*5ce0*/  FFMA R17, R17, R0.reuse, R102 ;  /* 0x0000000011117223 */ /* 0x080fe20000000066 */
[----:B------:R-:W-:Y:S01]  /*5cf0*/  FFMA R16, R19, R0, R16 ;  /* 0x0000000013107223 */ /* 0x000fe20000000010 */
[----:B------:R-:W-:Y:S01]  /*5d00*/  F2FP.F16.F32.PACK_AB R89, R89, R90 ;  /* 0x0000005a5959723e */ /* 0x000fe200000000ff */
[----:B------:R-:W-:Y:S05]  /*5d10*/  WARPSYNC.ALL ;  /* 0x0000000000007948 */ /* 0x000fea0003800000 */
[----:B------:R-:W-:Y:S01]  /*5d20*/  F2FP.F16.F32.PACK_AB R97, R97, R98 ;  /* 0x000000626161723e */ /* 0x000fe200000000ff */
[----:B------:R-:W-:Y:S01]  /*5d30*/  BSSY B0, `(.L_x_66) ;  /* 0x0000016000007945 */ /* 0x000fe20003800000 */
[----:B------:R-:W-:-:S02]  /*5d40*/  F2FP.F16.F32.PACK_AB R90, R91, R92 ;  /* 0x0000005c5b5a723e */ /* 0x000fc400000000ff */
[----:B------:R-:W-:Y:S02]  /*5d50*/  F2FP.F16.F32.PACK_AB R98, R14, R13 ;  /* 0x0000000d0e62723e */ /* 0x000fe400000000ff */
[----:B------:R-:W-:Y:S02]  /*5d60*/  F2FP.F16.F32.PACK_AB R88, R21, R88 ;  /* 0x000000581558723e */ /* 0x000fe400000000ff */
[----:B------:R-:W-:Y:S02]  /*5d70*/  F2FP.F16.F32.PACK_AB R91, R93, R94 ;  /* 0x0000005e5d5b723e */ /* 0x000fe400000000ff */
[----:B------:R-:W-:Y:S02]  /*5d80*/  LEA R13, R22, UR47, 0x1 ;  /* 0x0000002f160d7c11 */ /* 0x000fe4000f8e08ff */
[----:B------:R-:W-:Y:S02]  /*5d90*/  F2FP.F16.F32.PACK_AB R96, R95, R96 ;  /* 0x000000605f60723e */ /* 0x000fe400000000ff */
[----:B------:R-:W-:Y:S01]  /*5da0*/  F2FP.F16.F32.PACK_AB R99, R16, R17 ;  /* 0x000000111063723e */ /* 0x000fe200000000ff */
[----:B------:R1:W-:Y:S04]  /*5db0*/  STSM.16.MT88.4 [R13+0x30000], R88 ;  /* 0x030000580d007844 */ /* 0x0003e80000004200 */
[----:B------:R1:W-:Y:S01]  /*5dc0*/  STSM.16.MT88.4 [R13+0x30800], R96 ;  /* 0x030800600d007844 */ /* 0x0003e20000004200 */
[----:B------:R-:W-:Y:S01]  /*5dd0*/  @!PT LDS RZ, [RZ] ;  /* 0x00000000fffff984 */ /* 0x000fe20000000800 */
[----:B------:R-:W-:Y:S01]  /*5de0*/  @!PT LDS RZ, [RZ] ;  /* 0x00000000fffff984 */ /* 0x000fe20000000800 */
[----:B------:R-:W-:Y:S01]  /*5df0*/  @!PT LDS RZ, [RZ] ;  /* 0x00000000fffff984 */ /* 0x000fe20000000800 */
[----:B------:R-:W-:Y:S01]  /*5e00*/  @!PT LDS RZ, [RZ] ;  /* 0x00000000fffff984 */ /* 0x000fe20000000800 */
[----:B------:R2:W-:Y:S06]  /*5e10*/  MEMBAR.ALL.CTA ;  /* 0x0000000000007992 */ /* 0x0005ec0000008000 */
[----:B--2---:R-:W2:Y:S02]  /*5e20*/  FENCE.VIEW.ASYNC.S ;  /* 0x00000000000073c6 */ /* 0x004ea40000000000 */
[----:B--2---:R-:W-:Y:S06]  /*5e30*/  BAR.SYNC.DEFER_BLOCKING 0x1, 0x80 ;  /* 0x0042000000007b1d */ /* 0x004fec0000010000 */
[----:B------:R-:W-:Y:S05]  /*5e40*/  @!P2 BRA `(.L_x_67) ;  /* 0x000000000010a947 */ /* 0x000fea0003800000 */
[----:B------:R-:W-:-:S09]  /*5e50*/  UIADD3 UR44, UR47, 0x30000, URZ ;  /* 0x000300002f2c7890 */ /* 0x000fd2000fffe03f */
[----:B------:R2:W-:Y:S01]  /*5e60*/  UTMASTG.2D [UR44], [UR36] ;  /* 0x0000002c240073b5 */ /* 0x0005e20008008000 */
[----:B------:R0:W-:Y:S01]  /*5e70*/  UTMACMDFLUSH ;  /* 0x00000000000079b7 */ /* 0x0001e20000000000 */
[----:B--2---:R-:W-:-:S04]  /*5e80*/  DEPBAR.LE SB0, 0x1 ;  /* 0x000080400000791a */ /* 0x004fc80000000000 */
.L_x_67:
[----:B------:R-:W-:Y:S05]  /*5e90*/  BSYNC B0 ;  /* 0x0000000000007941 */ /* 0x000fea0003800000 */
.L_x_66:
[----:B------:R-:W-:Y:S06]  /*5ea0*/  BAR.SYNC.DEFER_BLOCKING 0x1, 0x80 ;  /* 0x0042000000007b1d */ /* 0x000fec0000010000 */
[----:B------:R-:W-:Y:S05]  /*5eb0*/  @!P0 BRA `(.L_x_68) ;  /* 0x0000000000048947 */ /* 0x000fea0003800000 */
[----:B------:R-:W-:Y:S01]  /*5ec0*/  BPT.TRAP 0x1 ;  /* 0x000000040000795c */ /* 0x000fe20000300000 */
.L_x_68:
[----:B------:R-:W2:Y:S02]  /*5ed0*/  SYNCS.PHASECHK.TRANS64.TRYWAIT P3, [UR47+0x344b8], R12 ;  /* 0x0344b80cff0075a7 */ /* 0x000ea4000806016f */
[----:B--2---:R-:W-:Y:S05]  /*5ee0*/  @!P3 BRA `(.L_x_69) ;  /* 0x0000008c005cb947 */ /* 0x004fea0003800000 */
.L_x_275:
[----:B------:R-:W-:Y:S05]  /*5ef0*/  @P1 WARPSYNC.ALL ;  /* 0x0000000000001948 */ /* 0x000fea0003800000 */
[----:B------:R-:W3:Y:S01]  /*5f00*/  @P1 LDSM.16.MT88.4 R4, [R13+0x31000] ;  /* 0x031000000d04183b */ /* 0x000ee20000004200 */
[-C--:B--2---:R-:W-:Y:S01]  /*5f10*/  FMUL R15, R24, R3.reuse ;  /* 0x00000003180f7220 */ /* 0x084fe20000400000 */
[-C--:B------:R-:W-:Y:S01]  /*5f20*/  FMUL R25, R25, R3.reuse ;  /* 0x0000000319197220 */ /* 0x080fe20000400000 */
[-C--:B------:R-:W-:Y:S01]  /*5f30*/  FMUL R17, R26, R3.reuse ;  /* 0x000000031a117220 */ /* 0x080fe20000400000 */
[----:B------:R-:W2:Y:S01]  /*5f40*/  @P1 LDSM.16.MT88.4 R8, [R13+0x31800] ;  /* 0x031800000d08183b */ /* 0x000ea20000004200 */
[-C--:B------:R-:W-:Y:S01]  /*5f50*/  FMUL R27, R27, R3.reuse ;  /* 0x000000031b1b7220 */ /* 0x080fe20000400000 */
[-C--:B------:R-:W-:Y:S01]  /*5f60*/  FMUL R19, R28, R3.reuse ;  /* 0x000000031c137220 */ /* 0x080fe20000400000 */
[-C--:B------:R-:W-:Y:S01]  /*5f70*/  FMUL R29, R29, R3.reuse ;  /* 0x000000031d1d7220 */ /* 0x080fe20000400000 */
[-C--:B------:R-:W-:Y:S01]  /*5f80*/  FMUL R21, R30, R3.reuse ;  /* 0x000000031e157220 */ /* 0x080fe20000400000 */
[-C--:B------:R-:W-:Y:S01]  /*5f90*/  FMUL R31, R31, R3.reuse ;  /* 0x000000031f1f7220 */ /* 0x080fe20000400000 */
[-C--:B------:R-:W-:Y:S01]  /*5fa0*/  FMUL R33, R33, R3.reuse ;  /* 0x0000000321217220 */ /* 0x080fe20000400000 */
[-C--:B------:R-:W-:Y:S01]  /*5fb0*/  FMUL R35, R35, R3.reuse ;  /* 0x0000000323237220 */ /* 0x080fe20000400000 */
[-C--:B------:R-:W-:Y:S01]  /*5fc0*/  FMUL R37, R37, R3.reuse ;  /* 0x0000000325257220 */ /* 0x080fe20000400000 */
[----:B------:R-:W-:Y:S01]  /*5fd0*/  FMUL R39, R39, R3 ;  /* 0x0000000327277220 */ /* 0x000fe20000400000 */
[----:B------:R-:W-:Y:S05]  /*5fe0*/  WARPSYNC.ALL ;  /* 0x0000000000007948 */ /* 0x000fea0003800000 */
[----:B------:R-:W-:Y:S01]  /*5ff0*/  BSSY B0, `(.L_x_70) ;  /* 0x000003d000007945 */ /* 0x000fe20003800000 */
[----:B---3--:R-:W-:-:S02]  /*6000*/  HADD2.F32 R14, -RZ, R4.H0_H0 ;  /* 0x20000004ff0e7230 */ /* 0x008fc40000004100 */
[----:B------:R-:W-:Y:S02]  /*6010*/  HADD2.F32 R16, -RZ, R4.H1_H1 ;  /* 0x30000004ff107230 */ /* 0x000fe40000004100 */
[--C-:B------:R-:W-:Y:S02]  /*6020*/  HADD2.F32 R18, -RZ, R5.reuse.H0_H0 ;  /* 0x20000005ff127230 */ /* 0x100fe40000004100 */
[-C--:B------:R-:W-:Y:S01]  /*6030*/  FFMA R15, R14, R0.reuse, R15 ;  /* 0x000000000e0f7223 */ /* 0x080fe2000000000f */
[----:B------:R-:W-:Y:S02]  /*6040*/  HADD2.F32 R20, -RZ, R5.H1_H1 ;  /* 0x30000005ff147230 */ /* 0x000fe40000004100 */
[-C--:B------:R-:W-:Y:S01]  /*6050*/  FFMA R14, R16, R0.reuse, R25 ;  /* 0x00000000100e7223 */ /* 0x080fe20000000019 */
[----:B------:R-:W-:Y:S02]  /*6060*/  HADD2.F32 R24, -RZ, R7.H0_H0 ;  /* 0x20000007ff187230 */ /* 0x000fe40000004100 */
[----:B------:R-:W-:Y:S01]  /*6070*/  FFMA R17, R18, R0, R17 ;  /* 0x0000000012117223 */ /* 0x000fe20000000011 */
[----:B------:R-:W-:-:S02]  /*6080*/  HADD2.F32 R18, -RZ, R6.H0_H0 ;  /* 0x20000006ff127230 */ /* 0x000fc40000004100 */
[-C--:B------:R-:W-:Y:S01]  /*6090*/  FFMA R16, R20, R0.reuse, R27 ;  /* 0x0000000014107223 */ /* 0x080fe2000000001b */
[----:B------:R-:W-:Y:S02]  /*60a0*/  HADD2.F32 R20, -RZ, R6.H1_H1 ;  /* 0x30000006ff147230 */ /* 0x000fe40000004100 */
[-C--:B------:R-:W-:Y:S01]  /*60b0*/  FFMA R21, R24, R0.reuse, R21 ;  /* 0x0000000018157223 */ /* 0x080fe20000000015 */
[----:B------:R-:W-:Y:S02]  /*60c0*/  HADD2.F32 R26, -RZ, R7.H1_H1 ;  /* 0x30000007ff1a7230 */ /* 0x000fe40000004100 */
[-C--:B------:R-:W-:Y:S01]  /*60d0*/  FFMA R19, R18, R0.reuse, R19 ;  /* 0x0000000012137223 */ /* 0x080fe20000000013 */
[--C-:B--2---:R-:W-:Y:S02]  /*60e0*/  HADD2.F32 R24, -RZ, R8.reuse.H0_H0 ;  /* 0x20000008ff187230 */ /* 0x104fe40000004100 */
[-C--:B------:R-:W-:Y:S01]  /*60f0*/  FFMA R18, R20, R0.reuse, R29 ;  /* 0x0000000014127223 */ /* 0x080fe2000000001d */
[----:B------:R-:W-:Y:S01]  /*6100*/  FMUL R25, R32, R3 ;  /* 0x0000000320197220 */ /* 0x000fe20000400000 */
[----:B------:R-:W-:Y:S01]  /*6110*/  FFMA R20, R26, R0, R31 ;  /* 0x000000001a147223 */ /* 0x000fe2000000001f */
[----:B------:R-:W-:-:S02]  /*6120*/  HADD2.F32 R26, -RZ, R8.H1_H1 ;  /* 0x30000008ff1a7230 */ /* 0x000fc40000004100 */
[-C--:B------:R-:W-:Y:S01]  /*6130*/  FMUL R27, R34, R3.reuse ;  /* 0x00000003221b7220 */ /* 0x080fe20000400000 */
[--C-:B------:R-:W-:Y:S02]  /*6140*/  HADD2.F32 R28, -RZ, R9.reuse.H0_H0 ;  /* 0x20000009ff1c7230 */ /* 0x100fe40000004100 */
[-C--:B------:R-:W-:Y:S01]  /*6150*/  FFMA R25, R24, R0.reuse, R25 ;  /* 0x0000000018197223 */ /* 0x080fe20000000019 */
[----:B------:R-:W-:Y:S02]  /*6160*/  HADD2.F32 R30, -RZ, R9.H1_H1 ;  /* 0x30000009ff1e7230 */ /* 0x000fe40000004100 */
[-C--:B------:R-:W-:Y:S01]  /*6170*/  FFMA R24, R26, R0.reuse, R33 ;  /* 0x000000001a187223 */ /* 0x080fe20000000021 */
[----:B------:R-:W-:Y:S01]  /*6180*/  FMUL R29, R36, R3 ;  /* 0x00000003241d7220 */ /* 0x000fe20000400000 */
[-C--:B------:R-:W-:Y:S01]  /*6190*/  FFMA R27, R28, R0.reuse, R27 ;  /* 0x000000001c1b7223 */ /* 0x080fe2000000001b */
[--C-:B------:R-:W-:Y:S02]  /*61a0*/  HADD2.F32 R28, -RZ, R10.reuse.H0_H0 ;  /* 0x2000000aff1c7230 */ /* 0x100fe40000004100 */
[----:B------:R-:W-:Y:S01]  /*61b0*/  FFMA R26, R30, R0, R35 ;  /* 0x000000001e1a7223 */ /* 0x000fe20000000023 */
[----:B------:R-:W-:-:S02]  /*61c0*/  HADD2.F32 R30, -RZ, R10.H1_H1 ;  /* 0x3000000aff1e7230 */ /* 0x000fc40000004100 */
[----:B------:R-:W-:Y:S01]  /*61d0*/  FMUL R31, R38, R3 ;  /* 0x00000003261f7220 */ /* 0x000fe20000400000 */
[--C-:B------:R-:W-:Y:S02]  /*61e0*/  HADD2.F32 R32, -RZ, R11.reuse.H0_H0 ;  /* 0x2000000bff207230 */ /* 0x100fe40000004100 */
[-C--:B------:R-:W-:Y:S01]  /*61f0*/  FFMA R29, R28, R0.reuse, R29 ;  /* 0x000000001c1d7223 */ /* 0x080fe2000000001d */
[----:B------:R-:W-:Y:S02]  /*6200*/  HADD2.F32 R34, -RZ, R11.H1_H1 ;  /* 0x3000000bff227230 */ /* 0x000fe40000004100 */
[-C--:B------:R-:W-:Y:S01]  /*6210*/  FFMA R28, R30, R0.reuse, R37 ;  /* 0x000000001e1c7223 */ /* 0x080fe20000000025 */
[----:B------:R-:W-:Y:S01]  /*6220*/  F2FP.F16.F32.PACK_AB R24, R24, R25 ;  /* 0x000000191818723e */ /* 0x000fe200000000ff */
[-C--:B------:R-:W-:Y:S01]  /*6230*/  FFMA R31, R32, R0.reuse, R31 ;  /* 0x00000000201f7223 */ /* 0x080fe2000000001f */
[----:B------:R-:W-:Y:S01]  /*6240*/  F2FP.F16.F32.PACK_AB R32, R14, R15 ;  /* 0x0000000f0e20723e */ /* 0x000fe200000000ff */
[----:B------:R-:W-:Y:S01]  /*6250*/  FFMA R30, R34, R0, R39 ;  /* 0x00000000221e7223 */ /* 0x000fe20000000027 */
[----:B------:R-:W-:-:S02]  /*6260*/  F2FP.F16.F32.PACK_AB R33, R16, R17 ;  /* 0x000000111021723e */ /* 0x000fc400000000ff */
[----:B------:R-:W-:Y:S02]  /*6270*/  F2FP.F16.F32.PACK_AB R34, R18, R19 ;  /* 0x000000131222723e */ /* 0x000fe400000000ff */
[----:B------:R-:W-:Y:S02]  /*6280*/  F2FP.F16.F32.PACK_AB R35, R20, R21 ;  /* 0x000000151423723e */ /* 0x000fe400000000ff */
[----:B------:R-:W-:Y:S02]  /*6290*/  F2FP.F16.F32.PACK_AB R25, R26, R27 ;  /* 0x0000001b1a19723e */ /* 0x000fe400000000ff */
[----:B------:R-:W-:Y:S01]  /*62a0*/  F2FP.F16.F32.PACK_AB R26, R28, R29 ;  /* 0x0000001d1c1a723e */ /* 0x000fe200000000ff */
[----:B------:R2:W-:Y:S01]  /*62b0*/  STSM.16.MT88.4 [R13+0x31000], R32 ;  /* 0x031000200d007844 */ /* 0x0005e20000004200 */
[----:B------:R-:W-:-:S05]  /*62c0*/  F2FP.F16.F32.PACK_AB R27, R30, R31 ;  /* 0x0000001f1e1b723e */ /* 0x000fca00000000ff */
[----:B------:R2:W-:Y:S01]  /*62d0*/  STSM.16.MT88.4 [R13+0x31800], R24 ;  /* 0x031800180d007844 */ /* 0x0005e20000004200 */
[----:B------:R-:W-:Y:S01]  /*62e0*/  @!PT LDS RZ, [RZ] ;  /* 0x00000000fffff984 */ /* 0x000fe20000000800 */
[----:B------:R-:W-:Y:S01]  /*62f0*/  @!PT LDS RZ, [RZ] ;  /* 0x00000000fffff984 */ /* 0x000fe20000000800 */
[----:B------:R-:W-:Y:S01]  /*6300*/  @!PT LDS RZ, [RZ] ;  /* 0x00000000fffff984 */ /* 0x000fe20000000800 */
[----:B------:R-:W-:Y:S01]  /*6310*/  @!PT LDS RZ, [RZ] ;  /* 0x00000000fffff984 */ /* 0x000fe20000000800 */
[----:B------:R3:W-:Y:S06]  /*6320*/  MEMBAR.ALL.CTA ;  /* 0x0000000000007992 */ /* 0x0007ec0000008000 */
[----:B---3--:R-:W3:Y:S02]  /*6330*/  FENCE.VIEW.ASYNC.S ;  /* 0x00000000000073c6 */ /* 0x008ee40000000000 */
[----:B---3--:R-:W-:Y:S06]  /*6340*/  BAR.SYNC.DEFER_BLOCKING 0x1, 0x80 ;  /* 0x0042000000007b1d */ /* 0x008fec0000010000 */
[----:B------:R-:W-:Y:S05]  /*6350*/  @!P2 BRA `(.L_x_71) ;  /* 0x000000000018a947 */ /* 0x000fea0003800000 */
[----:B------:R-:W-:Y:S02]  /*6360*/  UIADD3 UR5, UR45, 0x40, URZ ;  /* 0x000000402d057890 */ /* 0x000fe4000fffe03f */
[----:B------:R-:W-:Y:S01]  /*6370*/  UIADD3 UR4, UR47, 0x31000, URZ ;  /* 0x000310002f047890 */ /* 0x000fe2000fffe03f */
[----:B------:R-:W-:-:S08]  /*6380*/  UMOV UR6, UR46 ;  /* 0x0000002e00067c82 */ /* 0x000fd00008000000 */
[----:B------:R3:W-:Y:S01]  /*6390*/  UTMASTG.2D [UR4], [UR36] ;  /* 0x00000004240073b5 */ /* 0x0007e20008008000 */
[----:B------:R0:W-:Y:S01]  /*63a0*/  UTMACMDFLUSH ;  /* 0x00000000000079b7 */ /* 0x0001e20000000000 */
[----:B---3--:R-:W-:-:S04]  /*63b0*/  DEPBAR.LE SB0, 0x1 ;  /* 0x000080400000791a */ /* 0x008fc80000000000 */
.L_x_71:
[----:B------:R-:W-:Y:S05]  /*63c0*/  BSYNC B0 ;  /* 0x0000000000007941 */ /* 0x000fea0003800000 */
.L_x_70:
[----:B------:R-:W-:Y:S06]  /*63d0*/  BAR.SYNC.DEFER_BLOCKING 0x1, 0x80 ;  /* 0x0042000000007b1d */ /* 0x000fec0000010000 */
[----:B------:R-:W-:Y:S05]  /*63e0*/  @!P0 BRA `(.L_x_72) ;  /* 0x0000000000048947 */ /* 0x000fea0003800000 */
[----:B------:R-:W-:Y:S01]  /*63f0*/  BPT.TRAP 0x1 ;  /* 0x000000040000795c */ /* 0x000fe20000300000 */
.L_x_72:
[----:B------:R-:W-:-:S04]  /*6400*/  UIADD3 UR4, UR47, 0x344d0, URZ ;  /* 0x000344d02f047890 */ /* 0x000fc8000fffe03f */
[----:B------:R-:W-:-:S09]  /*6410*/  UPRMT UR8, UR57, 0x654, UR4 ;  /* 0x0000065439087896 */ /* 0x000fd20008000004 */
[----:B------:R-:W-:Y:S01]  /*6420*/  SYNCS.ARRIVE.TRANS64.RED.A1T0 RZ, [UR8], RZ ;  /* 0x000000ffffff79a7 */ /* 0x000fe20008100408 */
[----:B------:R-:W-:Y:S05]  /*6430*/  @!P0 BRA `(.L_x_73) ;  /* 0x0000000000048947 */ /* 0x000fea0003800000 */
[----:B------:R-:W-:Y:S01]  /*6440*/  BPT.TRAP 0x1 ;  /* 0x000000040000795c */ /* 0x000fe20000300000 */
.L_x_73:
[----:B------:R-:W3:Y:S02]  /*6450*/  SYNCS.PHASECHK.TRANS64.TRYWAIT P3, [UR47+0x344c0], R12 ;  /* 0x0344c00cff0075a7 */ /* 0x000ee4000806016f */
[----:B---3--:R-:W-:Y:S05]  /*6460*/  @!P3 BRA `(.L_x_74) ;  /* 0x000000880014b947 */ /* 0x008fea0003800000 */
.L_x_276:
[----:B------:R-:W-:Y:S05]  /*6470*/  @P1 WARPSYNC.ALL ;  /* 0x0000000000001948 */ /* 0x000fea0003800000 */
[----:B------:R-:W4:Y:S01]  /*6480*/  @P1 LDSM.16.MT88.4 R4, [R13+0x32000] ;  /* 0x032000000d04183b */ /* 0x000f220000004200 */
[-C--:B---3--:R-:W-:Y:S01]  /*6490*/  FMUL R15, R104, R3.reuse ;  /* 0x00000003680f7220 */ /* 0x088fe20000400000 */
[-C--:B------:R-:W-:Y:S01]  /*64a0*/  FMUL R105, R105, R3.reuse ;  /* 0x0000000369697220 */ /* 0x080fe20000400000 */
[-C--:B------:R-:W-:Y:S01]  /*64b0*/  FMUL R17, R106, R3.reuse ;  /* 0x000000036a117220 */ /* 0x080fe20000400000 */
[----:B------:R-:W3:Y:S01]  /*64c0*/  @P1 LDSM.16.MT88.4 R8, [R13+0x32800] ;  /* 0x032800000d08183b */ /* 0x000ee20000004200 */
[-C--:B------:R-:W-:Y:S01]  /*64d0*/  FMUL R107, R107, R3.reuse ;  /* 0x000000036b6b7220 */ /* 0x080fe20000400000 */
[-C--:B------:R-:W-:Y:S01]  /*64e0*/  FMUL R19, R108, R3.reuse ;  /* 0x000000036c137220 */ /* 0x080fe20000400000 */
[-C--:B------:R-:W-:Y:S01]  /*64f0*/  FMUL R109, R109, R3.reuse ;  /* 0x000000036d6d7220 */ /* 0x080fe20000400000 */
[-C--:B------:R-:W-:Y:S01]  /*6500*/  FMUL R21, R110, R3.reuse ;  /* 0x000000036e157220 */ /* 0x080fe20000400000 */
[-C--:B------:R-:W-:Y:S01]  /*6510*/  FMUL R111, R111, R3.reuse ;  /* 0x000000036f6f7220 */ /* 0x080fe20000400000 */
[-C--:B--2---:R-:W-:Y:S01]  /*6520*/  FMUL R25, R112, R3.reuse ;  /* 0x0000000370197220 */ /* 0x084fe20000400000 */
        /* <DEDUP_REMOVED lines=9> */
[----:B----4-:R-:W-:-:S02]  /*65c0*/  HADD2.F32 R14, -RZ, R4.H0_H0 ;  /* 0x20000004ff0e7230 */ /* 0x010fc40000004100 */
        /* <DEDUP_REMOVED lines=13> */
[----:B---3--:R-:W-:Y:S02]  /*66a0*/  HADD2.F32 R24, -RZ, R8.H0_H0 ;  /* 0x20000008ff187230 */ /* 0x008fe40000004100 */
[----:B------:R-:W-:Y:S01]  /*66b0*/  FFMA R18, R20, R0, R109 ;  /* 0x0000000014127223 */ /* 0x000fe2000000006d */
[----:B------:R-:W-:-:S02]  /*66c0*/  HADD2.F32 R28, -RZ, R9.H0_H0 ;  /* 0x20000009ff1c7230 */ /* 0x000fc40000004100 */
[-C--:B------:R-:W-:Y:S01]  /*66d0*/  FFMA R20, R26, R0.reuse, R111 ;  /* 0x000000001a147223 */ /* 0x080fe2000000006f */
[----:B------:R-:W-:Y:S02]  /*66e0*/  HADD2.F32 R26, -RZ, R8.H1_H1 ;  /* 0x30000008ff1a7230 */ /* 0x000fe40000004100 */
        /* <DEDUP_REMOVED lines=37> */
.L_x_76:
[----:B------:R-:W-:Y:S05]  /*6940*/  BSYNC B0 ;  /* 0x0000000000007941 */ /* 0x000fea0003800000 */
.L_x_75:
[----:B------:R-:W-:Y:S06]  /*6950*/  BAR.SYNC.DEFER_BLOCKING 0x1, 0x80 ;  /* 0x0042000000007b1d */ /* 0x000fec0000010000 */
[----:B------:R-:W-:Y:S05]  /*6960*/  @!P0 BRA `(.L_x_77) ;  /* 0x0000000000048947 */ /* 0x000fea0003800000 */
[----:B------:R-:W-:Y:S01]  /*6970*/  BPT.TRAP 0x1 ;  /* 0x000000040000795c */ /* 0x000fe20000300000 */
.L_x_77:
[----:B------:R-:W-:-:S04]  /*6980*/  UIADD3 UR4, UR47, 0x344d8, URZ ;  /* 0x000344d82f047890 */ /* 0x000fc8000fffe03f */
[----:B------:R-:W-:-:S09]  /*6990*/  UPRMT UR9, UR57, 0x654, UR4 ;  /* 0x0000065439097896 */ /* 0x000fd20008000004 */
[----:B------:R-:W-:Y:S01]  /*69a0*/  SYNCS.ARRIVE.TRANS64.RED.A1T0 RZ, [UR9], RZ ;  /* 0x000000ffffff79a7 */ /* 0x000fe20008100409 */
[----:B------:R-:W-:Y:S05]  /*69b0*/  @!P0 BRA `(.L_x_78) ;  /* 0x0000000000048947 */ /* 0x000fea0003800000 */
[----:B------:R-:W-:Y:S01]  /*69c0*/  BPT.TRAP 0x1 ;  /* 0x000000040000795c */ /* 0x000fe20000300000 */
.L_x_78:
[----:B------:R-:W3:Y:S02]  /*69d0*/  SYNCS.PHASECHK.TRANS64.TRYWAIT P3, [UR47+0x344c8], R12 ;  /* 0x0344c80cff0075a7 */ /* 0x000ee4000806016f */
[----:B---3--:R-:W-:Y:S05]  /*69e0*/  @!P3 BRA `(.L_x_79) ;  /* 0x0000008000ccb947 */ /* 0x008fea0003800000 */
.L_x_277:
        /* <DEDUP_REMOVED lines=58> */
[----:B------:R-:W-:Y:S01]  /*6d90*/  F2FP.F16.F32.PACK_AB R17, R24, R27 ;  /* 0x0000001b1811723e */ /* 0x000fe200000000ff */
[----:B------:R2:W-:Y:S01]  /*6da0*/  STSM.16.MT88.4 [R13+0x33000], R32 ;  /* 0x033000200d007844 */ /* 0x0005e20000004200 */
[----:B------:R-:W-:Y:S02]  /*6db0*/  F2FP.F16.F32.PACK_AB R18, R26, R29 ;  /* 0x0000001d1a12723e */ /* 0x000fe400000000ff */
        /* <DEDUP_REMOVED lines=11> */
[----:B------:R-:W-:Y:S02]  /*6e70*/  UIADD3 UR5, UR45, 0x40, URZ ;  /* 0x000000402d057890 */ /* 0x000fe4000fffe03f */
[----:B------:R-:W-:-:S09]  /*6e80*/  UIADD3 UR4, UR47, 0x33000, URZ ;  /* 0x000330002f047890 */ /* 0x000fd2000fffe03f */
[----:B------:R3:W-:Y:S01]  /*6e90*/  UTMASTG.2D [UR4], [UR36] ;  /* 0x00000004240073b5 */ /* 0x0007e20008008000 */
[----:B------:R0:W-:Y:S01]  /*6ea0*/  UTMACMDFLUSH ;  /* 0x00000000000079b7 */ /* 0x0001e20000000000 */
[----:B---3--:R-:W-:-:S04]  /*6eb0*/  DEPBAR.LE SB0, 0x1 ;  /* 0x000080400000791a */ /* 0x008fc80000000000 */
.L_x_81:
[----:B------:R-:W-:Y:S05]  /*6ec0*/  BSYNC B0 ;  /* 0x0000000000007941 */ /* 0x000fea0003800000 */
.L_x_80:
[----:B------:R-:W-:Y:S06]  /*6ed0*/  BAR.SYNC.DEFER_BLOCKING 0x1, 0x80 ;  /* 0x0042000000007b1d */ /* 0x000fec0000010000 */
[----:B------:R-:W-:Y:S05]  /*6ee0*/  @!P0 BRA `(.L_x_82) ;  /* 0x0000000000048947 */ /* 0x000fea0003800000 */
[----:B------:R-:W-:Y:S01]  /*6ef0*/  BPT.TRAP 0x1 ;  /* 0x000000040000795c */ /* 0x000fe20000300000 */
.L_x_82:
[----:B------:R-:W-:-:S04]  /*6f00*/  UIADD3 UR4, UR47, 0x344e0, URZ ;  /* 0x000344e02f047890 */ /* 0x000fc8000fffe03f */
[----:B------:R-:W-:-:S09]  /*6f10*/  UPRMT UR10, UR57, 0x654, UR4 ;  /* 0x00000654390a7896 */ /* 0x000fd20008000004 */
[----:B------:R-:W-:Y:S01]  /*6f20*/  SYNCS.ARRIVE.TRANS64.RED.A1T0 RZ, [UR10], RZ ;  /* 0x000000ffffff79a7 */ /* 0x000fe2000810040a */
[----:B------:R-:W-:Y:S05]  /*6f30*/  @!P0 BRA `(.L_x_83) ;  /* 0x0000000000048947 */ /* 0x000fea0003800000 */
[----:B------:R-:W-:Y:S01]  /*6f40*/  BPT.TRAP 0x1 ;  /* 0x000000040000795c */ /* 0x000fe20000300000 */
.L_x_83:
[----:B------:R-:W-:-:S05]  /*6f50*/  IMAD.MOV.U32 R12, RZ, RZ, 0x1 ;  /* 0x00000001ff0c7424 */ /* 0x000fca00078e00ff */
[----:B------:R-:W-:-:S04]  /*6f60*/  SHF.L.U32 R12, R12, 0x1f, RZ ;  /* 0x0000001f0c0c7819 */ /* 0x000fc800000006ff */
[----:B------:R-:W3:Y:S02]  /*6f70*/  SYNCS.PHASECHK.TRANS64.TRYWAIT P3, [UR47+0x344b0], R12 ;  /* 0x0344b00cff0075a7 */ /* 0x000ee4000806016f */
[----:B---3--:R-:W-:Y:S05]  /*6f80*/  @!P3 BRA `(.L_x_84) ;  /* 0x0000007c007cb947 */ /* 0x008fea0003800000 */
.L_x_278:
[----:B------:R-:W-:Y:S05]  /*6f90*/  @P1 WARPSYNC.ALL ;  /* 0x0000000000001948 */ /* 0x000fea0003800000 */
[----:B------:R-:W4:Y:S01]  /*6fa0*/  @P1 LDSM.16.MT88.4 R4, [R13+0x30000] ;  /* 0x030000000d04183b */ /* 0x000f220000004200 */
[-C--:B---3--:R-:W-:Y:S01]  /*6fb0*/  FMUL R15, R120, R3.reuse ;  /* 0x00000003780f7220 */ /* 0x088fe20000400000 */
[-C--:B------:R-:W-:Y:S01]  /*6fc0*/  FMUL R121, R121, R3.reuse ;  /* 0x0000000379797220 */ /* 0x080fe20000400000 */
[-C--:B--2---:R-:W-:Y:S01]  /*6fd0*/  FMUL R17, R122, R3.reuse ;  /* 0x000000037a117220 */ /* 0x084fe20000400000 */
        /* <DEDUP_REMOVED lines=30> */
[----:B--2---:R-:W-:Y:S02]  /*71c0*/  HADD2.F32 R24, -RZ, R8.H0_H0 ;  /* 0x20000008ff187230 */ /* 0x004fe40000004100 */
        /* <DEDUP_REMOVED lines=41> */
.L_x_86:
[----:B------:R-:W-:Y:S05]  /*7460*/  BSYNC B0 ;  /* 0x0000000000007941 */ /* 0x000fea0003800000 */
.L_x_85:
[----:B------:R-:W-:Y:S06]  /*7470*/  BAR.SYNC.DEFER_BLOCKING 0x1, 0x80 ;  /* 0x0042000000007b1d */ /* 0x000fec0000010000 */
[----:B------:R-:W-:Y:S05]  /*7480*/  @!P0 BRA `(.L_x_87) ;  /* 0x0000000000048947 */ /* 0x000fea0003800000 */
[----:B------:R-:W-:Y:S01]  /*7490*/  BPT.TRAP 0x1 ;  /* 0x000000040000795c */ /* 0x000fe20000300000 */
.L_x_87:
[----:B------:R-:W-:-:S04]  /*74a0*/  UIADD3 UR7, UR47, 0x344e8, URZ ;  /* 0x000344e82f077890 */ /* 0x000fc8000fffe03f */
[----:B------:R-:W-:-:S09]  /*74b0*/  UPRMT UR7, UR57, 0x654, UR7 ;  /* 0x0000065439077896 */ /* 0x000fd20008000007 */
[----:B------:R-:W-:Y:S01]  /*74c0*/  SYNCS.ARRIVE.TRANS64.RED.A1T0 RZ, [UR7], RZ ;  /* 0x000000ffffff79a7 */ /* 0x000fe20008100407 */
[----:B------:R-:W-:Y:S05]  /*74d0*/  @!P0 BRA `(.L_x_88) ;  /* 0x0000000000048947 */ /* 0x000fea0003800000 */
[----:B------:R-:W-:Y:S01]  /*74e0*/  BPT.TRAP 0x1 ;  /* 0x000000040000795c */ /* 0x000fe20000300000 */
.L_x_88:
[----:B------:R-:W3:Y:S02]  /*74f0*/  SYNCS.PHASECHK.TRANS64.TRYWAIT P3, [UR47+0x344b8], R12 ;  /* 0x0344b80cff0075a7 */ /* 0x000ee4000806016f */
[----:B---3--:R-:W-:Y:S05]  /*7500*/  @!P3 BRA `(.L_x_89) ;  /* 0x000000780034b947 */ /* 0x008fea0003800000 */
.L_x_279:
        /* <DEDUP_REMOVED lines=77> */
.L_x_91:
[----:B------:R-:W-:Y:S05]  /*79e0*/  BSYNC B0 ;  /* 0x0000000000007941 */ /* 0x000fea0003800000 */
.L_x_90:
[----:B------:R-:W-:Y:S06]  /*79f0*/  BAR.SYNC.DEFER_BLOCKING 0x1, 0x80 ;  /* 0x0042000000007b1d */ /* 0x000fec0000010000 */
[----:B------:R-:W-:Y:S05]  /*7a00*/  @!P0 BRA `(.L_x_92) ;  /* 0x0000000000048947 */ /* 0x000fea0003800000 */
[----:B------:R-:W-:Y:S01]  /*7a10*/  BPT.TRAP 0x1 ;  /* 0x000000040000795c */ /* 0x000fe20000300000 */
.L_x_92:
[----:B------:R-:W-:Y:S01]  /*7a20*/  SYNCS.ARRIVE.TRANS64.RED.A1T0 RZ, [UR8], RZ ;  /* 0x000000ffffff79a7 */ /* 0x000fe20008100408 */
[----:B------:R-:W-:Y:S05]  /*7a30*/  @!P0 BRA `(.L_x_93) ;  /* 0x0000000000048947 */ /* 0x000fea0003800000 */
[----:B------:R-:W-:Y:S01]  /*7a40*/  BPT.TRAP 0x1 ;  /* 0x000000040000795c */ /* 0x000fe20000300000 */
.L_x_93:
[----:B------:R-:W3:Y:S02]  /*7a50*/  SYNCS.PHASECHK.TRANS64.TRYWAIT P3, [UR47+0x344c0], R12 ;  /* 0x0344c00cff0075a7 */ /* 0x000ee4000806016f */
[----:B---3--:R-:W-:Y:S05]  /*7a60*/  @!P3 BRA `(.L_x_94) ;  /* 0x0000007000f4b947 */ /* 0x008fea0003800000 */
.L_x_280:
[----:B------:R-:W-:Y:S05]  /*7a70*/  @P1 WARPSYNC.ALL ;  /* 0x0000000000001948 */ /* 0x000fea0003800000 */
[----:B------:R-:W4:Y:S01]  /*7a80*/  @P1 LDSM.16.MT88.4 R4, [R13+0x32000] ;  /* 0x032000000d04183b */ /* 0x000f220000004200 */
[-C--:B------:R-:W-:Y:S01]  /*7a90*/  FMUL R17, R138, R3.reuse ;  /* 0x000000038a117220 */ /* 0x080fe20000400000 */
[-C--:B------:R-:W-:Y:S01]  /*7aa0*/  FMUL R139, R139, R3.reuse ;  /* 0x000000038b8b7220 */ /* 0x080fe20000400000 */
[-C--:B------:R-:W-:Y:S01]  /*7ab0*/  FMUL R19, R140, R3.reuse ;  /* 0x000000038c137220 */ /* 0x080fe20000400000 */
[----:B------:R-:W5:Y:S01]  /*7ac0*/  @P1 LDSM.16.MT88.4 R8, [R13+0x32800] ;  /* 0x032800000d08183b */ /* 0x000f620000004200 */
[-C--:B------:R-:W-:Y:S01]  /*7ad0*/  FMUL R141, R141, R3.reuse ;  /* 0x000000038d8d7220 */ /* 0x080fe20000400000 */
[-C--:B------:R-:W-:Y:S01]  /*7ae0*/  FMUL R21, R142, R3.reuse ;  /* 0x000000038e157220 */ /* 0x080fe20000400000 */
[-C--:B------:R-:W-:Y:S01]  /*7af0*/  FMUL R143, R143, R3.reuse ;  /* 0x000000038f8f7220 */ /* 0x080fe20000400000 */
[-C--:B------:R-:W-:Y:S01]  /*7b00*/  FMUL R145, R145, R3.reuse ;  /* 0x0000000391917220 */ /* 0x080fe20000400000 */
[-C--:B---3--:R-:W-:Y:S01]  /*7b10*/  FMUL R15, R136, R3.reuse ;  /* 0x00000003880f7220 */ /* 0x088fe20000400000 */
        /* <DEDUP_REMOVED lines=16> */
[----:B-----5:R-:W-:Y:S02]  /*7c20*/  HADD2.F32 R28, -RZ, R8.H1_H1 ;  /* 0x30000008ff1c7230 */ /* 0x020fe40000004100 */
[----:B------:R-:W-:Y:S01]  /*7c30*/  FFMA R19, R20, R0, R19 ;  /* 0x0000000014137223 */ /* 0x000fe20000000013 */
[----:B------:R-:W-:-:S02]  /*7c40*/  HADD2.F32 R20, -RZ, R7.H0_H0 ;  /* 0x20000007ff147230 */ /* 0x000fc40000004100 */
[-C--:B------:R-:W-:Y:S01]  /*7c50*/  FFMA R18, R24, R0.reuse, R141 ;  /* 0x0000000018127223 */ /* 0x080fe2000000008d */
[----:B------:R-:W-:Y:S01]  /*7c60*/  HADD2.F32 R24, -RZ, R7.H1_H1 ;  /* 0x30000007ff187230 */ /* 0x000fe20000004100 */
[----:B------:R-:W-:Y:S01]  /*7c70*/  F2FP.F16.F32.PACK_AB R33, R16, R17 ;  /* 0x000000111021723e */ /* 0x000fe200000000ff */
[----:B------:R-:W-:Y:S02]  /*7c80*/  HADD2.F32 R14, -RZ, R4.H0_H0 ;  /* 0x20000004ff0e7230 */ /* 0x000fe40000004100 */
[-C--:B------:R-:W-:Y:S01]  /*7c90*/  FFMA R21, R20, R0.reuse, R21 ;  /* 0x0000000014157223 */ /* 0x080fe20000000015 */
[----:B------:R-:W-:Y:S02]  /*7ca0*/  HADD2.F32 R26, -RZ, R8.H0_H0 ;  /* 0x20000008ff1a7230 */ /* 0x000fe40000004100 */
[-C--:B------:R-:W-:Y:S01]  /*7cb0*/  FFMA R20, R24, R0.reuse, R143 ;  /* 0x0000000018147223 */ /* 0x080fe2000000008f */
[----:B------:R-:W-:Y:S02]  /*7cc0*/  HADD2.F32 R30, -RZ, R9.H0_H0 ;  /* 0x20000009ff1e7230 */ /* 0x000fe40000004100 */
[-C--:B------:R-:W-:Y:S01]  /*7cd0*/  FFMA R24, R28, R0.reuse, R145 ;  /* 0x000000001c187223 */ /* 0x080fe20000000091 */
[-C--:B------:R-:W-:Y:S01]  /*7ce0*/  FFMA R15, R14, R0.reuse, R15 ;  /* 0x000000000e0f7223 */ /* 0x080fe2000000000f */
[----:B------:R-:W-:Y:S01]  /*7cf0*/  FFMA R25, R26, R0, R25 ;  /* 0x000000001a197223 */ /* 0x000fe20000000019 */
[----:B------:R-:W-:-:S02]  /*7d00*/  HADD2.F32 R28, -RZ, R10.H0_H0 ;  /* 0x2000000aff1c7230 */ /* 0x000fc40000004100 */
[-C--:B------:R-:W-:Y:S01]  /*7d10*/  FFMA R27, R30, R0.reuse, R27 ;  /* 0x000000001e1b7223 */ /* 0x080fe2000000001b */
[----:B------:R-:W-:Y:S01]  /*7d20*/  HADD2.F32 R14, -RZ, R4.H1_H1 ;  /* 0x30000004ff0e7230 */ /* 0x000fe20000004100 */
[----:B------:R-:W-:Y:S01]  /*7d30*/  F2FP.F16.F32.PACK_AB R35, R20, R21 ;  /* 0x000000151423723e */ /* 0x000fe200000000ff */
[----:B------:R-:W-:Y:S02]  /*7d40*/  HADD2.F32 R26, -RZ, R9.H1_H1 ;  /* 0x30000009ff1a7230 */ /* 0x000fe40000004100 */
[-C--:B------:R-:W-:Y:S01]  /*7d50*/  FFMA R29, R28, R0.reuse, R29 ;  /* 0x000000001c1d7223 */ /* 0x080fe2000000001d */
[----:B------:R-:W-:Y:S02]  /*7d60*/  HADD2.F32 R30, -RZ, R10.H1_H1 ;  /* 0x3000000aff1e7230 */ /* 0x000fe40000004100 */
[-C--:B------:R-:W-:Y:S01]  /*7d70*/  FFMA R14, R14, R0.reuse, R137 ;  /* 0x000000000e0e7223 */ /* 0x080fe20000000089 */
[--C-:B------:R-:W-:Y:S02]  /*7d80*/  HADD2.F32 R32, -RZ, R11.reuse.H0_H0 ;  /* 0x2000000bff207230 */ /* 0x100fe40000004100 */
[----:B------:R-:W-:Y:S01]  /*7d90*/  FFMA R26, R26, R0, R147 ;  /* 0x000000001a1a7223 */ /* 0x000fe20000000093 */
[----:B------:R-:W-:-:S02]  /*7da0*/  HADD2.F32 R34, -RZ, R11.H1_H1 ;  /* 0x3000000bff227230 */ /* 0x000fc40000004100 */
[-C--:B------:R-:W-:Y:S01]  /*7db0*/  FFMA R28, R30, R0.reuse, R149 ;  /* 0x000000001e1c7223 */ /* 0x080fe20000000095 */
[----:B------:R-:W-:Y:S01]  /*7dc0*/  F2FP.F16.F32.PACK_AB R24, R24, R25 ;  /* 0x000000191818723e */ /* 0x000fe200000000ff */
[-C--:B------:R-:W-:Y:S01]  /*7dd0*/  FFMA R31, R32, R0.reuse, R31 ;  /* 0x00000000201f7223 */ /* 0x080fe2000000001f */
[----:B------:R-:W-:Y:S01]  /*7de0*/  F2FP.F16.F32.PACK_AB R32, R14, R15 ;  /* 0x0000000f0e20723e */ /* 0x000fe200000000ff */
[----:B------:R-:W-:Y:S01]  /*7df0*/  FFMA R30, R34, R0, R151 ;  /* 0x00000000221e7223 */ /* 0x000fe20000000097 */
        /* <DEDUP_REMOVED lines=20> */
.L_x_96:
[----:B------:R-:W-:Y:S05]  /*7f40*/  BSYNC B0 ;  /* 0x0000000000007941 */ /* 0x000fea0003800000 */
.L_x_95:
[----:B------:R-:W-:Y:S06]  /*7f50*/  BAR.SYNC.DEFER_BLOCKING 0x1, 0x80 ;  /* 0x0042000000007b1d */ /* 0x000fec0000010000 */
[----:B------:R-:W-:Y:S05]  /*7f60*/  @!P0 BRA `(.L_x_97) ;  /* 0x0000000000048947 */ /* 0x000fea0003800000 */
[----:B------:R-:W-:Y:S01]  /*7f70*/  BPT.TRAP 0x1 ;  /* 0x000000040000795c */ /* 0x000fe20000300000 */
.L_x_97:
[----:B------:R-:W-:Y:S01]  /*7f80*/  SYNCS.ARRIVE.TRANS64.RED.A1T0 RZ, [UR9], RZ ;  /* 0x000000ffffff79a7 */ /* 0x000fe20008100409 */
[----:B------:R-:W-:Y:S05]  /*7f90*/  @!P0 BRA `(.L_x_98) ;  /* 0x0000000000048947 */ /* 0x000fea0003800000 */
[----:B------:R-:W-:Y:S01]  /*7fa0*/  BPT.TRAP 0x1 ;  /* 0x000000040000795c */ /* 0x000fe20000300000 */
.L_x_98:
[----:B------:R-:W3:Y:S02]  /*7fb0*/  SYNCS.PHASECHK.TRANS64.TRYWAIT P3, [UR47+0x344c8], R12 ;  /* 0x0344c80cff0075a7 */ /* 0x000ee4000806016f */
[----:B---3--:R-:W-:Y:S05]  /*7fc0*/  @!P3 BRA `(.L_x_99) ;  /* 0x0000006c00b4b947 */ /* 0x008fea0003800000 */
.L_x_281:
[----:B------:R-:W-:Y:S05]  /*7fd0*/  @P1 WARPSYNC.ALL ;  /* 0x0000000000001948 */ /* 0x000fea0003800000 */
[----:B------:R-:W4:Y:S01]  /*7fe0*/  @P1 LDSM.16.MT88.4 R4, [R13+0x33000] ;  /* 0x033000000d04183b */ /* 0x000f220000004200 */
[-C--:B------:R-:W-:Y:S01]  /*7ff0*/  FMUL R72, R72, R3.reuse ;  /* 0x0000000348487220 */ /* 0x080fe20000400000 */
[-C--:B---3--:R-:W-:Y:S01]  /*8000*/  FMUL R12, R73, R3.reuse ;  /* 0x00000003490c7220 */ /* 0x088fe20000400000 */
[-C--:B------:R-:W-:Y:S01]  /*8010*/  FMUL R74, R74, R3.reuse ;  /* 0x000000034a4a7220 */ /* 0x080fe20000400000 */
[----:B------:R-:W3:Y:S01]  /*8020*/  @P1 LDSM.16.MT88.4 R8, [R13+0x33800] ;  /* 0x033800000d08183b */ /* 0x000ee20000004200 */
        /* <DEDUP_REMOVED lines=12> */
[----:B------:R-:W-:Y:S01]  /*80f0*/  FMUL R28, R87, R3 ;  /* 0x00000003571c7220 */ /* 0x000fe20000400000 */
[----:B------:R-:W-:Y:S05]  /*8100*/  WARPSYNC.ALL ;  /* 0x0000000000007948 */ /* 0x000fea0003800000 */
[----:B------:R-:W-:Y:S01]  /*8110*/  BSSY B0, `(.L_x_100) ;  /* 0x0000039000007945 */ /* 0x000fe20003800000 */
[----:B----4-:R-:W-:-:S02]  /*8120*/  HADD2.F32 R17, -RZ, R5.H0_H0 ;  /* 0x20000005ff117230 */ /* 0x010fc40000004100 */
[----:B------:R-:W-:Y:S02]  /*8130*/  HADD2.F32 R25, -RZ, R7.H0_H0 ;  /* 0x20000007ff197230 */ /* 0x000fe40000004100 */
[--C-:B------:R-:W-:Y:S02]  /*8140*/  HADD2.F32 R3, -RZ, R4.reuse.H0_H0 ;  /* 0x20000004ff037230 */ /* 0x100fe40000004100 */
[-C--:B------:R-:W-:Y:S01]  /*8150*/  FFMA R17, R17, R0.reuse, R74 ;  /* 0x0000000011117223 */ /* 0x080fe2000000004a */
[----:B------:R-:W-:Y:S02]  /*8160*/  HADD2.F32 R15, -RZ, R4.H1_H1 ;  /* 0x30000004ff0f7230 */ /* 0x000fe40000004100 */
[-C--:B------:R-:W-:Y:S01]  /*8170*/  FFMA R25, R25, R0.reuse, R78 ;  /* 0x0000000019197223 */ /* 0x080fe2000000004e */
[----:B------:R-:W-:Y:S02]  /*8180*/  HADD2.F32 R5, -RZ, R5.H1_H1 ;  /* 0x30000005ff057230 */ /* 0x000fe40000004100 */
        /* <DEDUP_REMOVED lines=49> */
.L_x_101:
[----:B------:R-:W-:Y:S05]  /*84a0*/  BSYNC B0 ;  /* 0x0000000000007941 */ /* 0x000fea0003800000 */
.L_x_100:
[----:B------:R-:W-:Y:S06]  /*84b0*/  BAR.SYNC.DEFER_BLOCKING 0x1, 0x80 ;  /* 0x0042000000007b1d */ /* 0x000fec0000010000 */
[----:B------:R-:W-:Y:S05]  /*84c0*/  @!P0 BRA `(.L_x_102) ;  /* 0x0000000000048947 */ /* 0x000fea0003800000 */
[----:B------:R-:W-:Y:S01]  /*84d0*/  BPT.TRAP 0x1 ;  /* 0x000000040000795c */ /* 0x000fe20000300000 */
.L_x_102:
[----:B------:R-:W-:Y:S01]  /*84e0*/  UISETP.NE.AND UP0, UPT, UR53, 0x3, UPT ;  /* 0x000000033500788c */ /* 0x000fe2000bf05270 */
[----:B------:R-:W-:Y:S05]  /*84f0*/  SYNCS.ARRIVE.TRANS64.RED.A1T0 RZ, [UR10], RZ ;  /* 0x000000ffffff79a7 */ /* 0x000fea000810040a */
[----:B------:R-:W-:-:S13]  /*8500*/  PLOP3.LUT P1, PT, PT, PT, UP0, 0x80, 0x0 ;  /* 0x000000000000781c */ /* 0x000fda0003f2f008 */
[----:B------:R-:W-:Y:S05]  /*8510*/  @!P1 BRA `(.L_x_103) ;  /* 0x0000000000049947 */ /* 0x000fea0003800000 */
[----:B------:R-:W-:Y:S01]  /*8520*/  BPT.TRAP 0x1 ;  /* 0x000000040000795c */ /* 0x000fe20000300000 */
.L_x_103:
[C---:B------:R-:W-:Y:S02]  /*8530*/  R2UR UR4, R2.reuse ;  /* 0x00000000020472ca */ /* 0x040fe400000e0000 */
[----:B------:R-:W-:Y:S02]  /*8540*/  SHF.L.U32 R0, R23, 0x1f, RZ ;  /* 0x0000001f17007819 */ /* 0x000fe400000006ff */
[----:B------:R-:W-:-:S09]  /*8550*/  LEA R19, R2, UR47, 0x4 ;  /* 0x0000002f02137c11 */ /* 0x000fd2000f8e20ff */
[----:B------:R-:W-:-:S09]  /*8560*/  ULEA UR4, UR4, UR47, 0x3 ;  /* 0x0000002f04047291 */ /* 0x000fd2000f8e183f */
[----:B------:R-:W3:Y:S02]  /*8570*/  SYNCS.PHASECHK.TRANS64.TRYWAIT P2, [UR4+0x34400], R0 ;  /* 0x03440000ff0075a7 */ /* 0x000ee40008040144 */
[----:B---3--:R-:W-:Y:S05]  /*8580*/  @!P2 BRA `(.L_x_104) ;  /* 0x00000068005ca947 */ /* 0x008fea0003800000 */
.L_x_282:
[----:B------:R-:W4:Y:S01]  /*8590*/  LDS.128 R16, [R19+0x34520] ;  /* 0x0345200013107984 */ /* 0x000f220000000c00 */
[----:B------:R-:W-:Y:S01]  /*85a0*/  @!PT LDS RZ, [RZ] ;  /* 0x00000000fffff984 */ /* 0x000fe20000000800 */
[----:B------:R-:W-:Y:S01]  /*85b0*/  @!PT LDS RZ, [RZ] ;  /* 0x00000000fffff984 */ /* 0x000fe20000000800 */
[----:B------:R-:W-:Y:S01]  /*85c0*/  @!PT LDS RZ, [RZ] ;  /* 0x00000000fffff984 */ /* 0x000fe20000000800 */
[----:B------:R-:W-:Y:S01]  /*85d0*/  @!PT LDS RZ, [RZ] ;  /* 0x00000000fffff984 */ /* 0x000fe20000000800 */
[----:B------:R5:W-:Y:S06]  /*85e0*/  MEMBAR.ALL.CTA ;  /* 0x0000000000007992 */ /* 0x000bec0000008000 */
[----:B-----5:R-:W1:Y:S01]  /*85f0*/  FENCE.VIEW.ASYNC.S ;  /* 0x00000000000073c6 */ /* 0x020e620000000000 */
[----:B------:R-:W-:Y:S05]  /*8600*/  @!P1 BRA `(.L_x_105) ;  /* 0x0000000000049947 */ /* 0x000fea0003800000 */
[----:B------:R-:W-:Y:S01]  /*8610*/  BPT.TRAP 0x1 ;  /* 0x000000040000795c */ /* 0x000fe20000300000 */
.L_x_105:
[----:B------:R-:W-:Y:S01]  /*8620*/  UIADD3 UR4, UR4, 0x34440, URZ ;  /* 0x0003444004047890 */ /* 0x000fe2000fffe03f */
[----:B----4-:R-:W-:Y:S01]  /*8630*/  ISETP.NE.AND P3, PT, R19, RZ, PT ;  /* 0x000000ff1300720c */ /* 0x010fe20003f65270 */
[----:B------:R-:W-:Y:S02]  /*8640*/  VIADD R2, R2, 0x1 ;  /* 0x0000000102027836 */ /* 0x000fe40000000000 */
[----:B------:R-:W-:Y:S01]  /*8650*/  UPRMT UR4, UR57, 0x654, UR4 ;  /* 0x0000065439047896 */ /* 0x000fe20008000004 */
[----:B------:R-:W-:Y:S02]  /*8660*/  IMAD.MOV.U32 R19, RZ, RZ, RZ ;  /* 0x000000ffff137224 */ /* 0x000fe400078e00ff */
[----:B------:R-:W-:-:S04]  /*8670*/  ISETP.NE.AND P2, PT, R2, 0x8, PT ;  /* 0x000000080200780c */ /* 0x000fc80003f45270 */
[----:B---3--:R-:W-:Y:S02]  /*8680*/  SEL R0, RZ, 0x1, P2 ;  /* 0x00000001ff007807 */ /* 0x008fe40001000000 */
[----:B-1----:R-:W-:Y:S01]  /*8690*/  SYNCS.ARRIVE.TRANS64.RED.A1T0 RZ, [UR4], RZ ;  /* 0x000000ffffff79a7 */ /* 0x002fe20008100404 */
[----:B------:R-:W-:Y:S02]  /*86a0*/  SEL R2, R2, RZ, P2 ;  /* 0x000000ff02027207 */ /* 0x000fe40001000000 */
[----:B------:R-:W-:Y:S01]  /*86b0*/  LOP3.LUT R23, R23, R0, RZ, 0x3c, !PT ;  /* 0x0000000017177212 */ /* 0x000fe200078e3cff */
[----:B------:R-:W-:Y:S06]  /*86c0*/  @!P3 BRA `(.L_x_106) ;  /* 0x0000000000b4b947 */ /* 0x000fec0003800000 */
[----:B--2---:R-:W1:Y:S02]  /*86d0*/  LDC.64 R4, c[0x0][0x290] ;  /* 0x0000a400ff047b82 */ /* 0x004e640000000a00 */
[----:B-1----:R-:W-:-:S06]  /*86e0*/  IMAD.WIDE R4, R18, 0xc, R4 ;  /* 0x0000000c12047825 */ /* 0x002fcc00078e0204 */
[----:B------:R-:W2:Y:S02]  /*86f0*/  LDG.E R4, desc[UR38][R4.64+0x8] ;  /* 0x0000082604047981 */ /* 0x000ea4000c1e1900 */
[----:B--2---:R-:W-:-:S13]  /*8700*/  R2UR UR4, R4 ;  /* 0x00000000040472ca */ /* 0x004fda00000e0000 */
[----:B------:R-:W-:-:S04]  /*8710*/  UIADD3 UR4, UR4, 0x7f, URZ ;  /* 0x0000007f04047890 */ /* 0x000fc8000fffe03f */
[----:B------:R-:W-:-:S04]  /*8720*/  USHF.R.S32.HI UR5, URZ, 0x1f, UR4 ;  /* 0x0000001f3f057899 */ /* 0x000fc80008011404 */
[----:B------:R-:W-:-:S04]  /*8730*/  ULEA.HI UR5, UR5, UR4, URZ, 0x7 ;  /* 0x0000000405057291 */ /* 0x000fc8000f8f383f */
[----:B------:R-:W-:-:S04]  /*8740*/  USHF.R.S32.HI UR5, URZ, 0x7, UR5 ;  /* 0x000000073f057899 */ /* 0x000fc80008011405 */
[----:B------:R-:W-:Y:S02]  /*8750*/  UIADD3 UR40, UR40, UR5, URZ ;  /* 0x0000000528287290 */ /* 0x000fe4000fffe03f */
[----:B------:R-:W-:Y:S02]  /*8760*/  UISETP.GE.U32.AND UP1, UPT, UR5, 0x3, UPT ;  /* 0x000000030500788c */ /* 0x000fe4000bf26070 */
[----:B------:R-:W-:-:S04]  /*8770*/  UISETP.GT.U32.AND UP0, UPT, UR40, 0x2, UPT ;  /* 0x000000022800788c */ /* 0x000fc8000bf04070 */
[----:B------:R-:W-:-:S04]  /*8780*/  UISETP.LT.U32.AND UP0, UPT, UR5, 0x3, UP0 ;  /* 0x000000030500788c */ /* 0x000fc80008701070 */
[----:B------:R-:W-:Y:S02]  /*8790*/  USEL UR6, URZ, 0x1, !UP0 ;  /* 0x000000013f067887 */ /* 0x000fe4000c000000 */
[----:B------:R-:W-:Y:S02]  /*87a0*/  @UP1 UIMAD.WIDE.U32 UR4, UR40, -0x55555555, URZ ;  /* 0xaaaaaaab280418a5 */ /* 0x000fe4000f8e003f */
[----:B------:R-:W-:Y:S02]  /*87b0*/  ULOP3.LUT UR41, UR41, UR6, URZ, 0x3c, !UPT ;  /* 0x0000000629297292 */ /* 0x000fe4000f8e3c3f */
[----:B------:R-:W-:-:S04]  /*87c0*/  @UP1 USHF.R.U32.HI UR4, URZ, 0x1, UR5 ;  /* 0x000000013f041899 */ /* 0x000fc80008011605 */
[----:B------:R-:W-:Y:S01]  /*87d0*/  @UP1 ULOP3.LUT UR41, UR41, 0x1, UR4, 0x78, !UPT ;  /* 0x0000000129291892 */ /* 0x000fe2000f8e7804 */
[----:B------:R-:W-:Y:S11]  /*87e0*/  @!P1 BRA `(.L_x_107) ;  /* 0x0000000000049947 */ /* 0x000ff60003800000 */
[----:B------:R-:W-:Y:S01]  /*87f0*/  BPT.TRAP 0x1 ;  /* 0x000000040000795c */ /* 0x000fe20000300000 */
.L_x_107:
[C---:B------:R-:W-:Y:S02]  /*8800*/  R2UR UR4, R2.reuse ;  /* 0x00000000020472ca */ /* 0x040fe400000e0000 */
[----:B------:R-:W-:Y:S02]  /*8810*/  SHF.L.U32 R3, R23, 0x1f, RZ ;  /* 0x0000001f17037819 */ /* 0x000fe400000006ff */
[----:B------:R-:W-:-:S09]  /*8820*/  LEA R0, R2, UR47, 0x4 ;  /* 0x0000002f02007c11 */ /* 0x000fd2000f8e20ff */
[----:B------:R-:W-:-:S09]  /*8830*/  ULEA UR4, UR4, UR47, 0x3 ;  /* 0x0000002f04047291 */ /* 0x000fd2000f8e183f */
[----:B------:R-:W1:Y:S02]  /*8840*/  SYNCS.PHASECHK.TRANS64.TRYWAIT P2, [UR4+0x34400], R3 ;  /* 0x03440003ff0075a7 */ /* 0x000e640008040144 */
[----:B-1----:R-:W-:Y:S05]  /*8850*/  @!P2 BRA `(.L_x_108) ;  /* 0x0000006400c0a947 */ /* 0x002fea0003800000 */
.L_x_283:
[----:B------:R2:W3:Y:S01]  /*8860*/  LDS.128 R16, [R0+0x34520] ;  /* 0x0345200000107984 */ /* 0x0004e20000000c00 */
[----:B------:R-:W-:Y:S01]  /*8870*/  @!PT LDS RZ, [RZ] ;  /* 0x00000000fffff984 */ /* 0x000fe20000000800 */
[----:B------:R-:W-:Y:S01]  /*8880*/  @!PT LDS RZ, [RZ] ;  /* 0x00000000fffff984 */ /* 0x000fe20000000800 */
[----:B------:R-:W-:Y:S01]  /*8890*/  @!PT LDS RZ, [RZ] ;  /* 0x00000000fffff984 */ /* 0x000fe20000000800 */
[----:B------:R-:W-:Y:S01]  /*88a0*/  @!PT LDS RZ, [RZ] ;  /* 0x00000000fffff984 */ /* 0x000fe20000000800 */
[----:B------:R4:W-:Y:S06]  /*88b0*/  MEMBAR.ALL.CTA ;  /* 0x0000000000007992 */ /* 0x0009ec0000008000 */
[----:B----4-:R-:W4:Y:S01]  /*88c0*/  FENCE.VIEW.ASYNC.S ;  /* 0x00000000000073c6 */ /* 0x010f220000000000 */
[----:B--2---:R-:W-:Y:S05]  /*88d0*/  @!P1 BRA `(.L_x_109) ;  /* 0x0000000000049947 */ /* 0x004fea0003800000 */
[----:B------:R-:W-:Y:S01]  /*88e0*/  BPT.TRAP 0x1 ;  /* 0x000000040000795c */ /* 0x000fe20000300000 */
.L_x_109:
[----:B------:R-:W-:Y:S01]  /*88f0*/  UIADD3 UR4, UR4, 0x34440, URZ ;  /* 0x0003444004047890 */ /* 0x000fe2000fffe03f */
[----:B------:R-:W-:-:S03]  /*8900*/  VIADD R2, R2, 0x1 ;  /* 0x0000000102027836 */ /* 0x000fc60000000000 */
[----:B------:R-:W-:Y:S02]  /*8910*/  UPRMT UR4, UR57, 0x654, UR4 ;  /* 0x0000065439047896 */ /* 0x000fe40008000004 */
[----:B------:R-:W-:-:S04]  /*8920*/  ISETP.NE.AND P1, PT, R2, 0x8, PT ;  /* 0x000000080200780c */ /* 0x000fc80003f25270 */
[----:B------:R-:W-:Y:S02]  /*8930*/  SEL R0, RZ, 0x1, P1 ;  /* 0x00000001ff007807 */ /* 0x000fe40000800000 */
[----:B------:R-:W-:Y:S01]  /*8940*/  SEL R2, R2, RZ, P1 ;  /* 0x000000ff02027207 */ /* 0x000fe20000800000 */
[----:B----4-:R-:W-:Y:S01]  /*8950*/  SYNCS.ARRIVE.TRANS64.RED.A1T0 RZ, [UR4], RZ ;  /* 0x000000ffffff79a7 */ /* 0x010fe20008100404 */
[----:B------:R-:W-:Y:S01]  /*8960*/  UIMAD.WIDE.U32 UR4, UR40, -0x55555555, URZ ;  /* 0xaaaaaaab280478a5 */ /* 0x000fe2000f8e003f */
[----:B------:R-:W-:-:S03]  /*8970*/  LOP3.LUT R23, R23, R0, RZ, 0x3c, !PT ;  /* 0x0000000017177212 */ /* 0x000fc600078e3cff */
[----:B------:R-:W-:-:S04]  /*8980*/  USHF.R.U32.HI UR4, URZ, 0x1, UR5 ;  /* 0x000000013f047899 */ /* 0x000fc80008011605 */
[----:B------:R-:W-:-:S12]  /*8990*/  UIMAD UR40, UR4, -0x3, UR40 ;  /* 0xfffffffd042878a4 */ /* 0x000fd8000f8e0228 */
.L_x_106:
[----:B---3--:R-:W-:Y:S02]  /*89a0*/  ISETP.NE.AND P1, PT, R19, RZ, PT ;  /* 0x000000ff1300720c */ /* 0x008fe40003f25270 */
[CC--:B------:R-:W-:Y:S02]  /*89b0*/  ISETP.NE.AND P2, PT, R153.reuse, R18.reuse, PT ;  /* 0x000000129900720c */ /* 0x0c0fe40003f45270 */
[----:B------:R-:W-:-:S13]  /*89c0*/  ISETP.EQ.OR P3, PT, R153, R18, !P1 ;  /* 0x000000129900720c */ /* 0x000fda0004f62670 */
[----:B------:R-:W-:Y:S05]  /*89d0*/  @P3 BRA `(.L_x_110) ;  /* 0x0000000000fc3947 */ /* 0x000fea0003800000 */
[----:B------:R-:W-:-:S13]  /*89e0*/  ISETP.NE.AND P3, PT, RZ, UR52, PT ;  /* 0x00000034ff007c0c */ /* 0x000fda000bf65270 */
[----:B------:R-:W-:Y:S05]  /*89f0*/  @P3 BRA `(.L_x_110) ;  /* 0x0000000000f43947 */ /* 0x000fea0003800000 */
[----:B------:R-:W3:Y:S01]  /*8a00*/  S2R R0, SR_LANEID ;  /* 0x0000000000007919 */ /* 0x000ee20000000000 */
[----:B------:R-:W-:Y:S01]  /*8a10*/  ELECT P3, URZ, PT ;  /* 0x00000000003f782f */ /* 0x000fe20003860000 */
[----:B------:R-:W-:Y:S01]  /*8a20*/  BSSY B0, `(.L_x_111) ;  /* 0x000002f000007945 */ /* 0x000fe20003800000 */
[----:B---3--:R-:W-:-:S11]  /*8a30*/  IMAD.SHL.U32 R20, R0, 0x4, RZ ;  /* 0x0000000400147824 */ /* 0x008fd600078e00ff */
[----:B------:R-:W-:Y:S05]  /*8a40*/  @!P3 BRA `(.L_x_112) ;  /* 0x0000000000b0b947 */ /* 0x000fea0003800000 */
[C---:B------:R-:W-:Y:S01]  /*8a50*/  IMAD.SHL.U32 R0, R18.reuse, 0x8, RZ ;  /* 0x0000000812007824 */ /* 0x040fe200078e00ff */
[----:B-1----:R-:W-:Y:S01]  /*8a60*/  SHF.R.S32.HI R3, RZ, 0x1f, R18 ;  /* 0x0000001fff037819 */ /* 0x002fe20000011412 */
[----:B------:R-:W-:Y:S01]  /*8a70*/  ULDC.64 UR4, c[0x0][0x820] ;  /* 0x0002080000047ab9 */ /* 0x000fe20000000a00 */
[----:B--2---:R-:W1:Y:S02]  /*8a80*/  LDC.64 R4, c[0x0][0x290] ;  /* 0x0000a400ff047b82 */ /* 0x004e640000000a00 */
[----:B------:R-:W-:Y:S02]  /*8a90*/  SHF.L.U64.HI R3, R18, 0x3, R3 ;  /* 0x0000000312037819 */ /* 0x000fe40000010203 */
[----:B------:R-:W-:-:S04]  /*8aa0*/  IADD3 R6, P3, R0, UR4, RZ ;  /* 0x0000000400067c10 */ /* 0x000fc8000ff7e0ff */
[----:B------:R-:W-:Y:S01]  /*8ab0*/  IADD3.X R7, R3, UR5, RZ, P3, !PT ;  /* 0x0000000503077c10 */ /* 0x000fe20009ffe4ff */
[----:B------:R-:W-:-:S05]  /*8ac0*/  ULDC.64 UR4, c[0x0][0x818] ;  /* 0x0002060000047ab9 */ /* 0x000fca0000000a00 */
[----:B------:R-:W2:Y:S01]  /*8ad0*/  LDG.E.64 R6, desc[UR38][R6.64] ;  /* 0x0000002606067981 */ /* 0x000ea2000c1e1b00 */
[----:B-1----:R-:W-:Y:S01]  /*8ae0*/  IMAD.WIDE R8, R18, 0xc, R4 ;  /* 0x0000000c12087825 */ /* 0x002fe200078e0204 */
[----:B------:R-:W-:Y:S02]  /*8af0*/  IADD3 R4, P3, R0, UR4, RZ ;  /* 0x0000000400047c10 */ /* 0x000fe4000ff7e0ff */
[----:B------:R-:W1:Y:S02]  /*8b00*/  LDS R0, [UR48+0x1c] ;  /* 0x00001c30ff007984 */ /* 0x000e640008000800 */
[----:B------:R-:W-:Y:S02]  /*8b10*/  IADD3.X R5, R3, UR5, RZ, P3, !PT ;  /* 0x0000000503057c10 */ /* 0x000fe40009ffe4ff */
[----:B------:R-:W3:Y:S04]  /*8b20*/  LDG.E R14, desc[UR38][R8.64] ;  /* 0x00000026080e7981 */ /* 0x000ee8000c1e1900 */
[----:B------:R3:W4:Y:S04]  /*8b30*/  LDG.E R15, desc[UR38][R8.64+0x4] ;  /* 0x00000426080f7981 */ /* 0x000728000c1e1900 */
[----:B------:R-:W5:Y:S01]  /*8b40*/  LDG.E.64 R4, desc[UR38][R4.64] ;  /* 0x0000002604047981 */ /* 0x000f62000c1e1b00 */
[----:B------:R-:W-:Y:S01]  /*8b50*/  IMAD.U32 R12, RZ, RZ, UR48 ;  /* 0x00000030ff0c7e24 */ /* 0x000fe2000f8e00ff */
[----:B------:R-:W-:-:S02]  /*8b60*/  CS2R R10, SRZ ;  /* 0x00000000000a7805 */ /* 0x000fc4000001ff00 */
[----:B------:R-:W-:Y:S02]  /*8b70*/  STS [UR48+0x30], RZ ;  /* 0x000030ffff007988 */ /* 0x000fe40008000830 */
[----:B------:R-:W-:-:S05]  /*8b80*/  SHF.R.U64 R12, R12, 0x4, RZ ;  /* 0x000000040c0c7819 */ /* 0x000fca00000012ff */
[----:B------:R-:W-:Y:S04]  /*8b90*/  STS [UR48+0x10], R12 ;  /* 0x0000100cff007988 */ /* 0x000fe80008000830 */
[----:B------:R-:W-:Y:S01]  /*8ba0*/  STS [UR48+0x14], R12 ;  /* 0x0000140cff007988 */ /* 0x000fe20008000830 */
[C---:B--2---:R-:W-:Y:S01]  /*8bb0*/  SHF.L.U64.HI R3, R6.reuse, 0x1, R7 ;  /* 0x0000000106037819 */ /* 0x044fe20000010207 */
[----:B------:R-:W-:-:S03]  /*8bc0*/  IMAD.SHL.U32 R6, R6, 0x2, RZ ;  /* 0x0000000206067824 */ /* 0x000fc600078e00ff */
[----:B------:R-:W-:-:S04]  /*8bd0*/  LOP3.LUT R7, R3, 0x1fffffff, RZ, 0xc0, !PT ;  /* 0x1fffffff03077812 */ /* 0x000fc800078ec0ff */
[----:B------:R-:W-:-:S04]  /*8be0*/  SHF.R.U32.HI R3, RZ, 0x4, R7 ;  /* 0x00000004ff037819 */ /* 0x000fc80000011607 */
[----:B-1----:R-:W-:-:S05]  /*8bf0*/  LOP3.LUT R0, R0, 0xf, R3, 0xb8, !PT ;  /* 0x0000000f00007812 */ /* 0x002fca00078eb803 */
[----:B------:R1:W-:Y:S01]  /*8c00*/  STS [UR48+0x1c], R0 ;  /* 0x00001c00ff007988 */ /* 0x0003e20008000830 */
[----:B---3--:R-:W-:-:S03]  /*8c10*/  IADD3 R8, R14, -0x1, RZ ;  /* 0xffffffff0e087810 */ /* 0x008fc60007ffe0ff */
[----:B------:R-:W2:Y:S01]  /*8c20*/  LDS R3, [UR48+0x1c] ;  /* 0x00001c30ff037984 */ /* 0x000ea20008000800 */
[----:B----4-:R-:W-:Y:S01]  /*8c30*/  VIADD R9, R15, 0xffffffff ;  /* 0xffffffff0f097836 */ /* 0x010fe20000000000 */
[----:B-1----:R-:W-:Y:S02]  /*8c40*/  LOP3.LUT R0, R6, 0xfffffffe, RZ, 0xc0, !PT ;  /* 0xfffffffe06007812 */ /* 0x002fe400078ec0ff */
[----:B-----5:R-:W-:Y:S04]  /*8c50*/  STS.64 [UR48], R4 ;  /* 0x00000004ff007988 */ /* 0x020fe80008000a30 */
[----:B------:R-:W-:Y:S01]  /*8c60*/  STS.128 [UR48+0x20], R8 ;  /* 0x00002008ff007988 */ /* 0x000fe20008000c30 */
[----:B--2---:R-:W-:-:S05]  /*8c70*/  LOP3.LUT R3, R3, 0xf0, RZ, 0xb8, !PT ;  /* 0x000000f003037812 */ /* 0x004fca00078eb8ff */
[----:B------:R1:W-:Y:S04]  /*8c80*/  STS [UR48+0x1c], R3 ;  /* 0x00001c03ff007988 */ /* 0x0003e80008000830 */
[----:B------:R-:W2:Y:S01]  /*8c90*/  LDS R13, [UR48+0x1c] ;  /* 0x00001c30ff0d7984 */ /* 0x000ea20008000800 */
[----:B-1----:R-:W-:-:S05]  /*8ca0*/  SHF.R.U64 R3, R0, 0x4, R7 ;  /* 0x0000000400037819 */ /* 0x002fca0000001207 */
[----:B------:R-:W-:Y:S01]  /*8cb0*/  STS [UR48+0xc], R3 ;  /* 0x00000c03ff007988 */ /* 0x000fe20008000830 */
[----:B--2---:R-:W-:-:S05]  /*8cc0*/  LOP3.LUT R13, R13, 0xf00, RZ, 0xb8, !PT ;  /* 0x00000f000d0d7812 */ /* 0x004fca00078eb8ff */
[----:B------:R-:W-:Y:S04]  /*8cd0*/  STS.64 [UR48+0x18], R12 ;  /* 0x0000180cff007988 */ /* 0x000fe80008000a30 */
[----:B------:R-:W1:Y:S02]  /*8ce0*/  LDS R19, [UR48+0x1c] ;  /* 0x00001c30ff137984 */ /* 0x000e640008000800 */
[----:B-1----:R-:W-:-:S05]  /*8cf0*/  LOP3.LUT R0, R19, 0xf000, RZ, 0xb8, !PT ;  /* 0x0000f00013007812 */ /* 0x002fca00078eb8ff */
[----:B------:R3:W-:Y:S02]  /*8d00*/  STS [UR48+0x1c], R0 ;  /* 0x00001c00ff007988 */ /* 0x0007e40008000830 */
.L_x_112:
[----:B------:R-:W-:Y:S05]  /*8d10*/  BSYNC B0 ;  /* 0x0000000000007941 */ /* 0x000fea0003800000 */
.L_x_111:
[----:B------:R-:W-:Y:S01]  /*8d20*/  NOP ;  /* 0x0000000000007918 */ /* 0x000fe20000000000 */
[----:B-1----:R1:W4:Y:S01]  /*8d30*/  LDS R3, [R20+UR48] ;  /* 0x0000003014037984 */ /* 0x0023220008000800 */
[----:B------:R-:W-:Y:S02]  /*8d40*/  ELECT P3, URZ, PT ;  /* 0x00000000003f782f */ /* 0x000fe40003860000 */
[----:B--2---:R-:W-:Y:S01]  /*8d50*/  IADD3 R4, P4, R20, UR36, RZ ;  /* 0x0000002414047c10 */ /* 0x004fe2000ff9e0ff */
[----:B------:R-:W-:Y:S04]  /*8d60*/  BSSY B0, `(.L_x_113) ;  /* 0x0000005000007945 */ /* 0x000fe80003800000 */
[----:B------:R-:W-:-:S06]  /*8d70*/  IMAD.X R5, RZ, RZ, UR37, P4 ;  /* 0x00000025ff057e24 */ /* 0x000fcc000a0e06ff */
[----:B-1----:R-:W-:Y:S05]  /*8d80*/  @!P3 BRA `(.L_x_114) ;  /* 0x000000000008b947 */ /* 0x002fea0003800000 */
[----:B------:R0:W-:Y:S01]  /*8d90*/  UTMACMDFLUSH ;  /* 0x00000000000079b7 */ /* 0x0001e20000000000 */
[----:B------:R-:W-:-:S04]  /*8da0*/  DEPBAR.LE SB0, 0x0 ;  /* 0x000080000000791a */ /* 0x000fc80000000000 */
.L_x_114:
[----:B------:R-:W-:Y:S05]  /*8db0*/  BSYNC B0 ;  /* 0x0000000000007941 */ /* 0x000fea0003800000 */
.L_x_113:
[----:B----4-:R4:W5:Y:S02]  /*8dc0*/  ATOMG.E.EXCH.STRONG.GPU PT, RZ, [R4], R3 ;  /* 0x0000000304ff73a8 */ /* 0x01096400041ee100 */
.L_x_110:
[----:B------:R-:W-:-:S04]  /*8dd0*/  DEPBAR.LE SB0, 0x0 ;  /* 0x000080000000791a */ /* 0x000fc80000000000 */
[----:B------:R-:W-:Y:S05]  /*8de0*/  @!P0 BRA `(.L_x_115) ;  /* 0x0000000000048947 */ /* 0x000fea0003800000 */
[----:B------:R-:W-:Y:S01]  /*8df0*/  BPT.TRAP 0x1 ;  /* 0x000000040000795c */ /* 0x000fe20000300000 */
.L_x_115:
[----:B---3--:R-:W-:Y:S01]  /*8e00*/  IMAD.U32 R0, RZ, RZ, UR54 ;  /* 0x00000036ff007e24 */ /* 0x008fe2000f8e00ff */
[----:B-----5:R-:W-:Y:S01]  /*8e10*/  SYNCS.ARRIVE.TRANS64.RED.A1T0 RZ, [UR7], RZ ;  /* 0x000000ffffff79a7 */ /* 0x020fe20008100407 */
[----:B-1--4-:R-:W-:Y:S02]  /*8e20*/  SEL R3, RZ, 0x1, !P2 ;  /* 0x00000001ff037807 */ /* 0x012fe40005000000 */
[----:B------:R-:W-:Y:S01]  /*8e30*/  LOP3.LUT R154, R154, 0x1, RZ, 0x3c, !PT ;  /* 0x000000019a9a7812 */ /* 0x000fe200078e3cff */
[----:B------:R1:W-:Y:S01]  /*8e40*/  SYNCS.ARRIVE.TRANS64.A1T0 RZ, [R0+UR49], RZ ;  /* 0x000000ff00ff79a7 */ /* 0x0003e20008100031 */
[----:B------:R-:W-:Y:S05]  /*8e50*/  @P1 BRA `(.L_x_116) ;  /* 0xffffffa800f81947 */ /* 0x000fea000383ffff */
[----:B------:R-:W-:Y:S05]  /*8e60*/  EXIT ;  /* 0x000000000000794d */ /* 0x000fea0003800000 */
.L_x_23:
[----:B------:R-:W-:-:S08]  /*8e70*/  NOP ;  /* 0x0000000000007918 */ /* 0x000fd00000000000 */
[----:B----45:R-:W1:-:S00]  /*8e80*/  USETMAXREG.DEALLOC.CTAPOOL 0x28 ;  /* 0x00000028000079c8 */ /* 0x030e4000080e0500 */
[----:B------:R-:W-:-:S06]  /*8e90*/  UISETP.NE.AND UP1, UPT, UR52, 0x3, UPT ;  /* 0x000000033400788c */ /* 0x000fcc000bf25270 */
[----:B------:R-:W-:-:S13]  /*8ea0*/  PLOP3.LUT P1, PT, PT, PT, UP1, 0x80, 0x0 ;  /* 0x000000000000781c */ /* 0x000fda0003f2f018 */
[----:B-1----:R-:W-:Y:S05]  /*8eb0*/  @!P1 BRA `(.L_x_117) ;  /* 0x0000003400ec9947 */ /* 0x002fea0003800000 */
[----:B------:R-:W-:-:S13]  /*8ec0*/  ISETP.NE.AND P0, PT, RZ, UR52, PT ;  /* 0x00000034ff007c0c */ /* 0x000fda000bf05270 */
[----:B------:R-:W-:Y:S05]  /*8ed0*/  @!P0 BRA `(.L_x_118) ;  /* 0x0000001c00088947 */ /* 0x000fea0003800000 */
[----:B------:R-:W-:-:S06]  /*8ee0*/  UISETP.NE.AND UP0, UPT, UR52, 0x2, UPT ;  /* 0x000000023400788c */ /* 0x000fcc000bf05270 */
[----:B------:R-:W-:-:S13]  /*8ef0*/  PLOP3.LUT P0, PT, PT, PT, UP0, 0x80, 0x0 ;  /* 0x000000000000781c */ /* 0x000fda0003f0f008 */
[----:B--2---:R-:W-:Y:S05]  /*8f00*/  @P0 EXIT ;  /* 0x000000000000094d */ /* 0x004fea0003800000 */
[----:B------:R-:W1:Y:S01]  /*8f10*/  S2UR UR4, SR_CTAID.Y ;  /* 0x00000000000479c3 */ /* 0x000e620000002600 */
[----:B------:R-:W-:Y:S01]  /*8f20*/  ELECT P0, URZ, PT ;  /* 0x00000000003f782f */ /* 0x000fe20003800000 */
[----:B------:R-:W-:Y:S01]  /*8f30*/  BSSY B0, `(.L_x_119) ;  /* 0x000001d000007945 */ /* 0x000fe20003800000 */
[----:B-1----:R-:W-:-:S11]  /*8f40*/  UIMAD UR4, UR4, UR60, UR51 ;  /* 0x0000003c040472a4 */ /* 0x002fd6000f8e0233 */
[----:B------:R-:W-:Y:S05]  /*8f50*/  @!P0 BRA `(.L_x_120) ;  /* 0x0000000000688947 */ /* 0x000fea0003800000 */
[----:B------:R-:W1:Y:S01]  /*8f60*/  LDC.64 R4, c[0x0][0x600] ;  /* 0x00018000ff047b82 */ /* 0x000e620000000a00 */
[----:B------:R-:W-:Y:S02]  /*8f70*/  UMOV UR5, 0x400 ;  /* 0x0000040000057882 */ /* 0x000fe40000000000 */
[----:B------:R-:W-:-:S05]  /*8f80*/  ULEA UR5, UR58, UR5, 0x18 ;  /* 0x000000053a057291 */ /* 0x000fca000f8ec03f */
[----:B------:R-:W1:Y:S08]  /*8f90*/  LDC.64 R6, c[0x0][0x608] ;  /* 0x00018200ff067b82 */ /* 0x000e700000000a00 */
[----:B------:R-:W2:Y:S08]  /*8fa0*/  LDC.64 R32, c[0x0][0x610] ;  /* 0x00018400ff207b82 */ /* 0x000eb00000000a00 */
[----:B------:R-:W2:Y:S01]  /*8fb0*/  LDC.64 R34, c[0x0][0x618] ;  /* 0x00018600ff227b82 */ /* 0x000ea20000000a00 */
[----:B-1----:R1:W-:Y:S07]  /*8fc0*/  STS.128 [UR5+0x34700], R4 ;  /* 0x03470004ff007988 */ /* 0x0023ee0008000c05 */
[----:B------:R-:W3:Y:S08]  /*8fd0*/  LDC.64 R28, c[0x0][0x620] ;  /* 0x00018800ff1c7b82 */ /* 0x000ef00000000a00 */
[----:B------:R-:W3:Y:S01]  /*8fe0*/  LDC.64 R30, c[0x0][0x628] ;  /* 0x00018a00ff1e7b82 */ /* 0x000ee20000000a00 */
[----:B--2---:R2:W-:Y:S07]  /*8ff0*/  STS.128 [UR5+0x34710], R32 ;  /* 0x03471020ff007988 */ /* 0x0045ee0008000c05 */
[----:B------:R-:W4:Y:S08]  /*9000*/  LDC.64 R24, c[0x0][0x630] ;  /* 0x00018c00ff187b82 */ /* 0x000f300000000a00 */
[----:B------:R-:W4:Y:S08]  /*9010*/  LDC.64 R26, c[0x0][0x638] ;  /* 0x00018e00ff1a7b82 */ /* 0x000f300000000a00 */
[----:B------:R-:W5:Y:S01]  /*9020*/  LDC.64 R20, c[0x0][0x640] ;  /* 0x00019000ff147b82 */ /* 0x000f620000000a00 */
[----:B---3--:R2:W-:Y:S07]  /*9030*/  STS.128 [UR5+0x34720], R28 ;  /* 0x0347201cff007988 */ /* 0x0085ee0008000c05 */
[----:B------:R-:W5:Y:S08]  /*9040*/  LDC.64 R22, c[0x0][0x648] ;  /* 0x00019200ff167b82 */ /* 0x000f700000000a00 */
[----:B------:R-:W3:Y:S01]  /*9050*/  LDC.64 R12, c[0x0][0x650] ;  /* 0x00019400ff0c7b82 */ /* 0x000ee20000000a00 */
[----:B----4-:R2:W-:Y:S07]  /*9060*/  STS.128 [UR5+0x34730], R24 ;  /* 0x03473018ff007988 */ /* 0x0105ee0008000c05 */
[----:B------:R-:W3:Y:S08]  /*9070*/  LDC.64 R14, c[0x0][0x658] ;  /* 0x00019600ff0e7b82 */ /* 0x000ef00000000a00 */
[----:B------:R-:W4:Y:S01]  /*9080*/  LDC.64 R8, c[0x0][0x660] ;  /* 0x00019800ff087b82 */ /* 0x000f220000000a00 */
[----:B-----5:R2:W-:Y:S07]  /*9090*/  STS.128 [UR5+0x34740], R20 ;  /* 0x03474014ff007988 */ /* 0x0205ee0008000c05 */
[----:B------:R-:W4:Y:S08]  /*90a0*/  LDC.64 R10, c[0x0][0x668] ;  /* 0x00019a00ff0a7b82 */ /* 0x000f300000000a00 */
[----:B-1----:R-:W1:Y:S01]  /*90b0*/  LDC.64 R4, c[0x0][0x670] ;  /* 0x00019c00ff047b82 */ /* 0x002e620000000a00 */
[----:B---3--:R2:W-:Y:S07]  /*90c0*/  STS.128 [UR5+0x34750], R12 ;  /* 0x0347500cff007988 */ /* 0x0085ee0008000c05 */
[----:B------:R-:W1:Y:S01]  /*90d0*/  LDC.64 R6, c[0x0][0x678] ;  /* 0x00019e00ff067b82 */ /* 0x000e620000000a00 */
[----:B----4-:R2:W-:Y:S04]  /*90e0*/  STS.128 [UR5+0x34760], R8 ;  /* 0x03476008ff007988 */ /* 0x0105e80008000c05 */
[----:B-1----:R2:W-:Y:S02]  /*90f0*/  STS.128 [UR5+0x34770], R4 ;  /* 0x03477004ff007988 */ /* 0x0025e40008000c05 */
.L_x_120:
[----:B------:R-:W-:Y:S05]  /*9100*/  BSYNC B0 ;  /* 0x0000000000007941 */ /* 0x000fea0003800000 */
.L_x_119:
[----:B------:R-:W-:Y:S01]  /*9110*/  ELECT P0, URZ, PT ;  /* 0x00000000003f782f */ /* 0x000fe20003800000 */
[----:B------:R-:W-:Y:S01]  /*9120*/  NOP ;  /* 0x0000000000007918 */ /* 0x000fe20000000000 */
[----:B------:R-:W-:Y:S01]  /*9130*/  ULDC UR6, c[0x0][0x884] ;  /* 0x0002210000067ab9 */ /* 0x000fe20000000800 */
[----:B------:R-:W-:Y:S01]  /*9140*/  BSSY B0, `(.L_x_121) ;  /* 0x0000035000007945 */ /* 0x000fe20003800000 */
[----:B------:R-:W-:-:S03]  /*9150*/  ULEA UR6, UR6, UR4, 0x1 ;  /* 0x0000000406067291 */ /* 0x000fc6000f8e083f */
[----:B------:R-:W-:Y:S02]  /*9160*/  ULDC.64 UR4, c[0x0][0x800] ;  /* 0x0002000000047ab9 */ /* 0x000fe40000000a00 */
[----:B------:R-:W-:-:S04]  /*9170*/  UIMAD.WIDE UR4, UR6, 0x80, UR4 ;  /* 0x00000080060478a5 */ /* 0x000fc8000f8e0204 */
[----:B------:R-:W-:Y:S08]  /*9180*/  @!P0 BRA `(.L_x_122) ;  /* 0x0000000000c08947 */ /* 0x000ff00003800000 */
[----:B------:R-:W-:Y:S01]  /*9190*/  ULDC.64 UR6, c[0x0][0x808] ;  /* 0x0002020000067ab9 */ /* 0x000fe20000000a00 */
[----:B------:R-:W-:Y:S01]  /*91a0*/  ULDC.64 UR8, c[0x0][0x810] ;  /* 0x0002040000087ab9 */ /* 0x000fe20000000a00 */
[----:B------:R-:W-:Y:S02]  /*91b0*/  ISETP.NE.U32.AND P0, PT, RZ, UR6, PT ;  /* 0x00000006ff007c0c */ /* 0x000fe4000bf05070 */
[----:B------:R-:W-:Y:S02]  /*91c0*/  ISETP.NE.U32.AND P1, PT, RZ, UR8, PT ;  /* 0x00000008ff007c0c */ /* 0x000fe4000bf25070 */
[----:B------:R-:W-:Y:S02]  /*91d0*/  ISETP.NE.AND.EX P0, PT, RZ, UR7, PT, P0 ;  /* 0x00000007ff007c0c */ /* 0x000fe4000bf05300 */
[----:B------:R-:W-:-:S11]  /*91e0*/  ISETP.NE.AND.EX P1, PT, RZ, UR9, PT, P1 ;  /* 0x00000009ff007c0c */ /* 0x000fd6000bf25310 */
[----:B------:R-:W-:Y:S05]  /*91f0*/  @!P0 BRA `(.L_x_123) ;  /* 0x0000000000188947 */ /* 0x000fea0003800000 */
[----:B--2---:R-:W1:Y:S02]  /*9200*/  LDC.64 R4, c[0x0][0x808] ;  /* 0x00020200ff047b82 */ /* 0x004e640000000a00 */
[----:B-1----:R-:W-:-:S06]  /*9210*/  IMAD.WIDE R4, R18, 0x8, R4 ;  /* 0x0000000812047825 */ /* 0x002fcc00078e0204 */
[----:B------:R-:W2:Y:S01]  /*9220*/  LDG.E.64 R4, desc[UR38][R4.64] ;  /* 0x0000002604047981 */ /* 0x000ea2000c1e1b00 */
[----:B------:R-:W-:Y:S02]  /*9230*/  UMOV UR6, 0x400 ;  /* 0x0000040000067882 */ /* 0x000fe40000000000 */
[----:B------:R-:W-:-:S09]  /*9240*/  ULEA UR6, UR58, UR6, 0x18 ;  /* 0x000000063a067291 */ /* 0x000fd2000f8ec03f */
[----:B--2---:R1:W-:Y:S03]  /*9250*/  STS.64 [UR6+0x34700], R4 ;  /* 0x03470004ff007988 */ /* 0x0043e60008000a06 */
.L_x_123:
[----:B------:R-:W-:Y:S05]  /*9260*/  @!P1 BRA `(.L_x_122) ;  /* 0x0000000000889947 */ /* 0x000fea0003800000 */
[----:B-12---:R-:W1:Y:S02]  /*9270*/  LDC.64 R4, c[0x0][0x810] ;  /* 0x00020400ff047b82 */ /* 0x006e640000000a00 */
[----:B-1----:R-:W-:-:S06]  /*9280*/  IMAD.WIDE R4, R18, 0x8, R4 ;  /* 0x0000000812047825 */ /* 0x002fcc00078e0204 */
[----:B------:R-:W2:Y:S01]  /*9290*/  LDG.E.64 R4, desc[UR38][R4.64] ;  /* 0x0000002604047981 */ /* 0x000ea2000c1e1b00 */
[----:B------:R-:W-:Y:S02]  /*92a0*/  UMOV UR6, 0x400 ;  /* 0x0000040000067882 */ /* 0x000fe40000000000 */
[----:B------:R-:W-:-:S04]  /*92b0*/  ULEA UR6, UR58, UR6, 0x18 ;  /* 0x000000063a067291 */ /* 0x000fc8000f8ec03f */
[----:B------:R-:W-:-:S05]  /*92c0*/  UIADD3 UR7, UR6, 0x34700, URZ ;  /* 0x0003470006077890 */ /* 0x000fca000fffe03f */
[----:B------:R-:W1:Y:S01]  /*92d0*/  LDS R6, [UR6+0x3471c] ;  /* 0x03471c06ff067984 */ /* 0x000e620008000800 */
[----:B------:R-:W-:-:S03]  /*92e0*/  IMAD.U32 R8, RZ, RZ, UR7 ;  /* 0x00000007ff087e24 */ /* 0x000fc6000f8e00ff */
[----:B------:R-:W-:Y:S02]  /*92f0*/  STS [UR6+0x34730], RZ ;  /* 0x034730ffff007988 */ /* 0x000fe40008000806 */
[----:B------:R-:W-:-:S05]  /*9300*/  SHF.R.U64 R8, R8, 0x4, RZ ;  /* 0x0000000408087819 */ /* 0x000fca00000012ff */
[----:B------:R-:W-:Y:S04]  /*9310*/  STS [UR6+0x34710], R8 ;  /* 0x03471008ff007988 */ /* 0x000fe80008000806 */
[----:B------:R-:W-:Y:S01]  /*9320*/  STS [UR6+0x34714], R8 ;  /* 0x03471408ff007988 */ /* 0x000fe20008000806 */
[C---:B--2---:R-:W-:Y:S01]  /*9330*/  SHF.L.U64.HI R10, R4.reuse, 0x1, R5 ;  /* 0x00000001040a7819 */ /* 0x044fe20000010205 */
[----:B------:R-:W-:Y:S02]  /*9340*/  IMAD.SHL.U32 R11, R4, 0x2, RZ ;  /* 0x00000002040b7824 */ /* 0x000fe400078e00ff */
[----:B------:R-:W-:Y:S01]  /*9350*/  VIADD R5, R3, 0xffffffff ;  /* 0xffffffff03057836 */ /* 0x000fe20000000000 */
[----:B------:R-:W-:Y:S01]  /*9360*/  LOP3.LUT R10, R10, 0x1fffffff, RZ, 0xc0, !PT ;  /* 0x1fffffff0a0a7812 */ /* 0x000fe200078ec0ff */
[----:B------:R-:W-:Y:S01]  /*9370*/  VIADD R4, R0, 0xffffffff ;  /* 0xffffffff00047836 */ /* 0x000fe20000000000 */
[----:B------:R-:W-:-:S02]  /*9380*/  LOP3.LUT R3, R11, 0xfffffffe, RZ, 0xc0, !PT ;  /* 0xfffffffe0b037812 */ /* 0x000fc400078ec0ff */
[--C-:B------:R-:W-:Y:S02]  /*9390*/  SHF.R.U32.HI R7, RZ, 0x4, R10.reuse ;  /* 0x00000004ff077819 */ /* 0x100fe4000001160a */
[----:B------:R-:W-:Y:S02]  /*93a0*/  SHF.R.U64 R3, R3, 0x4, R10 ;  /* 0x0000000403037819 */ /* 0x000fe4000000120a */
[----:B-1----:R-:W-:-:S03]  /*93b0*/  LOP3.LUT R6, R6, 0xf, R7, 0xb8, !PT ;  /* 0x0000000f06067812 */ /* 0x002fc600078eb807 */
[----:B------:R-:W-:Y:S04]  /*93c0*/  STS [UR6+0x3470c], R3 ;  /* 0x03470c03ff007988 */ /* 0x000fe80008000806 */
[----:B------:R-:W-:Y:S04]  /*93d0*/  STS [UR6+0x3471c], R6 ;  /* 0x03471c06ff007988 */ /* 0x000fe80008000806 */
[----:B------:R-:W1:Y:S02]  /*93e0*/  LDS R7, [UR6+0x3471c] ;  /* 0x03471c06ff077984 */ /* 0x000e640008000800 */
[----:B-1----:R-:W-:-:S05]  /*93f0*/  LOP3.LUT R7, R7, 0xf0, RZ, 0xb8, !PT ;  /* 0x000000f007077812 */ /* 0x002fca00078eb8ff */
[----:B------:R1:W-:Y:S04]  /*9400*/  STS [UR6+0x3471c], R7 ;  /* 0x03471c07ff007988 */ /* 0x0003e80008000806 */
[----:B------:R-:W2:Y:S01]  /*9410*/  LDS R9, [UR6+0x3471c] ;  /* 0x03471c06ff097984 */ /* 0x000ea20008000800 */
[----:B-1----:R-:W-:-:S05]  /*9420*/  CS2R R6, SRZ ;  /* 0x0000000000067805 */ /* 0x002fca000001ff00 */
[----:B------:R-:W-:Y:S01]  /*9430*/  STS.128 [UR6+0x34720], R4 ;  /* 0x03472004ff007988 */ /* 0x000fe20008000c06 */
[----:B--2---:R-:W-:-:S05]  /*9440*/  LOP3.LUT R9, R9, 0xf00, RZ, 0xb8, !PT ;  /* 0x00000f0009097812 */ /* 0x004fca00078eb8ff */
[----:B------:R-:W-:Y:S04]  /*9450*/  STS.64 [UR6+0x34718], R8 ;  /* 0x03471808ff007988 */ /* 0x000fe80008000a06 */
[----:B------:R-:W1:Y:S02]  /*9460*/  LDS R12, [UR6+0x3471c] ;  /* 0x03471c06ff0c7984 */ /* 0x000e640008000800 */
[----:B-1----:R-:W-:-:S05]  /*9470*/  LOP3.LUT R0, R12, 0xf000, RZ, 0xb8, !PT ;  /* 0x0000f0000c007812 */ /* 0x002fca00078eb8ff */
[----:B------:R3:W-:Y:S02]  /*9480*/  STS [UR6+0x3471c], R0 ;  /* 0x03471c00ff007988 */ /* 0x0007e40008000806 */
.L_x_122:
[----:B------:R-:W-:Y:S05]  /*9490*/  BSYNC B0 ;  /* 0x0000000000007941 */ /* 0x000fea0003800000 */
.L_x_121:
[----:B---3--:R-:W3:Y:S01]  /*94a0*/  S2R R0, SR_LANEID ;  /* 0x0000000000007919 */ /* 0x008ee20000000000 */
[----:B------:R-:W-:Y:S01]  /*94b0*/  ELECT P0, URZ, PT ;  /* 0x00000000003f782f */ /* 0x000fe20003800000 */
[----:B------:R-:W-:Y:S01]  /*94c0*/  NOP ;  /* 0x0000000000007918 */ /* 0x000fe20000000000 */
[----:B------:R-:W-:Y:S11]  /*94d0*/  BSSY B0, `(.L_x_124) ;  /* 0x0000004000007945 */ /* 0x000ff60003800000 */
[----:B------:R-:W-:Y:S05]  /*94e0*/  @!P0 BRA `(.L_x_125) ;  /* 0x0000000000088947 */ /* 0x000fea0003800000 */
[----:B------:R0:W-:Y:S01]  /*94f0*/  UTMACMDFLUSH ;  /* 0x00000000000079b7 */ /* 0x0001e20000000000 */
[----:B------:R-:W-:-:S04]  /*9500*/  DEPBAR.LE SB0, 0x0 ;  /* 0x000080000000791a */ /* 0x000fc80000000000 */
.L_x_125:
[----:B------:R-:W-:Y:S05]  /*9510*/  BSYNC B0 ;  /* 0x0000000000007941 */ /* 0x000fea0003800000 */
.L_x_124:
[----:B------:R-:W-:Y:S01]  /*9520*/  UMOV UR6, 0x400 ;  /* 0x0000040000067882 */ /* 0x000fe20000000000 */
[----:B--23--:R-:W-:Y:S01]  /*9530*/  IMAD.SHL.U32 R6, R0, 0x4, RZ ;  /* 0x0000000400067824 */ /* 0x00cfe200078e00ff */
[----:B------:R-:W-:-:S04]  /*9540*/  ULEA UR6, UR58, UR6, 0x18 ;  /* 0x000000063a067291 */ /* 0x000fc8000f8ec03f */
[----:B------:R-:W-:Y:S01]  /*9550*/  UIADD3 UR32, UR6, 0x34700, URZ ;  /* 0x0003470006207890 */ /* 0x000fe2000fffe03f */
[----:B-1----:R-:W-:Y:S01]  /*9560*/  IADD3 R4, P0, R6, UR4, RZ ;  /* 0x0000000406047c10 */ /* 0x002fe2000ff1e0ff */
[----:B------:R-:W-:-:S03]  /*9570*/  IMAD.MOV.U32 R0, RZ, RZ, RZ ;  /* 0x000000ffff007224 */ /* 0x000fc600078e00ff */
[----:B------:R-:W-:-:S04]  /*9580*/  IADD3.X R5, RZ, UR5, RZ, P0, !PT ;  /* 0x00000005ff057c10 */ /* 0x000fc800087fe4ff */
[----:B------:R-:W1:Y:S01]  /*9590*/  LDS R3, [R6+UR32] ;  /* 0x0000002006037984 */ /* 0x000e620008000800 */
[----:B------:R-:W-:-:S03]  /*95a0*/  SHF.L.U32 R0, R0, 0x1f, RZ ;  /* 0x0000001f00007819 */ /* 0x000fc600000006ff */
[----:B-1----:R1:W2:Y:S02]  /*95b0*/  ATOMG.E.EXCH.STRONG.GPU PT, RZ, [R4], R3 ;  /* 0x0000000304ff73a8 */ /* 0x0022a400041ee100 */
[----:B--2---:R-:W2:Y:S01]  /*95c0*/  SYNCS.PHASECHK.TRANS64.TRYWAIT P0, [UR6+0x344f8], R0 ;  /* 0x0344f800ff0075a7 */ /* 0x004ea20008000146 */
[----:B------:R-:W-:Y:S02]  /*95d0*/  ULOP3.LUT UR31, UR59, 0x1, URZ, 0xfc, !UPT ;  /* 0x000000013b1f7892 */ /* 0x000fe4000f8efc3f */
[----:B------:R-:W-:Y:S01]  /*95e0*/  ULOP3.LUT UR30, UR61, 0x2, URZ, 0xfc, !UPT ;  /* 0x000000023d1e7892 */ /* 0x000fe2000f8efc3f */
[----:B-12---:R-:W-:Y:S11]  /*95f0*/  @!P0 BRA `(.L_x_126) ;  /* 0x0000005800708947 */ /* 0x006ff60003800000 */
.L_x_284:
[----:B------:R-:W-:Y:S01]  /*9600*/  IMAD.MOV.U32 R4, RZ, RZ, 0x1 ;  /* 0x00000001ff047424 */ /* 0x000fe200078e00ff */
[----:B------:R-:W-:Y:S01]  /*9610*/  ULDC UR29, c[0x0][0x598] ;  /* 0x00016600001d7ab9 */ /* 0x000fe20000000800 */
[----:B-1----:R-:W-:Y:S01]  /*9620*/  IMAD.MOV.U32 R0, RZ, RZ, RZ ;  /* 0x000000ffff007224 */ /* 0x002fe200078e00ff */
[----:B------:R-:W-:Y:S01]  /*9630*/  ULDC UR28, c[0x0][0x580] ;  /* 0x00016000001c7ab9 */ /* 0x000fe20000000800 */
[----:B------:R-:W-:Y:S01]  /*9640*/  ULDC.64 UR24, c[0x0][0x590] ;  /* 0x0001640000187ab9 */ /* 0x000fe20000000a00 */
[----:B------:R-:W-:-:S05]  /*9650*/  ULDC.64 UR26, c[0x0][0x588] ;  /* 0x00016200001a7ab9 */ /* 0x000fca0000000a00 */
.L_x_187:
[----:B------:R-:W-:-:S06]  /*9660*/  UISETP.NE.AND UP0, UPT, UR31, 0x3, UPT ;  /* 0x000000031f00788c */ /* 0x000fcc000bf05270 */
[----:B------:R-:W-:-:S13]  /*9670*/  PLOP3.LUT P1, PT, PT, PT, UP0, 0x80, 0x0 ;  /* 0x000000000000781c */ /* 0x000fda0003f2f008 */
[----:B-----5:R-:W-:Y:S05]  /*9680*/  @!P1 BRA `(.L_x_127) ;  /* 0x0000000000049947 */ /* 0x020fea0003800000 */
[----:B------:R-:W-:Y:S01]  /*9690*/  BPT.TRAP 0x1 ;  /* 0x000000040000795c */ /* 0x000fe20000300000 */
.L_x_127:
[----:B------:R-:W-:Y:S02]  /*96a0*/  R2UR UR7, R2 ;  /* 0x00000000020772ca */ /* 0x000fe400000e0000 */
[----:B------:R-:W-:Y:S02]  /*96b0*/  SHF.L.U32 R3, R0, 0x1f, RZ ;  /* 0x0000001f00037819 */ /* 0x000fe400000006ff */
[----:B------:R-:W-:-:S09]  /*96c0*/  LEA R8, R2, UR6, 0x4 ;  /* 0x0000000602087c11 */ /* 0x000fd2000f8e20ff */
[----:B------:R-:W-:-:S09]  /*96d0*/  ULEA UR7, UR7, UR6, 0x3 ;  /* 0x0000000607077291 */ /* 0x000fd2000f8e183f */
[----:B------:R-:W1:Y:S02]  /*96e0*/  SYNCS.PHASECHK.TRANS64.TRYWAIT P0, [UR7+0x34400], R3 ;  /* 0x03440003ff0075a7 */ /* 0x000e640008000147 */
[----:B-1----:R-:W-:Y:S05]  /*96f0*/  @!P0 BRA `(.L_x_128) ;  /* 0x0000005800488947 */ /* 0x002fea0003800000 */
.L_x_285:
[----:B------:R-:W2:Y:S01]  /*9700*/  LDS.128 R8, [R8+0x34520] ;  /* 0x0345200008087984 */ /* 0x000ea20000000c00 */
        /* <DEDUP_REMOVED lines=8> */
.L_x_129:
[----:B------:R-:W-:Y:S01]  /*9790*/  UIADD3 UR7, UR7, 0x34440, URZ ;  /* 0x0003444007077890 */ /* 0x000fe2000fffe03f */
[----:B------:R-:W-:Y:S02]  /*97a0*/  R2UR UR18, R16 ;  /* 0x00000000101272ca */ /* 0x000fe400000e0000 */
[----:B------:R-:W-:Y:S01]  /*97b0*/  R2UR UR19, R17 ;  /* 0x00000000111372ca */ /* 0x000fe200000e0000 */
[----:B------:R-:W-:Y:S01]  /*97c0*/  UPRMT UR7, UR58, 0x654, UR7 ;  /* 0x000006543a077896 */ /* 0x000fe20008000007 */
[----:B------:R-:W-:Y:S02]  /*97d0*/  LOP3.LUT P1, RZ, R4, 0xff, RZ, 0xc0, !PT ;  /* 0x000000ff04ff7812 */ /* 0x000fe4000782c0ff */
[----:B------:R-:W-:-:S04]  /*97e0*/  ISETP.NE.U32.AND P0, PT, RZ, UR24, PT ;  /* 0x00000018ff007c0c */ /* 0x000fc8000bf05070 */
[----:B------:R-:W-:Y:S02]  /*97f0*/  ISETP.NE.AND.EX P0, PT, RZ, UR25, PT, P0 ;  /* 0x00000019ff007c0c */ /* 0x000fe4000bf05300 */
[----:B---3--:R-:W-:Y:S01]  /*9800*/  SYNCS.ARRIVE.TRANS64.RED.A1T0 RZ, [UR7], RZ ;  /* 0x000000ffffff79a7 */ /* 0x008fe20008100407 */
[----:B------:R-:W-:Y:S02]  /*9810*/  USHF.L.U32 UR18, UR18, 0x7, URZ ;  /* 0x0000000712127899 */ /* 0x000fe4000800063f */
[----:B------:R-:W-:Y:S02]  /*9820*/  USHF.L.U32 UR19, UR19, 0x7, URZ ;  /* 0x0000000713137899 */ /* 0x000fe4000800063f */
[----:B------:R-:W-:Y:S10]  /*9830*/  @!P1 BRA `(.L_x_130) ;  /* 0x00000000000c9947 */ /* 0x000ff40003800000 */
[----:B------:R-:W-:-:S04]  /*9840*/  DEPBAR {5,4,3,2,1,0} ;  /* 0x0000003f0000791a */ /* 0x000fc80000000000 */
[----:B------:R3:W-:Y:S02]  /*9850*/  UTMACCTL.IV [UR4] ;  /* 0x00000000040079b9 */ /* 0x0007e40008000000 */
[----:B---3--:R-:W-:Y:S01]  /*9860*/  NOP ;  /* 0x0000000000007918 */ /* 0x008fe20000000000 */
.L_x_130:
[----:B------:R-:W-:Y:S05]  /*9870*/  @!P0 BRA `(.L_x_131) ;  /* 0x0000000000188947 */ /* 0x000fea0003800000 */
[----:B------:R-:W3:Y:S02]  /*9880*/  LDC.64 R4, c[0x0][0x590] ;  /* 0x00016400ff047b82 */ /* 0x000ee40000000a00 */
[----:B---3--:R-:W-:-:S06]  /*9890*/  IMAD.WIDE R4, R18, 0x8, R4 ;  /* 0x0000000812047825 */ /* 0x008fcc00078e0204 */
[----:B------:R-:W1:Y:S04]  /*98a0*/  LDG.E.64 R4, desc[UR38][R4.64] ;  /* 0x0000002604047981 */ /* 0x000e68000c1e1b00 */
[----:B-1----:R-:W3:Y:S02]  /*98b0*/  LD.E R3, desc[UR38][R4.64] ;  /* 0x0000002604037980 */ /* 0x002ee4000c101900 */
[----:B---3--:R-:W-:Y:S01]  /*98c0*/  FSETP.NEU.AND P0, PT, R3, RZ, PT ;  /* 0x000000ff0300720b */ /* 0x008fe20003f0d000 */
[----:B------:R-:W-:-:S12]  /*98d0*/  BRA `(.L_x_132) ;  /* 0x0000000000247947 */ /* 0x000fd80003800000 */
.L_x_131:
[----:B------:R-:W-:Y:S02]  /*98e0*/  ISETP.NE.U32.AND P1, PT, RZ, UR26, PT ;  /* 0x0000001aff007c0c */ /* 0x000fe4000bf25070 */
[----:B------:R-:W-:Y:S02]  /*98f0*/  FSETP.NEU.AND P0, PT, RZ, UR28, PT ;  /* 0x0000001cff007c0b */ /* 0x000fe4000bf0d000 */
[----:B------:R-:W-:-:S13]  /*9900*/  ISETP.NE.AND.EX P1, PT, RZ, UR27, PT, P1 ;  /* 0x0000001bff007c0c */ /* 0x000fda000bf25310 */
[----:B------:R-:W-:Y:S05]  /*9910*/  @!P1 BRA `(.L_x_132) ;  /* 0x0000000000149947 */ /* 0x000fea0003800000 */
[----:B------:R-:W3:Y:S01]  /*9920*/  LDC.64 R4, c[0x0][0x588] ;  /* 0x00016200ff047b82 */ /* 0x000ee20000000a00 */
[----:B-1----:R-:W-:-:S04]  /*9930*/  IMAD R3, R18, UR29, RZ ;  /* 0x0000001d12037c24 */ /* 0x002fc8000f8e02ff */
[----:B---3--:R-:W-:-:S06]  /*9940*/  IMAD.WIDE R4, R3, 0x4, R4 ;  /* 0x0000000403047825 */ /* 0x008fcc00078e0204 */
[----:B------:R-:W3:Y:S02]  /*9950*/  LDG.E R4, desc[UR38][R4.64] ;  /* 0x0000002604047981 */ /* 0x000ee4000c1e1900 */
[----:B---3--:R-:W-:-:S13]  /*9960*/  FSETP.NEU.AND P0, PT, R4, RZ, PT ;  /* 0x000000ff0400720b */ /* 0x008fda0003f0d000 */
.L_x_132:
[----:B------:R-:W-:Y:S01]  /*9970*/  UISETP.NE.AND UP0, UPT, UR30, 0x3, UPT ;  /* 0x000000031e00788c */ /* 0x000fe2000bf05270 */
[----:B------:R-:W-:-:S05]  /*9980*/  ELECT P1, URZ, PT ;  /* 0x00000000003f782f */ /* 0x000fca0003820000 */
[----:B------:R-:W-:Y:S02]  /*9990*/  PLOP3.LUT P2, PT, PT, PT, UP0, 0x80, 0x0 ;  /* 0x000000000000781c */ /* 0x000fe40003f4f008 */
[----:B------:R-:W-:-:S11]  /*99a0*/  PLOP3.LUT P0, PT, P0, P1, PT, 0x2a, 0x0 ;  /* 0x000000000000781c */ /* 0x000fd60000702572 */
[----:B------:R-:W-:Y:S05]  /*99b0*/  @!P2 BRA `(.L_x_133) ;  /* 0x000000000004a947 */ /* 0x000fea0003800000 */
[----:B------:R-:W-:Y:S01]  /*99c0*/  BPT.TRAP 0x1 ;  /* 0x000000040000795c */ /* 0x000fe20000300000 */
.L_x_133:
[----:B-1----:R-:W-:-:S05]  /*99d0*/  IMAD.MOV.U32 R3, RZ, RZ, 0x1 ;  /* 0x00000001ff037424 */ /* 0x002fca00078e00ff */
[----:B------:R-:W-:-:S04]  /*99e0*/  SHF.L.U32 R3, R3, 0x1f, RZ ;  /* 0x0000001f03037819 */ /* 0x000fc800000006ff */
[----:B------:R-:W1:Y:S02]  /*99f0*/  SYNCS.PHASECHK.TRANS64.TRYWAIT P1, [UR6+0x344d0], R3 ;  /* 0x0344d003ff0075a7 */ /* 0x000e640008020146 */
[----:B-1----:R-:W-:Y:S05]  /*9a00*/  @!P1 BRA `(.L_x_134) ;  /* 0x00000054009c9947 */ /* 0x002fea0003800000 */
.L_x_286:
[----:B------:R-:W-:Y:S04]  /*9a10*/  BSSY B0, `(.L_x_135) ;  /* 0x000000b000007945 */ /* 0x000fe80003800000 */
[----:B------:R-:W-:Y:S05]  /*9a20*/  @P0 BRA `(.L_x_136) ;  /* 0x0000000000240947 */ /* 0x000fea0003800000 */
[----:B------:R-:W-:Y:S02]  /*9a30*/  UIADD3 UR16, UR6, 0x30000, URZ ;  /* 0x0003000006107890 */ /* 0x000fe4000fffe03f */
[----:B------:R-:W-:Y:S01]  /*9a40*/  UIADD3 UR17, UR6, 0x344b0, URZ ;  /* 0x000344b006117890 */ /* 0x000fe2000fffe03f */
[----:B------:R-:W-:Y:S01]  /*9a50*/  UMOV UR8, 0x0 ;  /* 0x0000000000087882 */ /* 0x000fe20000000000 */
[----:B------:R-:W-:-:S07]  /*9a60*/  UMOV UR9, 0x10000000 ;  /* 0x1000000000097882 */ /* 0x000fce0000000000 */
[----:B------:R3:W-:Y:S02]  /*9a70*/  UTMALDG.2D [UR16], [UR4], desc[UR8] ;  /* 0x00000810040075b4 */ /* 0x0007e40008009000 */
[----:B---3--:R-:W-:Y:S05]  /*9a80*/  @!P2 BRA `(.L_x_137) ;  /* 0x000000000004a947 */ /* 0x008fea0003800000 */
[----:B------:R-:W-:Y:S01]  /*9a90*/  BPT.TRAP 0x1 ;  /* 0x000000040000795c */ /* 0x000fe20000300000 */
.L_x_137:
[----:B-1----:R-:W1:Y:S02]  /*9aa0*/  LDC R4, c[0x0][0x828] ;  /* 0x00020a00ff047b82 */ /* 0x002e640000000800 */
[----:B-1----:R3:W-:Y:S02]  /*9ab0*/  SYNCS.ARRIVE.TRANS64.RED.A0TR RZ, [UR6+0x344b0], R4 ;  /* 0x0344b004ffff79a7 */ /* 0x0027e40008300406 */
.L_x_136:
[----:B------:R-:W-:Y:S05]  /*9ac0*/  BSYNC B0 ;  /* 0x0000000000007941 */ /* 0x000fea0003800000 */
.L_x_135:
[----:B------:R-:W-:Y:S05]  /*9ad0*/  @!P2 BRA `(.L_x_138) ;  /* 0x000000000004a947 */ /* 0x000fea0003800000 */
[----:B------:R-:W-:Y:S01]  /*9ae0*/  BPT.TRAP 0x1 ;  /* 0x000000040000795c */ /* 0x000fe20000300000 */
.L_x_138:
[----:B------:R-:W-:-:S04]  /*9af0*/  UIADD3 UR13, UR6, 0x344b0, URZ ;  /* 0x000344b0060d7890 */ /* 0x000fc8000fffe03f */
[----:B------:R-:W-:-:S09]  /*9b00*/  UPRMT UR7, UR58, 0x654, UR13 ;  /* 0x000006543a077896 */ /* 0x000fd2000800000d */
[----:B------:R-:W-:Y:S01]  /*9b10*/  SYNCS.ARRIVE.TRANS64.RED.A1T0 RZ, [UR7], RZ ;  /* 0x000000ffffff79a7 */ /* 0x000fe20008100407 */
[----:B------:R-:W-:Y:S05]  /*9b20*/  @!P2 BRA `(.L_x_139) ;  /* 0x000000000004a947 */ /* 0x000fea0003800000 */
[----:B------:R-:W-:Y:S01]  /*9b30*/  BPT.TRAP 0x1 ;  /* 0x000000040000795c */ /* 0x000fe20000300000 */
.L_x_139:
[----:B------:R-:W4:Y:S02]  /*9b40*/  SYNCS.PHASECHK.TRANS64.TRYWAIT P1, [UR6+0x344d8], R3 ;  /* 0x0344d803ff0075a7 */ /* 0x000f240008020146 */
[----:B----4-:R-:W-:Y:S05]  /*9b50*/  @!P1 BRA `(.L_x_140) ;  /* 0x0000005400609947 */ /* 0x010fea0003800000 */
.L_x_287:
[----:B------:R-:W-:Y:S04]  /*9b60*/  BSSY B0, `(.L_x_141) ;  /* 0x000000d000007945 */ /* 0x000fe80003800000 */
[----:B------:R-:W-:Y:S05]  /*9b70*/  @P0 BRA `(.L_x_142) ;  /* 0x00000000002c0947 */ /* 0x000fea0003800000 */
[----:B------:R-:W-:Y:S02]  /*9b80*/  UIADD3 UR10, UR18, 0x40, URZ ;  /* 0x00000040120a7890 */ /* 0x000fe4000fffe03f */
[----:B------:R-:W-:Y:S02]  /*9b90*/  UIADD3 UR8, UR6, 0x31000, URZ ;  /* 0x0003100006087890 */ /* 0x000fe4000fffe03f */
[----:B------:R-:W-:Y:S01]  /*9ba0*/  UIADD3 UR9, UR6, 0x344b8, URZ ;  /* 0x000344b806097890 */ /* 0x000fe2000fffe03f */
[----:B------:R-:W-:Y:S01]  /*9bb0*/  UMOV UR14, 0x0 ;  /* 0x00000000000e7882 */ /* 0x000fe20000000000 */
[----:B------:R-:W-:Y:S01]  /*9bc0*/  UMOV UR15, 0x10000000 ;  /* 0x10000000000f7882 */ /* 0x000fe20000000000 */
[----:B------:R-:W-:-:S06]  /*9bd0*/  UMOV UR11, UR19 ;  /* 0x00000013000b7c82 */ /* 0x000fcc0008000000 */
[----:B------:R4:W-:Y:S02]  /*9be0*/  UTMALDG.2D [UR8], [UR4], desc[UR14] ;  /* 0x00000e08040075b4 */ /* 0x0009e40008009000 */
[----:B----4-:R-:W-:Y:S05]  /*9bf0*/  @!P2 BRA `(.L_x_143) ;  /* 0x000000000004a947 */ /* 0x010fea0003800000 */
[----:B------:R-:W-:Y:S01]  /*9c00*/  BPT.TRAP 0x1 ;  /* 0x000000040000795c */ /* 0x000fe20000300000 */
.L_x_143:
[----:B-1-3--:R-:W1:Y:S02]  /*9c10*/  LDC R4, c[0x0][0x828] ;  /* 0x00020a00ff047b82 */ /* 0x00ae640000000800 */
[----:B-1----:R4:W-:Y:S02]  /*9c20*/  SYNCS.ARRIVE.TRANS64.RED.A0TR RZ, [UR6+0x344b8], R4 ;  /* 0x0344b804ffff79a7 */ /* 0x0029e40008300406 */
.L_x_142:
[----:B------:R-:W-:Y:S05]  /*9c30*/  BSYNC B0 ;  /* 0x0000000000007941 */ /* 0x000fea0003800000 */
.L_x_141:
[----:B------:R-:W-:Y:S05]  /*9c40*/  @!P2 BRA `(.L_x_144) ;  /* 0x000000000004a947 */ /* 0x000fea0003800000 */
[----:B------:R-:W-:Y:S01]  /*9c50*/  BPT.TRAP 0x1 ;  /* 0x000000040000795c */ /* 0x000fe20000300000 */
.L_x_144:
[----:B------:R-:W-:Y:S02]  /*9c60*/  UIADD3 UR9, UR6, 0x344b8, URZ ;  /* 0x000344b806097890 */ /* 0x000fe4000fffe03f */
[----:B------:R-:W-:Y:S02]  /*9c70*/  UIADD3 UR23, UR19, 0x20, URZ ;  /* 0x0000002013177890 */ /* 0x000fe4000fffe03f */
[----:B------:R-:W-:-:S09]  /*9c80*/  UPRMT UR16, UR58, 0x654, UR9 ;  /* 0x000006543a107896 */ /* 0x000fd20008000009 */
[----:B------:R-:W-:Y:S01]  /*9c90*/  SYNCS.ARRIVE.TRANS64.RED.A1T0 RZ, [UR16], RZ ;  /* 0x000000ffffff79a7 */ /* 0x000fe20008100410 */
[----:B------:R-:W-:Y:S05]  /*9ca0*/  @!P2 BRA `(.L_x_145) ;  /* 0x000000000004a947 */ /* 0x000fea0003800000 */
[----:B------:R-:W-:Y:S01]  /*9cb0*/  BPT.TRAP 0x1 ;  /* 0x000000040000795c */ /* 0x000fe20000300000 */
.L_x_145:
[----:B------:R-:W5:Y:S02]  /*9cc0*/  SYNCS.PHASECHK.TRANS64.TRYWAIT P1, [UR6+0x344e0], R3 ;  /* 0x0344e003ff0075a7 */ /* 0x000f640008020146 */
[----:B-----5:R-:W-:Y:S05]  /*9cd0*/  @!P1 BRA `(.L_x_146) ;  /* 0x0000005400189947 */ /* 0x020fea0003800000 */
.L_x_288:
[----:B------:R-:W-:Y:S04]  /*9ce0*/  BSSY B0, `(.L_x_147) ;  /* 0x000000c000007945 */ /* 0x000fe80003800000 */
[----:B------:R-:W-:Y:S05]  /*9cf0*/  @P0 BRA `(.L_x_148) ;  /* 0x0000000000280947 */ /* 0x000fea0003800000 */
[----:B------:R-:W-:Y:S02]  /*9d00*/  UIADD3 UR20, UR6, 0x32000, URZ ;  /* 0x0003200006147890 */ /* 0x000fe4000fffe03f */
[----:B------:R-:W-:Y:S01]  /*9d10*/  UIADD3 UR21, UR6, 0x344c0, URZ ;  /* 0x000344c006157890 */ /* 0x000fe2000fffe03f */
[----:B------:R-:W-:Y:S01]  /*9d20*/  UMOV UR10, 0x0 ;  /* 0x00000000000a7882 */ /* 0x000fe20000000000 */
[----:B------:R-:W-:Y:S01]  /*9d30*/  UMOV UR11, 0x10000000 ;  /* 0x10000000000b7882 */ /* 0x000fe20000000000 */
[----:B------:R-:W-:-:S06]  /*9d40*/  UMOV UR22, UR18 ;  /* 0x0000001200167c82 */ /* 0x000fcc0008000000 */
[----:B------:R1:W-:Y:S02]  /*9d50*/  UTMALDG.2D [UR20], [UR4], desc[UR10] ;  /* 0x00000a14040075b4 */ /* 0x0003e40008009000 */
[----:B-1----:R-:W-:Y:S05]  /*9d60*/  @!P2 BRA `(.L_x_149) ;  /* 0x000000000004a947 */ /* 0x002fea0003800000 */
[----:B------:R-:W-:Y:S01]  /*9d70*/  BPT.TRAP 0x1 ;  /* 0x000000040000795c */ /* 0x000fe20000300000 */
.L_x_149:
[----:B---34-:R-:W1:Y:S02]  /*9d80*/  LDC R4, c[0x0][0x828] ;  /* 0x00020a00ff047b82 */ /* 0x018e640000000800 */
[----:B-1----:R1:W-:Y:S02]  /*9d90*/  SYNCS.ARRIVE.TRANS64.RED.A0TR RZ, [UR6+0x344c0], R4 ;  /* 0x0344c004ffff79a7 */ /* 0x0023e40008300406 */
.L_x_148:
[----:B------:R-:W-:Y:S05]  /*9da0*/  BSYNC B0 ;  /* 0x0000000000007941 */ /* 0x000fea0003800000 */
.L_x_147:
[----:B------:R-:W-:Y:S05]  /*9db0*/  @!P2 BRA `(.L_x_150) ;  /* 0x000000000004a947 */ /* 0x000fea0003800000 */
[----:B------:R-:W-:Y:S01]  /*9dc0*/  BPT.TRAP 0x1 ;  /* 0x000000040000795c */ /* 0x000fe20000300000 */
.L_x_150:
[----:B------:R-:W-:-:S04]  /*9dd0*/  UIADD3 UR17, UR6, 0x344c0, URZ ;  /* 0x000344c006117890 */ /* 0x000fc8000fffe03f */
[----:B------:R-:W-:-:S09]  /*9de0*/  UPRMT UR33, UR58, 0x654, UR17 ;  /* 0x000006543a217896 */ /* 0x000fd20008000011 */
[----:B------:R-:W-:Y:S01]  /*9df0*/  SYNCS.ARRIVE.TRANS64.RED.A1T0 RZ, [UR33], RZ ;  /* 0x000000ffffff79a7 */ /* 0x000fe20008100421 */
[----:B------:R-:W-:Y:S05]  /*9e00*/  @!P2 BRA `(.L_x_151) ;  /* 0x000000000004a947 */ /* 0x000fea0003800000 */
[----:B------:R-:W-:Y:S01]  /*9e10*/  BPT.TRAP 0x1 ;  /* 0x000000040000795c */ /* 0x000fe20000300000 */
.L_x_151:
[----:B------:R-:W5:Y:S02]  /*9e20*/  SYNCS.PHASECHK.TRANS64.TRYWAIT P1, [UR6+0x344e8], R3 ;  /* 0x0344e803ff0075a7 */ /* 0x000f640008020146 */
[----:B-----5:R-:W-:Y:S05]  /*9e30*/  @!P1 BRA `(.L_x_152) ;  /* 0x0000005000d89947 */ /* 0x020fea0003800000 */
.L_x_289:
[----:B------:R-:W-:Y:S04]  /*9e40*/  BSSY B0, `(.L_x_153) ;  /* 0x000000c000007945 */ /* 0x000fe80003800000 */
[----:B------:R-:W-:Y:S05]  /*9e50*/  @P0 BRA `(.L_x_154) ;  /* 0x0000000000280947 */ /* 0x000fea0003800000 */
[----:B------:R-:W-:Y:S02]  /*9e60*/  UIADD3 UR22, UR18, 0x40, URZ ;  /* 0x0000004012167890 */ /* 0x000fe4000fffe03f */
[----:B------:R-:W-:Y:S02]  /*9e70*/  UIADD3 UR20, UR6, 0x33000, URZ ;  /* 0x0003300006147890 */ /* 0x000fe4000fffe03f */
[----:B------:R-:W-:Y:S01]  /*9e80*/  UIADD3 UR21, UR6, 0x344c8, URZ ;  /* 0x000344c806157890 */ /* 0x000fe2000fffe03f */
[----:B------:R-:W-:Y:S01]  /*9e90*/  UMOV UR10, 0x0 ;  /* 0x00000000000a7882 */ /* 0x000fe20000000000 */
[----:B------:R-:W-:-:S07]  /*9ea0*/  UMOV UR11, 0x10000000 ;  /* 0x10000000000b7882 */ /* 0x000fce0000000000 */
[----:B------:R1:W-:Y:S02]  /*9eb0*/  UTMALDG.2D [UR20], [UR4], desc[UR10] ;  /* 0x00000a14040075b4 */ /* 0x0003e40008009000 */
[----:B-1----:R-:W-:Y:S05]  /*9ec0*/  @!P2 BRA `(.L_x_155) ;  /* 0x000000000004a947 */ /* 0x002fea0003800000 */
[----:B------:R-:W-:Y:S01]  /*9ed0*/  BPT.TRAP 0x1 ;  /* 0x000000040000795c */ /* 0x000fe20000300000 */
.L_x_155:
[----:B---34-:R-:W1:Y:S02]  /*9ee0*/  LDC R4, c[0x0][0x828] ;  /* 0x00020a00ff047b82 */ /* 0x018e640000000800 */
[----:B-1----:R1:W-:Y:S02]  /*9ef0*/  SYNCS.ARRIVE.TRANS64.RED.A0TR RZ, [UR6+0x344c8], R4 ;  /* 0x0344c804ffff79a7 */ /* 0x0023e40008300406 */
.L_x_154:
[----:B------:R-:W-:Y:S05]  /*9f00*/  BSYNC B0 ;  /* 0x0000000000007941 */ /* 0x000fea0003800000 */
.L_x_153:
[----:B------:R-:W-:Y:S05]  /*9f10*/  @!P2 BRA `(.L_x_156) ;  /* 0x000000000004a947 */ /* 0x000fea0003800000 */
[----:B------:R-:W-:Y:S01]  /*9f20*/  BPT.TRAP 0x1 ;  /* 0x000000040000795c */ /* 0x000fe20000300000 */
.L_x_156:
[----:B------:R-:W-:Y:S02]  /*9f30*/  UIADD3 UR21, UR6, 0x344c8, URZ ;  /* 0x000344c806157890 */ /* 0x000fe4000fffe03f */
[----:B------:R-:W-:Y:S02]  /*9f40*/  UIADD3 UR15, UR19, 0x40, URZ ;  /* 0x00000040130f7890 */ /* 0x000fe4000fffe03f */
[----:B------:R-:W-:-:S09]  /*9f50*/  UPRMT UR34, UR58, 0x654, UR21 ;  /* 0x000006543a227896 */ /* 0x000fd20008000015 */
[----:B------:R-:W-:Y:S01]  /*9f60*/  SYNCS.ARRIVE.TRANS64.RED.A1T0 RZ, [UR34], RZ ;  /* 0x000000ffffff79a7 */ /* 0x000fe20008100422 */
[----:B------:R-:W-:Y:S05]  /*9f70*/  @!P2 BRA `(.L_x_157) ;  /* 0x000000000004a947 */ /* 0x000fea0003800000 */
[----:B------:R-:W-:Y:S01]  /*9f80*/  BPT.TRAP 0x1 ;  /* 0x000000040000795c */ /* 0x000fe20000300000 */
.L_x_157:
[----:B-1-34-:R-:W-:-:S04]  /*9f90*/  SHF.L.U32 R4, RZ, 0x1f, RZ ;  /* 0x0000001fff047819 */ /* 0x01afc800000006ff */
[----:B------:R-:W1:Y:S02]  /*9fa0*/  SYNCS.PHASECHK.TRANS64.TRYWAIT P1, [UR6+0x344d0], R4 ;  /* 0x0344d004ff0075a7 */ /* 0x000e640008020146 */
[----:B-1----:R-:W-:Y:S05]  /*9fb0*/  @!P1 BRA `(.L_x_158) ;  /* 0x0000005000909947 */ /* 0x002fea0003800000 */
.L_x_290:
[----:B------:R-:W-:Y:S04]  /*9fc0*/  BSSY B0, `(.L_x_159) ;  /* 0x000000b000007945 */ /* 0x000fe80003800000 */
[----:B------:R-:W-:Y:S05]  /*9fd0*/  @P0 BRA `(.L_x_160) ;  /* 0x0000000000240947 */ /* 0x000fea0003800000 */
[----:B------:R-:W-:Y:S01]  /*9fe0*/  UIADD3 UR12, UR6, 0x30000, URZ ;  /* 0x00030000060c7890 */ /* 0x000fe2000fffe03f */
[----:B------:R-:W-:Y:S01]  /*9ff0*/  UMOV UR10, 0x0 ;  /* 0x00000000000a7882 */ /* 0x000fe20000000000 */
[----:B------:R-:W-:Y:S01]  /*a000*/  UMOV UR11, 0x10000000 ;  /* 0x10000000000b7882 */ /* 0x000fe20000000000 */
[----:B------:R-:W-:-:S06]  /*a010*/  UMOV UR14, UR18 ;  /* 0x00000012000e7c82 */ /* 0x000fcc0008000000 */
[----:B------:R3:W-:Y:S02]  /*a020*/  UTMALDG.2D [UR12], [UR4], desc[UR10] ;  /* 0x00000a0c040075b4 */ /* 0x0007e40008009000 */
[----:B---3--:R-:W-:Y:S05]  /*a030*/  @!P2 BRA `(.L_x_161) ;  /* 0x000000000004a947 */ /* 0x008fea0003800000 */
[----:B------:R-:W-:Y:S01]  /*a040*/  BPT.TRAP 0x1 ;  /* 0x000000040000795c */ /* 0x000fe20000300000 */
.L_x_161:
[----:B-1----:R-:W1:Y:S02]  /*a050*/  LDC R5, c[0x0][0x828] ;  /* 0x00020a00ff057b82 */ /* 0x002e640000000800 */
[----:B-1----:R3:W-:Y:S02]  /*a060*/  SYNCS.ARRIVE.TRANS64.RED.A0TR RZ, [UR6+0x344b0], R5 ;  /* 0x0344b005ffff79a7 */ /* 0x0027e40008300406 */
.L_x_160:
[----:B------:R-:W-:Y:S05]  /*a070*/  BSYNC B0 ;  /* 0x0000000000007941 */ /* 0x000fea0003800000 */
.L_x_159:
[----:B------:R-:W-:Y:S05]  /*a080*/  @!P2 BRA `(.L_x_162) ;  /* 0x000000000004a947 */ /* 0x000fea0003800000 */
[----:B------:R-:W-:Y:S01]  /*a090*/  BPT.TRAP 0x1 ;  /* 0x000000040000795c */ /* 0x000fe20000300000 */
.L_x_162:
[----:B------:R-:W-:Y:S01]  /*a0a0*/  SYNCS.ARRIVE.TRANS64.RED.A1T0 RZ, [UR7], RZ ;  /* 0x000000ffffff79a7 */ /* 0x000fe20008100407 */
[----:B------:R-:W-:Y:S05]  /*a0b0*/  @!P2 BRA `(.L_x_163) ;  /* 0x000000000004a947 */ /* 0x000fea0003800000 */
[----:B------:R-:W-:Y:S01]  /*a0c0*/  BPT.TRAP 0x1 ;  /* 0x000000040000795c */ /* 0x000fe20000300000 */
.L_x_163:
[----:B------:R-:W4:Y:S02]  /*a0d0*/  SYNCS.PHASECHK.TRANS64.TRYWAIT P1, [UR6+0x344d8], R4 ;  /* 0x0344d804ff0075a7 */ /* 0x000f240008020146 */
[----:B----4-:R-:W-:Y:S05]  /*a0e0*/  @!P1 BRA `(.L_x_164) ;  /* 0x00000050005c9947 */ /* 0x010fea0003800000 */
.L_x_291:
        /* <DEDUP_REMOVED lines=10> */
.L_x_167:
[----:B-1-3--:R-:W1:Y:S02]  /*a190*/  LDC R5, c[0x0][0x828] ;  /* 0x00020a00ff057b82 */ /* 0x00ae640000000800 */
[----:B-1----:R4:W-:Y:S02]  /*a1a0*/  SYNCS.ARRIVE.TRANS64.RED.A0TR RZ, [UR6+0x344b8], R5 ;  /* 0x0344b805ffff79a7 */ /* 0x0029e40008300406 */
.L_x_166:
[----:B------:R-:W-:Y:S05]  /*a1b0*/  BSYNC B0 ;  /* 0x0000000000007941 */ /* 0x000fea0003800000 */
.L_x_165:
[----:B------:R-:W-:Y:S05]  /*a1c0*/  @!P2 BRA `(.L_x_168) ;  /* 0x000000000004a947 */ /* 0x000fea0003800000 */
[----:B------:R-:W-:Y:S01]  /*a1d0*/  BPT.TRAP 0x1 ;  /* 0x000000040000795c */ /* 0x000fe20000300000 */
.L_x_168:
[----:B------:R-:W-:Y:S01]  /*a1e0*/  SYNCS.ARRIVE.TRANS64.RED.A1T0 RZ, [UR16], RZ ;  /* 0x000000ffffff79a7 */ /* 0x000fe20008100410 */
[----:B------:R-:W-:Y:S01]  /*a1f0*/  UIADD3 UR19, UR19, 0x60, URZ ;  /* 0x0000006013137890 */ /* 0x000fe2000fffe03f */
[----:B------:R-:W-:Y:S11]  /*a200*/  @!P2 BRA `(.L_x_169) ;  /* 0x000000000004a947 */ /* 0x000ff60003800000 */
[----:B------:R-:W-:Y:S01]  /*a210*/  BPT.TRAP 0x1 ;  /* 0x000000040000795c */ /* 0x000fe20000300000 */
.L_x_169:
[----:B------:R-:W5:Y:S02]  /*a220*/  SYNCS.PHASECHK.TRANS64.TRYWAIT P1, [UR6+0x344e0], R4 ;  /* 0x0344e004ff0075a7 */ /* 0x000f640008020146 */
[----:B-----5:R-:W-:Y:S05]  /*a230*/  @!P1 BRA `(.L_x_170) ;  /* 0x0000005000209947 */ /* 0x020fea0003800000 */
.L_x_292:
[----:B------:R-:W-:Y:S04]  /*a240*/  BSSY B0, `(.L_x_171) ;  /* 0x000000a000007945 */ /* 0x000fe80003800000 */
[----:B------:R-:W-:Y:S05]  /*a250*/  @P0 BRA `(.L_x_172) ;  /* 0x0000000000200947 */ /* 0x000fea0003800000 */
[----:B------:R-:W-:Y:S01]  /*a260*/  UIADD3 UR16, UR6, 0x32000, URZ ;  /* 0x0003200006107890 */ /* 0x000fe2000fffe03f */
[----:B------:R-:W-:Y:S01]  /*a270*/  UMOV UR8, 0x0 ;  /* 0x0000000000087882 */ /* 0x000fe20000000000 */
[----:B------:R-:W-:-:S07]  /*a280*/  UMOV UR9, 0x10000000 ;  /* 0x1000000000097882 */ /* 0x000fce0000000000 */
[----:B------:R1:W-:Y:S02]  /*a290*/  UTMALDG.2D [UR16], [UR4], desc[UR8] ;  /* 0x00000810040075b4 */ /* 0x0003e40008009000 */
[----:B-1----:R-:W-:Y:S05]  /*a2a0*/  @!P2 BRA `(.L_x_173) ;  /* 0x000000000004a947 */ /* 0x002fea0003800000 */
[----:B------:R-:W-:Y:S01]  /*a2b0*/  BPT.TRAP 0x1 ;  /* 0x000000040000795c */ /* 0x000fe20000300000 */
.L_x_173:
[----:B---34-:R-:W1:Y:S02]  /*a2c0*/  LDC R5, c[0x0][0x828] ;  /* 0x00020a00ff057b82 */ /* 0x018e640000000800 */
[----:B-1----:R1:W-:Y:S02]  /*a2d0*/  SYNCS.ARRIVE.TRANS64.RED.A0TR RZ, [UR6+0x344c0], R5 ;  /* 0x0344c005ffff79a7 */ /* 0x0023e40008300406 */
.L_x_172:
[----:B------:R-:W-:Y:S05]  /*a2e0*/  BSYNC B0 ;  /* 0x0000000000007941 */ /* 0x000fea0003800000 */
.L_x_171:
[----:B------:R-:W-:Y:S05]  /*a2f0*/  @!P2 BRA `(.L_x_174) ;  /* 0x000000000004a947 */ /* 0x000fea0003800000 */
[----:B------:R-:W-:Y:S01]  /*a300*/  BPT.TRAP 0x1 ;  /* 0x000000040000795c */ /* 0x000fe20000300000 */
.L_x_174:
[----:B------:R-:W-:Y:S01]  /*a310*/  SYNCS.ARRIVE.TRANS64.RED.A1T0 RZ, [UR33], RZ ;  /* 0x000000ffffff79a7 */ /* 0x000fe20008100421 */
[----:B------:R-:W-:Y:S05]  /*a320*/  @!P2 BRA `(.L_x_175) ;  /* 0x000000000004a947 */ /* 0x000fea0003800000 */
[----:B------:R-:W-:Y:S01]  /*a330*/  BPT.TRAP 0x1 ;  /* 0x000000040000795c */ /* 0x000fe20000300000 */
.L_x_175:
[----:B------:R-:W5:Y:S02]  /*a340*/  SYNCS.PHASECHK.TRANS64.TRYWAIT P1, [UR6+0x344e8], R4 ;  /* 0x0344e804ff0075a7 */ /* 0x000f640008020146 */
[----:B-----5:R-:W-:Y:S05]  /*a350*/  @!P1 BRA `(.L_x_176) ;  /* 0x0000004c00f09947 */ /* 0x020fea0003800000 */
.L_x_293:
        /* <DEDUP_REMOVED lines=10> */
.L_x_179:
[----:B------:R-:W1:Y:S02]  /*a400*/  LDC R4, c[0x0][0x828] ;  /* 0x00020a00ff047b82 */ /* 0x000e640000000800 */
[----:B-1----:R1:W-:Y:S02]  /*a410*/  SYNCS.ARRIVE.TRANS64.RED.A0TR RZ, [UR6+0x344c8], R4 ;  /* 0x0344c804ffff79a7 */ /* 0x0023e40008300406 */
.L_x_178:
[----:B------:R-:W-:Y:S05]  /*a420*/  BSYNC B0 ;  /* 0x0000000000007941 */ /* 0x000fea0003800000 */
.L_x_177:
[----:B------:R-:W-:Y:S05]  /*a430*/  @!P2 BRA `(.L_x_180) ;  /* 0x000000000004a947 */ /* 0x000fea0003800000 */
[----:B------:R-:W-:Y:S01]  /*a440*/  BPT.TRAP 0x1 ;  /* 0x000000040000795c */ /* 0x000fe20000300000 */
.L_x_180:
[----:B--2---:R-:W-:Y:S01]  /*a450*/  ISETP.NE.AND P0, PT, R11, RZ, PT ;  /* 0x000000ff0b00720c */ /* 0x004fe20003f05270 */
[----:B------:R-:W-:Y:S01]  /*a460*/  SYNCS.ARRIVE.TRANS64.RED.A1T0 RZ, [UR34], RZ ;  /* 0x000000ffffff79a7 */ /* 0x000fe20008100422 */
[CC--:B------:R-:W-:Y:S02]  /*a470*/  ISETP.NE.AND P3, PT, R18.reuse, R10.reuse, PT ;  /* 0x0000000a1200720c */ /* 0x0c0fe40003f65270 */
[----:B------:R-:W-:-:S13]  /*a480*/  ISETP.EQ.OR P0, PT, R18, R10, !P0 ;  /* 0x0000000a1200720c */ /* 0x000fda0004702670 */
[----:B------:R-:W-:Y:S05]  /*a490*/  @P0 BRA `(.L_x_181) ;  /* 0x0000000400040947 */ /* 0x000fea0003800000 */
[----:B------:R-:W-:Y:S01]  /*a4a0*/  ELECT P0, URZ, PT ;  /* 0x00000000003f782f */ /* 0x000fe20003800000 */
[----:B------:R-:W-:-:S12]  /*a4b0*/  BSSY B0, `(.L_x_182) ;  /* 0x0000032000007945 */ /* 0x000fd80003800000 */
[----:B------:R-:W-:Y:S05]  /*a4c0*/  @!P0 BRA `(.L_x_183) ;  /* 0x0000000000c08947 */ /* 0x000fea0003800000 */
[----:B-1-34-:R-:W1:Y:S08]  /*a4d0*/  LDC.64 R4, c[0x0][0x290] ;  /* 0x0000a400ff047b82 */ /* 0x01ae700000000a00 */
[----:B------:R-:W2:Y:S08]  /*a4e0*/  LDC.64 R12, c[0x0][0x808] ;  /* 0x00020200ff0c7b82 */ /* 0x000eb00000000a00 */
[----:B------:R-:W3:Y:S01]  /*a4f0*/  LDC.64 R16, c[0x0][0x810] ;  /* 0x00020400ff107b82 */ /* 0x000ee20000000a00 */
[----:B-1----:R-:W-:-:S05]  /*a500*/  IMAD.WIDE R4, R10, 0xc, R4 ;  /* 0x0000000c0a047825 */ /* 0x002fca00078e0204 */
[----:B------:R1:W5:Y:S04]  /*a510*/  LDG.E R14, desc[UR38][R4.64] ;  /* 0x00000026040e7981 */ /* 0x000368000c1e1900 */
[----:B------:R1:W5:Y:S01]  /*a520*/  LDG.E R15, desc[UR38][R4.64+0x4] ;  /* 0x00000426040f7981 */ /* 0x000362000c1e1900 */
[----:B--2---:R-:W-:Y:S02]  /*a530*/  ISETP.NE.U32.AND P0, PT, R12, RZ, PT ;  /* 0x000000ff0c00720c */ /* 0x004fe40003f05070 */
[----:B------:R-:W-:Y:S02]  /*a540*/  SHF.R.S32.HI R6, RZ, 0x1f, R10 ;  /* 0x0000001fff067819 */ /* 0x000fe4000001140a */
[----:B------:R-:W-:Y:S02]  /*a550*/  ISETP.NE.AND.EX P0, PT, R13, RZ, PT, P0 ;  /* 0x000000ff0d00720c */ /* 0x000fe40003f05300 */
[----:B---3--:R-:W-:-:S04]  /*a560*/  ISETP.NE.U32.AND P1, PT, R16, RZ, PT ;  /* 0x000000ff1000720c */ /* 0x008fc80003f25070 */
[----:B------:R-:W-:-:S07]  /*a570*/  ISETP.NE.AND.EX P1, PT, R17, RZ, PT, P1 ;  /* 0x000000ff1100720c */ /* 0x000fce0003f25310 */
[----:B-1----:R-:W-:Y:S06]  /*a580*/  @!P0 BRA `(.L_x_184) ;  /* 0x0000000000108947 */ /* 0x002fec0003800000 */
[----:B------:R-:W-:-:S04]  /*a590*/  LEA R4, P0, R10, R12, 0x3 ;  /* 0x0000000c0a047211 */ /* 0x000fc800078018ff */
[----:B------:R-:W-:-:S06]  /*a5a0*/  LEA.HI.X R5, R10, R13, R6, 0x3, P0 ;  /* 0x0000000d0a057211 */ /* 0x000fcc00000f1c06 */
[----:B------:R-:W2:Y:S04]  /*a5b0*/  LDG.E.64 R4, desc[UR38][R4.64] ;  /* 0x0000002604047981 */ /* 0x000ea8000c1e1b00 */
[----:B--2---:R1:W-:Y:S02]  /*a5c0*/  STS.64 [UR32], R4 ;  /* 0x00000004ff007988 */ /* 0x0043e40008000a20 */
.L_x_184:
[----:B------:R-:W-:Y:S05]  /*a5d0*/  @!P1 BRA `(.L_x_183) ;  /* 0x00000000007c9947 */ /* 0x000fea0003800000 */
[----:B-1----:R-:W-:-:S04]  /*a5e0*/  LEA R4, P0, R10, R16, 0x3 ;  /* 0x000000100a047211 */ /* 0x002fc800078018ff */
[----:B------:R-:W-:Y:S02]  /*a5f0*/  LEA.HI.X R5, R10, R17, R6, 0x3, P0 ;  /* 0x000000110a057211 */ /* 0x000fe400000f1c06 */
[----:B------:R-:W1:Y:S04]  /*a600*/  LDS R6, [UR32+0x1c] ;  /* 0x00001c20ff067984 */ /* 0x000e680008000800 */
[----:B------:R-:W2:Y:S01]  /*a610*/  LDG.E.64 R4, desc[UR38][R4.64] ;  /* 0x0000002604047981 */ /* 0x000ea2000c1e1b00 */
[----:B------:R-:W-:-:S03]  /*a620*/  IMAD.U32 R18, RZ, RZ, UR32 ;  /* 0x00000020ff127e24 */ /* 0x000fc6000f8e00ff */
[----:B------:R-:W-:Y:S02]  /*a630*/  STS [UR32+0x30], RZ ;  /* 0x000030ffff007988 */ /* 0x000fe40008000820 */
[----:B------:R-:W-:-:S05]  /*a640*/  SHF.R.U64 R18, R18, 0x4, RZ ;  /* 0x0000000412127819 */ /* 0x000fca00000012ff */
[----:B------:R-:W-:Y:S04]  /*a650*/  STS [UR32+0x10], R18 ;  /* 0x00001012ff007988 */ /* 0x000fe80008000820 */
[----:B------:R-:W-:Y:S01]  /*a660*/  STS [UR32+0x14], R18 ;  /* 0x00001412ff007988 */ /* 0x000fe20008000820 */
[----:B--2---:R-:W-:Y:S02]  /*a670*/  SHF.L.U64.HI R12, R4, 0x1, R5 ;  /* 0x00000001040c7819 */ /* 0x004fe40000010205 */
[----:B-----5:R-:W-:Y:S02]  /*a680*/  IADD3 R5, R15, -0x1, RZ ;  /* 0xffffffff0f057810 */ /* 0x020fe40007ffe0ff */
[----:B------:R-:W-:-:S04]  /*a690*/  LOP3.LUT R12, R12, 0x1fffffff, RZ, 0xc0, !PT ;  /* 0x1fffffff0c0c7812 */ /* 0x000fc800078ec0ff */
[----:B------:R-:W-:-:S04]  /*a6a0*/  SHF.R.U32.HI R7, RZ, 0x4, R12 ;  /* 0x00000004ff077819 */ /* 0x000fc8000001160c */
[----:B-1----:R-:W-:-:S05]  /*a6b0*/  LOP3.LUT R6, R6, 0xf, R7, 0xb8, !PT ;  /* 0x0000000f06067812 */ /* 0x002fca00078eb807 */
[----:B------:R-:W-:Y:S04]  /*a6c0*/  STS [UR32+0x1c], R6 ;  /* 0x00001c06ff007988 */ /* 0x000fe80008000820 */
[----:B------:R-:W1:Y:S02]  /*a6d0*/  LDS R7, [UR32+0x1c] ;  /* 0x00001c20ff077984 */ /* 0x000e640008000800 */
[----:B-1----:R-:W-:-:S05]  /*a6e0*/  LOP3.LUT R7, R7, 0xf0, RZ, 0xb8, !PT ;  /* 0x000000f007077812 */ /* 0x002fca00078eb8ff */
[----:B------:R1:W-:Y:S04]  /*a6f0*/  STS [UR32+0x1c], R7 ;  /* 0x00001c07ff007988 */ /* 0x0003e80008000820 */
[----:B------:R-:W2:Y:S01]  /*a700*/  LDS R13, [UR32+0x1c] ;  /* 0x00001c20ff0d7984 */ /* 0x000ea20008000800 */
[----:B-1----:R-:W-:Y:S02]  /*a710*/  CS2R R6, SRZ ;  /* 0x0000000000067805 */ /* 0x002fe4000001ff00 */
[----:B--2---:R-:W-:Y:S01]  /*a720*/  LOP3.LUT R19, R13, 0xf00, RZ, 0xb8, !PT ;  /* 0x00000f000d137812 */ /* 0x004fe200078eb8ff */
[----:B------:R-:W-:Y:S02]  /*a730*/  IMAD.SHL.U32 R13, R4, 0x2, RZ ;  /* 0x00000002040d7824 */ /* 0x000fe400078e00ff */
[----:B------:R-:W-:-:S02]  /*a740*/  VIADD R4, R14, 0xffffffff ;  /* 0xffffffff0e047836 */ /* 0x000fc40000000000 */
[----:B------:R-:W-:Y:S01]  /*a750*/  STS.64 [UR32+0x18], R18 ;  /* 0x00001812ff007988 */ /* 0x000fe20008000a20 */
[----:B------:R-:W-:-:S03]  /*a760*/  LOP3.LUT R13, R13, 0xfffffffe, RZ, 0xc0, !PT ;  /* 0xfffffffe0d0d7812 */ /* 0x000fc600078ec0ff */
[----:B------:R-:W1:Y:S01]  /*a770*/  LDS R16, [UR32+0x1c] ;  /* 0x00001c20ff107984 */ /* 0x000e620008000800 */
[----:B------:R-:W-:-:S03]  /*a780*/  SHF.R.U64 R13, R13, 0x4, R12 ;  /* 0x000000040d0d7819 */ /* 0x000fc6000000120c */
[----:B------:R2:W-:Y:S04]  /*a790*/  STS.128 [UR32+0x20], R4 ;  /* 0x00002004ff007988 */ /* 0x0005e80008000c20 */
[----:B------:R2:W-:Y:S01]  /*a7a0*/  STS [UR32+0xc], R13 ;  /* 0x00000c0dff007988 */ /* 0x0005e20008000820 */
[----:B-1----:R-:W-:-:S05]  /*a7b0*/  LOP3.LUT R12, R16, 0xf000, RZ, 0xb8, !PT ;  /* 0x0000f000100c7812 */ /* 0x002fca00078eb8ff */
[----:B------:R2:W-:Y:S02]  /*a7c0*/  STS [UR32+0x1c], R12 ;  /* 0x00001c0cff007988 */ /* 0x0005e40008000820 */
.L_x_183:
[----:B------:R-:W-:Y:S05]  /*a7d0*/  BSYNC B0 ;  /* 0x0000000000007941 */ /* 0x000fea0003800000 */
.L_x_182:
[----:B-12---:R-:W1:Y:S01]  /*a7e0*/  S2R R4, SR_LANEID ;  /* 0x0000000000047919 */ /* 0x006e620000000000 */
[----:B------:R-:W-:Y:S01]  /*a7f0*/  NOP ;  /* 0x0000000000007918 */ /* 0x000fe20000000000 */
[----:B------:R-:W-:Y:S01]  /*a800*/  ELECT P0, URZ, PT ;  /* 0x00000000003f782f */ /* 0x000fe20003800000 */
[----:B------:R-:W-:Y:S01]  /*a810*/  BSSY B0, `(.L_x_185) ;  /* 0x0000008000007945 */ /* 0x000fe20003800000 */
[----:B-1----:R-:W-:-:S05]  /*a820*/  IMAD.SHL.U32 R6, R4, 0x4, RZ ;  /* 0x0000000404067824 */ /* 0x002fca00078e00ff */
[----:B------:R1:W2:Y:S01]  /*a830*/  LDS R7, [R6+UR32] ;  /* 0x0000002006077984 */ /* 0x0002a20008000800 */
[----:B------:R-:W-:-:S05]  /*a840*/  IADD3 R4, P1, R6, UR4, RZ ;  /* 0x0000000406047c10 */ /* 0x000fca000ff3e0ff */
[----:B---34-:R-:W-:Y:S01]  /*a850*/  IMAD.X R5, RZ, RZ, UR5, P1 ;  /* 0x00000005ff057e24 */ /* 0x018fe200088e06ff */
[----:B------:R-:W-:Y:S07]  /*a860*/  @!P0 BRA `(.L_x_186) ;  /* 0x0000000000088947 */ /* 0x000fee0003800000 */
[----:B------:R0:W-:Y:S01]  /*a870*/  UTMACMDFLUSH ;  /* 0x00000000000079b7 */ /* 0x0001e20000000000 */
[----:B------:R-:W-:-:S04]  /*a880*/  DEPBAR.LE SB0, 0x0 ;  /* 0x000080000000791a */ /* 0x000fc80000000000 */
.L_x_186:
[----:B------:R-:W-:Y:S05]  /*a890*/  BSYNC B0 ;  /* 0x0000000000007941 */ /* 0x000fea0003800000 */
.L_x_185:
[----:B--2---:R2:W5:Y:S02]  /*a8a0*/  ATOMG.E.EXCH.STRONG.GPU PT, RZ, [R4], R7 ;  /* 0x0000000704ff73a8 */ /* 0x00456400041ee100 */
.L_x_181:
[----:B------:R-:W-:Y:S01]  /*a8b0*/  ISETP.NE.AND P1, PT, R11, RZ, PT ;  /* 0x000000ff0b00720c */ /* 0x000fe20003f25270 */
[----:B------:R-:W-:Y:S01]  /*a8c0*/  VIADD R2, R2, 0x1 ;  /* 0x0000000102027836 */ /* 0x000fe20000000000 */
[----:B-12---:R-:W-:Y:S01]  /*a8d0*/  SEL R4, RZ, 0x1, !P3 ;  /* 0x00000001ff047807 */ /* 0x006fe20005800000 */
[----:B------:R-:W-:Y:S02]  /*a8e0*/  IMAD.MOV.U32 R16, RZ, RZ, R8 ;  /* 0x000000ffff107224 */ /* 0x000fe400078e0008 */
[----:B------:R-:W-:Y:S01]  /*a8f0*/  IMAD.MOV.U32 R17, RZ, RZ, R9 ;  /* 0x000000ffff117224 */ /* 0x000fe200078e0009 */
[----:B------:R-:W-:Y:S01]  /*a900*/  ISETP.NE.AND P0, PT, R2, 0x8, PT ;  /* 0x000000080200780c */ /* 0x000fe20003f05270 */
[----:B------:R-:W-:-:S03]  /*a910*/  IMAD.MOV.U32 R18, RZ, RZ, R10 ;  /* 0x000000ffff127224 */ /* 0x000fc600078e000a */
[----:B---34-:R-:W-:Y:S02]  /*a920*/  SEL R5, RZ, 0x1, P0 ;  /* 0x00000001ff057807 */ /* 0x018fe40000000000 */
[----:B------:R-:W-:Y:S02]  /*a930*/  SEL R2, R2, RZ, P0 ;  /* 0x000000ff02027207 */ /* 0x000fe40000000000 */
[----:B------:R-:W-:Y:S01]  /*a940*/  LOP3.LUT R0, R0, R5, RZ, 0x3c, !PT ;  /* 0x0000000500007212 */ /* 0x000fe200078e3cff */
[----:B------:R-:W-:Y:S06]  /*a950*/  @P1 BRA `(.L_x_187) ;  /* 0xffffffec00401947 */ /* 0x000fec000383ffff */
[----:B-----5:R-:W-:Y:S01]  /*a960*/  ELECT P0, URZ, PT ;  /* 0x00000000003f782f */ /* 0x020fe20003800000 */
[----:B------:R-:W-:-:S12]  /*a970*/  BSSY B0, `(.L_x_188) ;  /* 0x0000017000007945 */ /* 0x000fd80003800000 */
[----:B------:R-:W-:Y:S05]  /*a980*/  @!P0 BRA `(.L_x_189) ;  /* 0x0000000000548947 */ /* 0x000fea0003800000 */
[----:B------:R-:W-:Y:S05]  /*a990*/  @!P2 BRA `(.L_x_190) ;  /* 0x000000000004a947 */ /* 0x000fea0003800000 */
[----:B------:R-:W-:Y:S01]  /*a9a0*/  BPT.TRAP 0x1 ;  /* 0x000000040000795c */ /* 0x000fe20000300000 */
.L_x_190:
[----:B------:R-:W1:Y:S02]  /*a9b0*/  SYNCS.PHASECHK.TRANS64.TRYWAIT P0, [UR6+0x344d0], R3 ;  /* 0x0344d003ff0075a7 */ /* 0x000e640008000146 */
[----:B-1----:R-:W-:Y:S05]  /*a9c0*/  @!P0 BRA `(.L_x_191) ;  /* 0x00000048006c8947 */ /* 0x002fea0003800000 */
.L_x_294:
[----:B------:R-:W-:Y:S05]  /*a9d0*/  @!P2 BRA `(.L_x_192) ;  /* 0x000000000004a947 */ /* 0x000fea0003800000 */
[----:B------:R-:W-:Y:S01]  /*a9e0*/  BPT.TRAP 0x1 ;  /* 0x000000040000795c */ /* 0x000fe20000300000 */
.L_x_192:
[----:B------:R-:W2:Y:S02]  /*a9f0*/  SYNCS.PHASECHK.TRANS64.TRYWAIT P0, [UR6+0x344d8], R3 ;  /* 0x0344d803ff0075a7 */ /* 0x000ea40008000146 */
[----:B--2---:R-:W-:Y:S05]  /*aa00*/  @!P0 BRA `(.L_x_193) ;  /* 0x0000004800748947 */ /* 0x004fea0003800000 */
.L_x_295:
[----:B------:R-:W-:Y:S05]  /*aa10*/  @!P2 BRA `(.L_x_194) ;  /* 0x000000000004a947 */ /* 0x000fea0003800000 */
[----:B------:R-:W-:Y:S01]  /*aa20*/  BPT.TRAP 0x1 ;  /* 0x000000040000795c */ /* 0x000fe20000300000 */
.L_x_194:
[----:B------:R-:W2:Y:S02]  /*aa30*/  SYNCS.PHASECHK.TRANS64.TRYWAIT P0, [UR6+0x344e0], R3 ;  /* 0x0344e003ff0075a7 */ /* 0x000ea40008000146 */
[----:B--2---:R-:W-:Y:S05]  /*aa40*/  @!P0 BRA `(.L_x_195) ;  /* 0x00000048007c8947 */ /* 0x004fea0003800000 */
.L_x_296:
[----:B------:R-:W-:Y:S05]  /*aa50*/  @!P2 BRA `(.L_x_196) ;  /* 0x000000000004a947 */ /* 0x000fea0003800000 */
[----:B------:R-:W-:Y:S01]  /*aa60*/  BPT.TRAP 0x1 ;  /* 0x000000040000795c */ /* 0x000fe20000300000 */
.L_x_196:
[----:B-1----:R-:W-:-:S05]  /*aa70*/  IMAD.MOV.U32 R0, RZ, RZ, 0x1 ;  /* 0x00000001ff007424 */ /* 0x002fca00078e00ff */
[----:B------:R-:W-:-:S07]  /*aa80*/  SHF.L.U32 R0, R0, 0x1f, RZ ;  /* 0x0000001f00007819 */ /* 0x000fce00000006ff */
.L_x_197:
[----:B-1----:R-:W-:-:S04]  /*aa90*/  MOV R3, UR6 ;  /* 0x0000000600037c02 */ /* 0x002fc80008000f00 */
[----:B------:R1:W2:Y:S03]  /*aaa0*/  SYNCS.PHASECHK.TRANS64.TRYWAIT P0, [R3+URZ+0x344e8], R0 ;  /* 0x0344e800030075a7 */ /* 0x0002a6000800017f */
[----:B--2---:R-:W-:Y:S05]  /*aab0*/  @!P0 NANOSLEEP.SYNCS 0x989680 ;  /* 0x009896800000895d */ /* 0x004fea0003900000 */
[----:B------:R-:W2:Y:S02]  /*aac0*/  @!P0 SYNCS.PHASECHK.TRANS64 P0, [R3+URZ+0x344e8], R0 ;  /* 0x0344e800030085a7 */ /* 0x000ea4000800007f */
[----:B--2---:R-:W-:Y:S05]  /*aad0*/  @!P0 BRA `(.L_x_197) ;  /* 0xfffffffc00ec8947 */ /* 0x004fea000383ffff */
.L_x_189:
[----:B------:R-:W-:Y:S05]  /*aae0*/  BSYNC B0 ;  /* 0x0000000000007941 */ /* 0x000fea0003800000 */
.L_x_188:
[----:B------:R-:W-:Y:S05]  /*aaf0*/  EXIT ;  /* 0x000000000000794d */ /* 0x000fea0003800000 */
.L_x_118:
[----:B------:R-:W1:Y:S01]  /*ab00*/  S2UR UR4, SR_CTAID.Y ;  /* 0x00000000000479c3 */ /* 0x000e620000002600 */
[----:B------:R-:W3:Y:S01]  /*ab10*/  S2R R32, SR_LANEID ;  /* 0x0000000000207919 */ /* 0x000ee20000000000 */
[----:B------:R-:W-:Y:S01]  /*ab20*/  ELECT P0, URZ, PT ;  /* 0x00000000003f782f */ /* 0x000fe20003800000 */
[----:B------:R-:W-:Y:S01]  /*ab30*/  BSSY B0, `(.L_x_198) ;  /* 0x0000037000007945 */ /* 0x000fe20003800000 */
[----:B------:R-:W-:Y:S01]  /*ab40*/  ULDC.64 UR12, c[0x0][0x508] ;  /* 0x00014200000c7ab9 */ /* 0x000fe20000000a00 */
[----:B-1----:R-:W-:-:S04]  /*ab50*/  UIMAD UR4, UR4, UR60, UR51 ;  /* 0x0000003c040472a4 */ /* 0x002fc8000f8e0233 */
[----:B------:R-:W-:-:S06]  /*ab60*/  UIMAD.WIDE UR12, UR4, 0x80, UR12 ;  /* 0x00000080040c78a5 */ /* 0x000fcc000f8e020c */
[----:B------:R-:W-:Y:S06]  /*ab70*/  @!P0 BRA `(.L_x_199) ;  /* 0x0000000000c88947 */ /* 0x000fec0003800000 */
[----:B------:R-:W1:Y:S01]  /*ab80*/  LDC.64 R20, c[0x0][0x300] ;  /* 0x0000c000ff147b82 */ /* 0x000e620000000a00 */
[----:B------:R-:W-:Y:S02]  /*ab90*/  UMOV UR4, 0x400 ;  /* 0x0000040000047882 */ /* 0x000fe40000000000 */
[----:B--2---:R-:W-:-:S05]  /*aba0*/  ULEA UR4, UR58, UR4, 0x18 ;  /* 0x000000043a047291 */ /* 0x004fca000f8ec03f */
[----:B------:R-:W1:Y:S08]  /*abb0*/  LDC.64 R22, c[0x0][0x308] ;  /* 0x0000c200ff167b82 */ /* 0x000e700000000a00 */
[----:B------:R-:W2:Y:S08]  /*abc0*/  LDC.64 R12, c[0x0][0x310] ;  /* 0x0000c400ff0c7b82 */ /* 0x000eb00000000a00 */
[----:B------:R-:W2:Y:S08]  /*abd0*/  LDC.64 R14, c[0x0][0x318] ;  /* 0x0000c600ff0e7b82 */ /* 0x000eb00000000a00 */
[----:B------:R-:W4:Y:S01]  /*abe0*/  LDC.64 R8, c[0x0][0x320] ;  /* 0x0000c800ff087b82 */ /* 0x000f220000000a00 */
[----:B-1----:R1:W-:Y:S07]  /*abf0*/  STS.128 [UR4+0x34600], R20 ;  /* 0x03460014ff007988 */ /* 0x0023ee0008000c04 */
[----:B------:R-:W4:Y:S08]  /*ac00*/  LDC.64 R10, c[0x0][0x328] ;  /* 0x0000ca00ff0a7b82 */ /* 0x000f300000000a00 */
[----:B------:R-:W5:Y:S01]  /*ac10*/  LDC.64 R4, c[0x0][0x330] ;  /* 0x0000cc00ff047b82 */ /* 0x000f620000000a00 */
[----:B--2---:R2:W-:Y:S07]  /*ac20*/  STS.128 [UR4+0x34610], R12 ;  /* 0x0346100cff007988 */ /* 0x0045ee0008000c04 */
[----:B------:R-:W5:Y:S01]  /*ac30*/  LDC.64 R6, c[0x0][0x338] ;  /* 0x0000ce00ff067b82 */ /* 0x000f620000000a00 */
[----:B----4-:R4:W-:Y:S07]  /*ac40*/  STS.128 [UR4+0x34620], R8 ;  /* 0x03462008ff007988 */ /* 0x0109ee0008000c04 */
[----:B------:R-:W3:Y:S08]  /*ac50*/  LDC.64 R28, c[0x0][0x340] ;  /* 0x0000d000ff1c7b82 */ /* 0x000ef00000000a00 */
[----:B------:R-:W3:Y:S01]  /*ac60*/  LDC.64 R30, c[0x0][0x348] ;  /* 0x0000d200ff1e7b82 */ /* 0x000ee20000000a00 */
[----:B-----5:R5:W-:Y:S07]  /*ac70*/  STS.128 [UR4+0x34630], R4 ;  /* 0x03463004ff007988 */ /* 0x020bee0008000c04 */
[----:B------:R-:W4:Y:S08]  /*ac80*/  LDC.64 R24, c[0x0][0x350] ;  /* 0x0000d400ff187b82 */ /* 0x000f300000000a00 */
[----:B------:R-:W4:Y:S08]  /*ac90*/  LDC.64 R26, c[0x0][0x358] ;  /* 0x0000d600ff1a7b82 */ /* 0x000f300000000a00 */
[----:B-1----:R-:W1:Y:S01]  /*aca0*/  LDC.64 R20, c[0x0][0x360] ;  /* 0x0000d800ff147b82 */ /* 0x002e620000000a00 */
[----:B---3--:R3:W-:Y:S07]  /*acb0*/  STS.128 [UR4+0x34640], R28 ;  /* 0x0346401cff007988 */ /* 0x0087ee0008000c04 */
[----:B------:R-:W1:Y:S08]  /*acc0*/  LDC.64 R22, c[0x0][0x368] ;  /* 0x0000da00ff167b82 */ /* 0x000e700000000a00 */
[----:B--2---:R-:W2:Y:S01]  /*acd0*/  LDC.64 R12, c[0x0][0x370] ;  /* 0x0000dc00ff0c7b82 */ /* 0x004ea20000000a00 */
[----:B----4-:R4:W-:Y:S07]  /*ace0*/  STS.128 [UR4+0x34650], R24 ;  /* 0x03465018ff007988 */ /* 0x0109ee0008000c04 */
[----:B------:R-:W2:Y:S08]  /*acf0*/  LDC.64 R14, c[0x0][0x378] ;  /* 0x0000de00ff0e7b82 */ /* 0x000eb00000000a00 */
[----:B------:R-:W3:Y:S01]  /*ad00*/  LDC.64 R8, c[0x0][0x400] ;  /* 0x00010000ff087b82 */ /* 0x000ee20000000a00 */
[----:B-1----:R1:W-:Y:S07]  /*ad10*/  STS.128 [UR4+0x34660], R20 ;  /* 0x03466014ff007988 */ /* 0x0023ee0008000c04 */
[----:B------:R-:W3:Y:S08]  /*ad20*/  LDC.64 R10, c[0x0][0x408] ;  /* 0x00010200ff0a7b82 */ /* 0x000ef00000000a00 */
[----:B-----5:R-:W5:Y:S01]  /*ad30*/  LDC.64 R4, c[0x0][0x410] ;  /* 0x00010400ff047b82 */ /* 0x020f620000000a00 */
[----:B--2---:R2:W-:Y:S07]  /*ad40*/  STS.128 [UR4+0x34670], R12 ;  /* 0x0346700cff007988 */ /* 0x0045ee0008000c04 */
[----:B------:R-:W5:Y:S01]  /*ad50*/  LDC.64 R6, c[0x0][0x418] ;  /* 0x00010600ff067b82 */ /* 0x000f620000000a00 */
[----:B---3--:R3:W-:Y:S07]  /*ad60*/  STS.128 [UR4+0x34680], R8 ;  /* 0x03468008ff007988 */ /* 0x0087ee0008000c04 */
[----:B------:R-:W2:Y:S08]  /*ad70*/  LDC.64 R28, c[0x0][0x420] ;  /* 0x00010800ff1c7b82 */ /* 0x000eb00000000a00 */
[----:B------:R-:W2:Y:S01]  /*ad80*/  LDC.64 R30, c[0x0][0x428] ;  /* 0x00010a00ff1e7b82 */ /* 0x000ea20000000a00 */
[----:B-----5:R5:W-:Y:S07]  /*ad90*/  STS.128 [UR4+0x34690], R4 ;  /* 0x03469004ff007988 */ /* 0x020bee0008000c04 */
[----:B----4-:R-:W4:Y:S08]  /*ada0*/  LDC.64 R24, c[0x0][0x430] ;  /* 0x00010c00ff187b82 */ /* 0x010f300000000a00 */
[----:B------:R-:W4:Y:S08]  /*adb0*/  LDC.64 R26, c[0x0][0x438] ;  /* 0x00010e00ff1a7b82 */ /* 0x000f300000000a00 */
[----:B-1----:R-:W1:Y:S01]  /*adc0*/  LDC.64 R20, c[0x0][0x440] ;  /* 0x00011000ff147b82 */ /* 0x002e620000000a00 */
[----:B--2---:R2:W-:Y:S07]  /*add0*/  STS.128 [UR4+0x346a0], R28 ;  /* 0x0346a01cff007988 */ /* 0x0045ee0008000c04 */
[----:B------:R-:W1:Y:S08]  /*ade0*/  LDC.64 R22, c[0x0][0x448] ;  /* 0x00011200ff167b82 */ /* 0x000e700000000a00 */
[----:B------:R-:W2:Y:S01]  /*adf0*/  LDC.64 R12, c[0x0][0x450] ;  /* 0x00011400ff0c7b82 */ /* 0x000ea20000000a00 */
[----:B----4-:R4:W-:Y:S07]  /*ae00*/  STS.128 [UR4+0x346b0], R24 ;  /* 0x0346b018ff007988 */ /* 0x0109ee0008000c04 */
[----:B------:R-:W2:Y:S08]  /*ae10*/  LDC.64 R14, c[0x0][0x458] ;  /* 0x00011600ff0e7b82 */ /* 0x000eb00000000a00 */
[----:B---3--:R-:W3:Y:S01]  /*ae20*/  LDC.64 R8, c[0x0][0x460] ;  /* 0x00011800ff087b82 */ /* 0x008ee20000000a00 */
[----:B-1----:R4:W-:Y:S07]  /*ae30*/  STS.128 [UR4+0x346c0], R20 ;  /* 0x0346c014ff007988 */ /* 0x0029ee0008000c04 */
[----:B------:R-:W3:Y:S08]  /*ae40*/  LDC.64 R10, c[0x0][0x468] ;  /* 0x00011a00ff0a7b82 */ /* 0x000ef00000000a00 */
[----:B-----5:R-:W1:Y:S01]  /*ae50*/  LDC.64 R4, c[0x0][0x470] ;  /* 0x00011c00ff047b82 */ /* 0x020e620000000a00 */
[----:B--2---:R4:W-:Y:S07]  /*ae60*/  STS.128 [UR4+0x346d0], R12 ;  /* 0x0346d00cff007988 */ /* 0x0049ee0008000c04 */
[----:B------:R-:W1:Y:S01]  /*ae70*/  LDC.64 R6, c[0x0][0x478] ;  /* 0x00011e00ff067b82 */ /* 0x000e620000000a00 */
[----:B---3--:R4:W-:Y:S04]  /*ae80*/  STS.128 [UR4+0x346e0], R8 ;  /* 0x0346e008ff007988 */ /* 0x0089e80008000c04 */
[----:B-1----:R4:W-:Y:S02]  /*ae90*/  STS.128 [UR4+0x346f0], R4 ;  /* 0x0346f004ff007988 */ /* 0x0029e40008000c04 */
.L_x_199:
[----:B--2---:R-:W-:Y:S05]  /*aea0*/  BSYNC B0 ;  /* 0x0000000000007941 */ /* 0x004fea0003800000 */
.L_x_198:
[----:B------:R-:W-:Y:S01]  /*aeb0*/  ELECT P0, URZ, PT ;  /* 0x00000000003f782f */ /* 0x000fe20003800000 */
[----:B------:R-:W-:Y:S01]  /*aec0*/  NOP ;  /* 0x0000000000007918 */ /* 0x000fe20000000000 */
[----:B------:R-:W-:Y:S11]  /*aed0*/  BSSY B0, `(.L_x_200) ;  /* 0x000004a000007945 */ /* 0x000ff60003800000 */
[----:B------:R-:W-:Y:S05]  /*aee0*/  @!P0 BRA `(.L_x_201) ;  /* 0x0000000400208947 */ /* 0x000fea0003800000 */
[----:B----4-:R-:W1:Y:S08]  /*aef0*/  LDC.64 R10, c[0x0][0x518] ;  /* 0x00014600ff0a7b82 */ /* 0x010e700000000a00 */
[----:B------:R-:W2:Y:S08]  /*af00*/  LDC.64 R8, c[0x0][0x528] ;  /* 0x00014a00ff087b82 */ /* 0x000eb00000000a00 */
[----:B------:R-:W4:Y:S01]  /*af10*/  LDC.64 R22, c[0x0][0x510] ;  /* 0x00014400ff167b82 */ /* 0x000f220000000a00 */
[----:B-1----:R-:W-:-:S07]  /*af20*/  IMAD.WIDE R10, R18, 0x8, R10 ;  /* 0x00000008120a7825 */ /* 0x002fce00078e020a */
[----:B------:R-:W1:Y:S01]  /*af30*/  LDC.64 R12, c[0x0][0x520] ;  /* 0x00014800ff0c7b82 */ /* 0x000e620000000a00 */
[----:B------:R-:W5:Y:S01]  /*af40*/  LDG.E.64 R10, desc[UR38][R10.64] ;  /* 0x000000260a0a7981 */ /* 0x000f62000c1e1b00 */
[----:B--2---:R-:W-:-:S06]  /*af50*/  IMAD.WIDE R8, R18, 0x8, R8 ;  /* 0x0000000812087825 */ /* 0x004fcc00078e0208 */
[----:B------:R-:W2:Y:S01]  /*af60*/  LDG.E.64 R8, desc[UR38][R8.64] ;  /* 0x0000002608087981 */ /* 0x000ea2000c1e1b00 */
[----:B----4-:R-:W-:-:S06]  /*af70*/  IMAD.WIDE R22, R18, 0x8, R22 ;  /* 0x0000000812167825 */ /* 0x010fcc00078e0216 */
[----:B------:R-:W4:Y:S01]  /*af80*/  LDG.E.64 R22, desc[UR38][R22.64] ;  /* 0x0000002616167981 */ /* 0x000f22000c1e1b00 */
[----:B-1----:R-:W-:-:S06]  /*af90*/  IMAD.WIDE R12, R18, 0x8, R12 ;  /* 0x00000008120c7825 */ /* 0x002fcc00078e020c */
[----:B------:R-:W3:Y:S01]  /*afa0*/  LDG.E.64 R12, desc[UR38][R12.64] ;  /* 0x000000260c0c7981 */ /* 0x000ee2000c1e1b00 */
[----:B------:R-:W-:Y:S02]  /*afb0*/  UMOV UR4, 0x400 ;  /* 0x0000040000047882 */ /* 0x000fe40000000000 */
[----:B------:R-:W-:-:S09]  /*afc0*/  ULEA UR4, UR58, UR4, 0x18 ;  /* 0x000000043a047291 */ /* 0x000fd2000f8ec03f */
[----:B------:R-:W1:Y:S04]  /*afd0*/  LDS R4, [UR4+0x3461c] ;  /* 0x03461c04ff047984 */ /* 0x000e680008000800 */
[----:B------:R-:W1:Y:S01]  /*afe0*/  LDS R5, [UR4+0x3469c] ;  /* 0x03469c04ff057984 */ /* 0x000e620008000800 */
[----:B------:R-:W-:Y:S02]  /*aff0*/  UIADD3 UR5, UR4, 0x34600, URZ ;  /* 0x0003460004057890 */ /* 0x000fe4000fffe03f */
[----:B------:R-:W-:-:S04]  /*b000*/  UIADD3 UR6, UR4, 0x34680, URZ ;  /* 0x0003468004067890 */ /* 0x000fc8000fffe03f */
[----:B------:R-:W-:Y:S02]  /*b010*/  IMAD.U32 R14, RZ, RZ, UR5 ;  /* 0x00000005ff0e7e24 */ /* 0x000fe4000f8e00ff */
[----:B------:R-:W-:-:S03]  /*b020*/  IMAD.U32 R20, RZ, RZ, UR6 ;  /* 0x00000006ff147e24 */ /* 0x000fc6000f8e00ff */
[----:B------:R-:W-:Y:S02]  /*b030*/  SHF.R.U64 R14, R14, 0x4, RZ ;  /* 0x000000040e0e7819 */ /* 0x000fe400000012ff */
[----:B------:R-:W-:Y:S01]  /*b040*/  SHF.R.U64 R20, R20, 0x4, RZ ;  /* 0x0000000414147819 */ /* 0x000fe200000012ff */
[----:B------:R-:W-:Y:S04]  /*b050*/  STS [UR4+0x34630], RZ ;  /* 0x034630ffff007988 */ /* 0x000fe80008000804 */
[----:B------:R-:W-:Y:S04]  /*b060*/  STS [UR4+0x34610], R14 ;  /* 0x0346100eff007988 */ /* 0x000fe80008000804 */
[----:B------:R-:W-:Y:S04]  /*b070*/  STS [UR4+0x34614], R14 ;  /* 0x0346140eff007988 */ /* 0x000fe80008000804 */
[----:B------:R-:W-:Y:S04]  /*b080*/  STS [UR4+0x34690], R20 ;  /* 0x03469014ff007988 */ /* 0x000fe80008000804 */
[----:B------:R-:W-:Y:S04]  /*b090*/  STS [UR4+0x34694], R20 ;  /* 0x03469414ff007988 */ /* 0x000fe80008000804 */
[----:B------:R-:W-:Y:S01]  /*b0a0*/  STS [UR4+0x346b0], RZ ;  /* 0x0346b0ffff007988 */ /* 0x000fe20008000804 */
[----:B-----5:R-:W-:-:S04]  /*b0b0*/  SHF.L.U64.HI R11, R10, 0x1, R11 ;  /* 0x000000010a0b7819 */ /* 0x020fc8000001020b */
[----:B------:R-:W-:Y:S02]  /*b0c0*/  LOP3.LUT R11, R11, 0x1fffffff, RZ, 0xc0, !PT ;  /* 0x1fffffff0b0b7812 */ /* 0x000fe400078ec0ff */
[----:B--2---:R-:W-:-:S04]  /*b0d0*/  SHF.L.U64.HI R9, R8, 0x1, R9 ;  /* 0x0000000108097819 */ /* 0x004fc80000010209 */
[----:B------:R-:W-:Y:S02]  /*b0e0*/  LOP3.LUT R9, R9, 0x1fffffff, RZ, 0xc0, !PT ;  /* 0x1fffffff09097812 */ /* 0x000fe400078ec0ff */
[----:B------:R-:W-:Y:S02]  /*b0f0*/  SHF.R.U32.HI R7, RZ, 0x4, R11 ;  /* 0x00000004ff077819 */ /* 0x000fe4000001160b */
[----:B------:R-:W-:Y:S02]  /*b100*/  SHF.R.U32.HI R6, RZ, 0x4, R9 ;  /* 0x00000004ff067819 */ /* 0x000fe40000011609 */
[----:B-1----:R-:W-:Y:S02]  /*b110*/  LOP3.LUT R4, R4, 0xf, R7, 0xb8, !PT ;  /* 0x0000000f04047812 */ /* 0x002fe400078eb807 */
[----:B------:R-:W-:-:S03]  /*b120*/  LOP3.LUT R6, R5, 0xf, R6, 0xb8, !PT ;  /* 0x0000000f05067812 */ /* 0x000fc600078eb806 */
[----:B------:R-:W-:Y:S04]  /*b130*/  STS [UR4+0x3461c], R4 ;  /* 0x03461c04ff007988 */ /* 0x000fe80008000804 */
[----:B------:R-:W-:Y:S04]  /*b140*/  STS [UR4+0x3469c], R6 ;  /* 0x03469c06ff007988 */ /* 0x000fe80008000804 */
[----:B------:R-:W1:Y:S04]  /*b150*/  LDS R5, [UR4+0x3461c] ;  /* 0x03461c04ff057984 */ /* 0x000e680008000800 */
[----:B------:R-:W2:Y:S01]  /*b160*/  LDS R7, [UR4+0x3469c] ;  /* 0x03469c04ff077984 */ /* 0x000ea20008000800 */
[----:B-1----:R-:W-:-:S02]  /*b170*/  LOP3.LUT R5, R5, 0xf0, RZ, 0xb8, !PT ;  /* 0x000000f005057812 */ /* 0x002fc400078eb8ff */
[----:B--2---:R-:W-:-:S03]  /*b180*/  LOP3.LUT R7, R7, 0xf0, RZ, 0xb8, !PT ;  /* 0x000000f007077812 */ /* 0x004fc600078eb8ff */
[----:B------:R-:W-:Y:S04]  /*b190*/  STS [UR4+0x3461c], R5 ;  /* 0x03461c05ff007988 */ /* 0x000fe80008000804 */
[----:B------:R-:W-:Y:S04]  /*b1a0*/  STS [UR4+0x3469c], R7 ;  /* 0x03469c07ff007988 */ /* 0x000fe80008000804 */
[----:B------:R-:W1:Y:S04]  /*b1b0*/  LDS R15, [UR4+0x3461c] ;  /* 0x03461c04ff0f7984 */ /* 0x000e680008000800 */
[----:B------:R-:W2:Y:S01]  /*b1c0*/  LDS R21, [UR4+0x3469c] ;  /* 0x03469c04ff157984 */ /* 0x000ea20008000800 */
[----:B-1----:R-:W-:-:S02]  /*b1d0*/  LOP3.LUT R15, R15, 0xf00, RZ, 0xb8, !PT ;  /* 0x00000f000f0f7812 */ /* 0x002fc400078eb8ff */
[----:B--2---:R-:W-:-:S03]  /*b1e0*/  LOP3.LUT R21, R21, 0xf00, RZ, 0xb8, !PT ;  /* 0x00000f0015157812 */ /* 0x004fc600078eb8ff */
[----:B------:R-:W-:Y:S04]  /*b1f0*/  STS.64 [UR4+0x34618], R14 ;  /* 0x0346180eff007988 */ /* 0x000fe80008000a04 */
[----:B------:R-:W-:Y:S04]  /*b200*/  STS.64 [UR4+0x34698], R20 ;  /* 0x03469814ff007988 */ /* 0x000fe80008000a04 */
[----:B------:R-:W1:Y:S04]  /*b210*/  LDS R25, [UR4+0x3461c] ;  /* 0x03461c04ff197984 */ /* 0x000e680008000800 */
[----:B------:R-:W2:Y:S01]  /*b220*/  LDS R24, [UR4+0x3469c] ;  /* 0x03469c04ff187984 */ /* 0x000ea20008000800 */
[----:B------:R-:W-:-:S02]  /*b230*/  VIADD R5, R0, 0xffffffff ;  /* 0xffffffff00057836 */ /* 0x000fc40000000000 */
[----:B------:R-:W-:Y:S02]  /*b240*/  IMAD.SHL.U32 R10, R10, 0x2, RZ ;  /* 0x000000020a0a7824 */ /* 0x000fe400078e00ff */
[----:B------:R-:W-:Y:S01]  /*b250*/  IMAD.SHL.U32 R0, R8, 0x2, RZ ;  /* 0x0000000208007824 */ /* 0x000fe200078e00ff */
[----:B------:R-:W-:Y:S01]  /*b260*/  CS2R R6, SRZ ;  /* 0x0000000000067805 */ /* 0x000fe2000001ff00 */
[----:B------:R-:W-:Y:S01]  /*b270*/  VIADD R4, R19, 0xffffffff ;  /* 0xffffffff13047836 */ /* 0x000fe20000000000 */
[----:B------:R-:W-:Y:S02]  /*b280*/  LOP3.LUT R8, R10, 0xfffffffe, RZ, 0xc0, !PT ;  /* 0xfffffffe0a087812 */ /* 0x000fe400078ec0ff */
[----:B------:R-:W-:Y:S02]  /*b290*/  LOP3.LUT R0, R0, 0xfffffffe, RZ, 0xc0, !PT ;  /* 0xfffffffe00007812 */ /* 0x000fe400078ec0ff */
[----:B------:R5:W-:Y:S01]  /*b2a0*/  STS.128 [UR4+0x34620], R4 ;  /* 0x03462004ff007988 */ /* 0x000be20008000c04 */
[----:B------:R-:W-:-:S02]  /*b2b0*/  SHF.R.U64 R11, R8, 0x4, R11 ;  /* 0x00000004080b7819 */ /* 0x000fc4000000120b */
[----:B------:R-:W-:Y:S01]  /*b2c0*/  SHF.R.U64 R9, R0, 0x4, R9 ;  /* 0x0000000400097819 */ /* 0x000fe20000001209 */
[----:B----4-:R4:W-:Y:S04]  /*b2d0*/  STS.64 [UR4+0x34600], R22 ;  /* 0x03460016ff007988 */ /* 0x0109e80008000a04 */
[----:B------:R4:W-:Y:S01]  /*b2e0*/  STS [UR4+0x3460c], R11 ;  /* 0x03460c0bff007988 */ /* 0x0009e20008000804 */
[----:B-----5:R-:W-:-:S03]  /*b2f0*/  VIADD R5, R3, 0xffffffff ;  /* 0xffffffff03057836 */ /* 0x020fc60000000000 */
[----:B------:R4:W-:Y:S04]  /*b300*/  STS [UR4+0x3468c], R9 ;  /* 0x03468c09ff007988 */ /* 0x0009e80008000804 */
[----:B------:R4:W-:Y:S01]  /*b310*/  STS.128 [UR4+0x346a0], R4 ;  /* 0x0346a004ff007988 */ /* 0x0009e20008000c04 */
[----:B-1----:R-:W-:Y:S02]  /*b320*/  LOP3.LUT R25, R25, 0xf000, RZ, 0xb8, !PT ;  /* 0x0000f00019197812 */ /* 0x002fe400078eb8ff */
[----:B--2---:R-:W-:Y:S01]  /*b330*/  LOP3.LUT R24, R24, 0xf000, RZ, 0xb8, !PT ;  /* 0x0000f00018187812 */ /* 0x004fe200078eb8ff */
[----:B---3--:R4:W-:Y:S04]  /*b340*/  STS.64 [UR4+0x34680], R12 ;  /* 0x0346800cff007988 */ /* 0x0089e80008000a04 */
[----:B------:R4:W-:Y:S04]  /*b350*/  STS [UR4+0x3461c], R25 ;  /* 0x03461c19ff007988 */ /* 0x0009e80008000804 */
[----:B------:R4:W-:Y:S02]  /*b360*/  STS [UR4+0x3469c], R24 ;  /* 0x03469c18ff007988 */ /* 0x0009e40008000804 */
.L_x_201:
[----:B------:R-:W-:Y:S05]  /*b370*/  BSYNC B0 ;  /* 0x0000000000007941 */ /* 0x000fea0003800000 */
.L_x_200:
[----:B------:R-:W-:Y:S01]  /*b380*/  ELECT P0, URZ, PT ;  /* 0x00000000003f782f */ /* 0x000fe20003800000 */
[----:B------:R-:W-:Y:S01]  /*b390*/  NOP ;  /* 0x0000000000007918 */ /* 0x000fe20000000000 */
[----:B------:R-:W-:Y:S11]  /*b3a0*/  BSSY B0, `(.L_x_202) ;  /* 0x0000004000007945 */ /* 0x000ff60003800000 */
[----:B------:R-:W-:Y:S05]  /*b3b0*/  @!P0 BRA `(.L_x_203) ;  /* 0x0000000000088947 */ /* 0x000fea0003800000 */
[----:B------:R0:W-:Y:S01]  /*b3c0*/  UTMACMDFLUSH ;  /* 0x00000000000079b7 */ /* 0x0001e20000000000 */
[----:B------:R-:W-:-:S04]  /*b3d0*/  DEPBAR.LE SB0, 0x0 ;  /* 0x000080000000791a */ /* 0x000fc80000000000 */
.L_x_203:
[----:B------:R-:W-:Y:S05]  /*b3e0*/  BSYNC B0 ;  /* 0x0000000000007941 */ /* 0x000fea0003800000 */
.L_x_202:
[----:B------:R-:W-:Y:S01]  /*b3f0*/  UMOV UR4, 0x400 ;  /* 0x0000040000047882 */ /* 0x000fe20000000000 */
[----:B---3--:R-:W-:Y:S01]  /*b400*/  SHF.L.U32 R32, R32, 0x2, RZ ;  /* 0x0000000220207819 */ /* 0x008fe200000006ff */
[----:B------:R-:W-:Y:S01]  /*b410*/  ULEA UR18, UR58, UR4, 0x18 ;  /* 0x000000043a127291 */ /* 0x000fe2000f8ec03f */
[----:B------:R-:W-:Y:S02]  /*b420*/  ULDC UR14, c[0x0][0x884] ;  /* 0x00022100000e7ab9 */ /* 0x000fe40000000800 */
[----:B----4-:R-:W-:Y:S01]  /*b430*/  IADD3 R6, P0, R32, UR12, RZ ;  /* 0x0000000c20067c10 */ /* 0x010fe2000ff1e0ff */
[----:B------:R-:W-:Y:S02]  /*b440*/  UIADD3 UR28, UR18, 0x34600, URZ ;  /* 0x00034600121c7890 */ /* 0x000fe4000fffe03f */
[----:B------:R-:W-:Y:S02]  /*b450*/  UIMAD.WIDE UR14, UR14, 0x80, UR12 ;  /* 0x000000800e0e78a5 */ /* 0x000fe4000f8e020c */
[----:B------:R-:W-:-:S04]  /*b460*/  IMAD.X R7, RZ, RZ, UR13, P0 ;  /* 0x0000000dff077e24 */ /* 0x000fc800080e06ff */
[----:B------:R-:W-:Y:S01]  /*b470*/  IADD3 R4, P1, R32, UR14, RZ ;  /* 0x0000000e20047c10 */ /* 0x000fe2000ff3e0ff */
[----:B------:R-:W1:Y:S04]  /*b480*/  LDS R9, [R32+UR28] ;  /* 0x0000001c20097984 */ /* 0x000e680008000800 */
[----:B------:R-:W2:Y:S01]  /*b490*/  LDS R11, [R32+UR28+0x80] ;  /* 0x0000801c200b7984 */ /* 0x000ea20008000800 */
[----:B------:R-:W-:Y:S01]  /*b4a0*/  IMAD.X R5, RZ, RZ, UR15, P1 ;  /* 0x0000000fff057e24 */ /* 0x000fe200088e06ff */
[----:B------:R-:W-:Y:S01]  /*b4b0*/  LOP3.LUT P1, RZ, R33, 0x7f, RZ, 0xc0, !PT ;  /* 0x0000007f21ff7812 */ /* 0x000fe2000782c0ff */
[----:B------:R-:W-:Y:S02]  /*b4c0*/  IMAD.MOV.U32 R8, RZ, RZ, 0x1 ;  /* 0x00000001ff087424 */ /* 0x000fe400078e00ff */
[----:B------:R-:W-:Y:S01]  /*b4d0*/  IMAD.MOV.U32 R10, RZ, RZ, 0x1 ;  /* 0x00000001ff0a7424 */ /* 0x000fe200078e00ff */
[----:B------:R-:W-:Y:S01]  /*b4e0*/  BSSY B0, `(.L_x_204) ;  /* 0x00000f2000007945 */ /* 0x000fe20003800000 */
[----:B------:R-:W-:Y:S01]  /*b4f0*/  ISETP.EQ.OR P2, PT, R34, RZ, P1 ;  /* 0x000000ff2200720c */ /* 0x000fe20000f42670 */
[----:B------:R-:W-:-:S02]  /*b500*/  IMAD.MOV.U32 R0, RZ, RZ, RZ ;  /* 0x000000ffff007224 */ /* 0x000fc400078e00ff */
[----:B------:R-:W-:Y:S02]  /*b510*/  IMAD.MOV.U32 R3, RZ, RZ, 0x1 ;  /* 0x00000001ff037424 */ /* 0x000fe400078e00ff */
[----:B------:R-:W-:Y:S01]  /*b520*/  IMAD.MOV.U32 R20, RZ, RZ, RZ ;  /* 0x000000ffff147224 */ /* 0x000fe200078e00ff */
[----:B------:R-:W-:Y:S02]  /*b530*/  ULOP3.LUT UR30, UR59, 0x1, URZ, 0xfc, !UPT ;  /* 0x000000013b1e7892 */ /* 0x000fe4000f8efc3f */
[----:B------:R-:W-:Y:S02]  /*b540*/  ULOP3.LUT UR19, UR42, 0x2, URZ, 0xfc, !UPT ;  /* 0x000000022a137892 */ /* 0x000fe4000f8efc3f */
[----:B------:R-:W-:Y:S01]  /*b550*/  UIADD3 UR29, UR18, 0x34680, URZ ;  /* 0x00034680121d7890 */ /* 0x000fe2000fffe03f */
[----:B-1----:R-:W5:Y:S04]  /*b560*/  ATOMG.E.EXCH.STRONG.GPU PT, RZ, [R6], R9 ;  /* 0x0000000906ff73a8 */ /* 0x002f6800041ee100 */
[----:B--2---:R1:W5:Y:S02]  /*b570*/  ATOMG.E.EXCH.STRONG.GPU PT, RZ, [R4], R11 ;  /* 0x0000000b04ff73a8 */ /* 0x00436400041ee100 */
[----:B-1----:R-:W-:-:S02]  /*b580*/  PRMT R4, R8, 0x7610, R4 ;  /* 0x0000761008047816 */ /* 0x002fc40000000004 */
[----:B------:R-:W-:-:S07]  /*b590*/  PRMT R5, R10, 0x7610, R5 ;  /* 0x000076100a057816 */ /* 0x000fce0000000005 */
.L_x_224:
[----:B------:R-:W-:Y:S01]  /*b5a0*/  LOP3.LUT P0, RZ, R5, 0xff, RZ, 0xc0, !PT ;  /* 0x000000ff05ff7812 */ /* 0x000fe2000780c0ff */
[----:B------:R-:W-:Y:S05]  /*b5b0*/  YIELD ;  /* 0x0000000000007946 */ /* 0x000fea0003800000 */
[----:B-----5:R-:W-:Y:S01]  /*b5c0*/  IADD3 R6, R19, 0x7f, RZ ;  /* 0x0000007f13067810 */ /* 0x020fe20007ffe0ff */
[----:B------:R-:W-:Y:S03]  /*b5d0*/  BSSY B1, `(.L_x_205) ;  /* 0x0000009000017945 */ /* 0x000fe60003800000 */
[----:B------:R-:W-:-:S04]  /*b5e0*/  SHF.R.S32.HI R7, RZ, 0x1f, R6 ;  /* 0x0000001fff077819 */ /* 0x000fc80000011406 */
[----:B------:R-:W-:Y:S01]  /*b5f0*/  LEA.HI R7, R7, R6, RZ, 0x7 ;  /* 0x0000000607077211 */ /* 0x000fe200078f38ff */
[----:B------:R-:W-:Y:S06]  /*b600*/  @!P0 BRA `(.L_x_206) ;  /* 0x0000000000148947 */ /* 0x000fec0003800000 */
[----:B------:R-:W-:-:S04]  /*b610*/  DEPBAR {5,4,3,2,1,0} ;  /* 0x0000003f0000791a */ /* 0x000fc80000000000 */
[----:B------:R1:W-:Y:S01]  /*b620*/  UTMACCTL.IV [UR12] ;  /* 0x000000000c0079b9 */ /* 0x0003e20008000000 */
[----:B------:R-:W-:-:S04]  /*b630*/  DEPBAR {5,4,3,2,1,0} ;  /* 0x0000003f0000791a */ /* 0x000fc80000000000 */
[----:B------:R1:W-:Y:S02]  /*b640*/  UTMACCTL.IV [UR14] ;  /* 0x000000000e0079b9 */ /* 0x0003e40008000000 */
[----:B-1----:R-:W-:Y:S01]  /*b650*/  NOP ;  /* 0x0000000000007918 */ /* 0x002fe20000000000 */
.L_x_206:
[----:B------:R-:W-:Y:S05]  /*b660*/  BSYNC B1 ;  /* 0x0000000000017941 */ /* 0x000fea0003800000 */
.L_x_205:
[----:B------:R-:W-:Y:S01]  /*b670*/  UMOV UR4, 0xffffffff ;  /* 0xffffffff00047882 */ /* 0x000fe20000000000 */
[----:B------:R-:W-:Y:S02]  /*b680*/  SHF.R.S32.HI R9, RZ, 0x7, R7 ;  /* 0x00000007ff097819 */ /* 0x000fe40000011407 */
[----:B------:R-:W-:Y:S05]  /*b690*/  BRA.DIV UR4, `(.L_x_207) ;  /* 0x0000003e04807947 */ /* 0x000fea000b800000 */
[----:B-----5:R-:W-:-:S13]  /*b6a0*/  ELECT P6, URZ, PT ;  /* 0x00000000003f782f */ /* 0x020fda00038c0000 */
.L_x_299:
[----:B------:R-:W-:Y:S01]  /*b6b0*/  ISETP.LT.OR P6, PT, R19, 0x1, !P6 ;  /* 0x000000011300780c */ /* 0x000fe200077c1670 */
[----:B------:R-:W-:-:S12]  /*b6c0*/  BSSY B1, `(.L_x_208) ;  /* 0x0000037000017945 */ /* 0x000fd80003800000 */
[----:B------:R-:W-:Y:S05]  /*b6d0*/  @P6 BRA `(.L_x_209) ;  /* 0x0000000000d46947 */ /* 0x000fea0003800000 */
[----:B------:R-:W-:Y:S02]  /*b6e0*/  IMAD.SHL.U32 R16, R16, 0x80, RZ ;  /* 0x0000008010107824 */ /* 0x000fe400078e00ff */
[----:B------:R-:W-:Y:S02]  /*b6f0*/  IMAD.SHL.U32 R17, R17, 0x80, RZ ;  /* 0x0000008011117824 */ /* 0x000fe400078e00ff */
[----:B------:R-:W-:Y:S02]  /*b700*/  VIADD R11, R9, 0x1 ;  /* 0x00000001090b7836 */ /* 0x000fe40000000000 */
[----:B------:R-:W-:Y:S02]  /*b710*/  IMAD.MOV.U32 R12, RZ, RZ, RZ ;  /* 0x000000ffff0c7224 */ /* 0x000fe400078e00ff */
[----:B------:R-:W-:Y:S02]  /*b720*/  IMAD.MOV.U32 R5, RZ, RZ, R3 ;  /* 0x000000ffff057224 */ /* 0x000fe400078e0003 */
[----:B------:R-:W-:-:S07]  /*b730*/  IMAD.MOV.U32 R6, RZ, RZ, R0 ;  /* 0x000000ffff067224 */ /* 0x000fce00078e0000 */
.L_x_213:
[----:B--2---:R-:W-:Y:S01]  /*b740*/  LEA R10, R6, UR18, 0x3 ;  /* 0x00000012060a7c11 */ /* 0x004fe2000f8e18ff */
[----:B------:R-:W-:Y:S05]  /*b750*/  YIELD ;  /* 0x0000000000007946 */ /* 0x000fea0003800000 */
[----:B------:R-:W-:Y:S01]  /*b760*/  SHF.L.U32 R7, R5, 0x1f, RZ ;  /* 0x0000001f05077819 */ /* 0x000fe200000006ff */
[----:B------:R-:W1:Y:S03]  /*b770*/  @!P1 LDC R8, c[0x0][0x500] ;  /* 0x00014000ff089b82 */ /* 0x000e660000000800 */
[----:B------:R-:W2:Y:S02]  /*b780*/  SYNCS.PHASECHK.TRANS64.TRYWAIT P0, [R10+URZ+0x34498], R7 ;  /* 0x034498070a0075a7 */ /* 0x000ea4000800017f */
[----:B--2---:R-:W-:Y:S05]  /*b790*/  @!P0 BRA `(.L_x_210) ;  /* 0x0000003c00608947 */ /* 0x004fea0003800000 */
.L_x_300:
[----:B------:R-:W-:Y:S01]  /*b7a0*/  UPRMT UR4, UR19, 0x9910, URZ ;  /* 0x0000991013047896 */ /* 0x000fe2000800003f */
[----:B-1----:R1:W-:Y:S03]  /*b7b0*/  @!P1 SYNCS.ARRIVE.TRANS64 RZ, [R10+URZ+0x34480], R8 ;  /* 0x034480080aff99a7 */ /* 0x0023e6000800003f */
[----:B------:R-:W-:-:S06]  /*b7c0*/  UISETP.NE.AND UP0, UPT, UR4, 0x2, UPT ;  /* 0x000000020400788c */ /* 0x000fcc000bf05270 */
[----:B------:R-:W-:-:S13]  /*b7d0*/  PLOP3.LUT P0, PT, PT, PT, UP0, 0x80, 0x0 ;  /* 0x000000000000781c */ /* 0x000fda0003f0f008 */
[----:B-1----:R-:W-:Y:S05]  /*b7e0*/  @P0 BRA `(.L_x_211) ;  /* 0x0000000000040947 */ /* 0x002fea0003800000 */
[----:B------:R-:W-:Y:S01]  /*b7f0*/  BPT.TRAP 0x1 ;  /* 0x000000040000795c */ /* 0x000fe20000300000 */
.L_x_211:
[----:B------:R-:W-:Y:S05]  /*b800*/  @P2 BRA `(.L_x_212) ;  /* 0x0000000000042947 */ /* 0x000fea0003800000 */
[----:B------:R-:W-:Y:S01]  /*b810*/  BPT.TRAP 0x1 ;  /* 0x000000040000795c */ /* 0x000fe20000300000 */
.L_x_212:
[C---:B------:R-:W-:Y:S01]  /*b820*/  R2UR UR4, R6.reuse ;  /* 0x00000000060472ca */ /* 0x040fe200000e0000 */
[----:B------:R-:W-:Y:S01]  /*b830*/  VIADD R6, R6, 0x1 ;  /* 0x0000000106067836 */ /* 0x000fe20000000000 */
[----:B------:R-:W-:Y:S01]  /*b840*/  R2UR UR5, R10 ;  /* 0x000000000a0572ca */ /* 0x000fe200000e0000 */
[----:B------:R-:W-:Y:S01]  /*b850*/  UMOV UR16, 0x0 ;  /* 0x0000000000107882 */ /* 0x000fe20000000000 */
[----:B------:R-:W-:Y:S01]  /*b860*/  R2UR UR6, R12 ;  /* 0x000000000c0672ca */ /* 0x000fe200000e0000 */
[----:B------:R-:W-:Y:S01]  /*b870*/  UMOV UR17, 0x10000000 ;  /* 0x1000000000117882 */ /* 0x000fe20000000000 */
[----:B------:R-:W-:Y:S01]  /*b880*/  R2UR UR7, R16 ;  /* 0x00000000100772ca */ /* 0x000fe200000e0000 */
[----:B------:R-:W-:Y:S01]  /*b890*/  VIADD R12, R12, 0x80 ;  /* 0x000000800c0c7836 */ /* 0x000fe20000000000 */
[----:B------:R-:W-:Y:S02]  /*b8a0*/  IADD3 R11, R11, -0x1, RZ ;  /* 0xffffffff0b0b7810 */ /* 0x000fe40007ffe0ff */
[----:B------:R-:W-:-:S02]  /*b8b0*/  R2UR UR23, R17 ;  /* 0x00000000111772ca */ /* 0x000fc400000e0000 */
[----:B------:R-:W-:Y:S01]  /*b8c0*/  ISETP.GT.AND P3, PT, R11, 0x1, PT ;  /* 0x000000010b00780c */ /* 0x000fe20003f64270 */
[----:B------:R-:W-:Y:S01]  /*b8d0*/  ULEA UR4, UR4, UR18, 0xf ;  /* 0x0000001204047291 */ /* 0x000fe2000f8e783f */
[C---:B------:R-:W-:Y:S01]  /*b8e0*/  ISETP.NE.AND P0, PT, R6.reuse, 0x3, PT ;  /* 0x000000030600780c */ /* 0x040fe20003f05270 */
[----:B------:R-:W-:Y:S02]  /*b8f0*/  UIADD3 UR5, UR5, 0x34480, URZ ;  /* 0x0003448005057890 */ /* 0x000fe4000fffe03f */
[----:B------:R-:W-:Y:S01]  /*b900*/  UIADD3 UR10, UR6, 0x40, URZ ;  /* 0x00000040060a7890 */ /* 0x000fe2000fffe03f */
[----:B------:R-:W-:Y:S01]  /*b910*/  SEL R8, RZ, 0x1, P0 ;  /* 0x00000001ff087807 */ /* 0x000fe20000000000 */
[----:B------:R-:W-:Y:S01]  /*b920*/  UIADD3 UR8, UR4, 0x4000, URZ ;  /* 0x0000400004087890 */ /* 0x000fe2000fffe03f */
[----:B------:R-:W-:Y:S01]  /*b930*/  SEL R6, R6, RZ, P0 ;  /* 0x000000ff06067207 */ /* 0x000fe20000000000 */
[----:B------:R-:W-:Y:S01]  /*b940*/  UIADD3 UR20, UR4, 0x18000, URZ ;  /* 0x0001800004147890 */ /* 0x000fe2000fffe03f */
[----:B------:R-:W-:Y:S01]  /*b950*/  LOP3.LUT R5, R5, R8, RZ, 0x3c, !PT ;  /* 0x0000000805057212 */ /* 0x000fe200078e3cff */
[----:B------:R-:W-:-:S02]  /*b960*/  UIADD3 UR24, UR4, 0x1c000, URZ ;  /* 0x0001c00004187890 */ /* 0x000fc4000fffe03f */
[----:B------:R1:W-:Y:S01]  /*b970*/  UTMALDG.2D [UR4], [UR12], desc[UR16] ;  /* 0x000010040c0075b4 */ /* 0x0003e20008009000 */
[----:B------:R-:W-:Y:S01]  /*b980*/  UMOV UR11, UR7 ;  /* 0x00000007000b7c82 */ /* 0x000fe20008000000 */
[----:B------:R-:W-:Y:S01]  /*b990*/  UMOV UR9, UR5 ;  /* 0x0000000500097c82 */ /* 0x000fe20008000000 */
[----:B------:R-:W-:Y:S01]  /*b9a0*/  UMOV UR22, UR6 ;  /* 0x0000000600167c82 */ /* 0x000fe20008000000 */
[----:B------:R-:W-:Y:S01]  /*b9b0*/  UMOV UR21, UR5 ;  /* 0x0000000500157c82 */ /* 0x000fe20008000000 */
[----:B------:R-:W-:Y:S01]  /*b9c0*/  UMOV UR27, UR23 ;  /* 0x00000017001b7c82 */ /* 0x000fe20008000000 */
[----:B------:R-:W-:Y:S01]  /*b9d0*/  UMOV UR25, UR5 ;  /* 0x0000000500197c82 */ /* 0x000fe20008000000 */
[----:B------:R-:W-:Y:S01]  /*b9e0*/  UMOV UR26, UR10 ;  /* 0x0000000a001a7c82 */ /* 0x000fe20008000000 */
[----:B------:R1:W-:Y:S01]  /*b9f0*/  UTMALDG.2D [UR8], [UR12], desc[UR16] ;  /* 0x000010080c0075b4 */ /* 0x0003e20008009000 */
[----:B------:R1:W-:Y:S01]  /*ba00*/  UTMALDG.2D [UR20], [UR14], desc[UR16] ;  /* 0x000010140e0075b4 */ /* 0x0003e20008009000 */
[----:B------:R1:W-:Y:S02]  /*ba10*/  UTMALDG.2D [UR24], [UR14], desc[UR16] ;  /* 0x000010180e0075b4 */ /* 0x0003e40008009000 */
[----:B-1----:R-:W-:Y:S05]  /*ba20*/  @P3 BRA `(.L_x_213) ;  /* 0xfffffffc00443947 */ /* 0x002fea000383ffff */
.L_x_209:
[----:B------:R-:W-:Y:S05]  /*ba30*/  BSYNC B1 ;  /* 0x0000000000017941 */ /* 0x000fea0003800000 */
.L_x_208:
[----:B------:R-:W-:Y:S01]  /*ba40*/  LOP3.LUT P3, RZ, R4, 0xff, RZ, 0xc0, !PT ;  /* 0x000000ff04ff7812 */ /* 0x000fe2000786c0ff */
[----:B--2---:R-:W-:Y:S02]  /*ba50*/  IMAD.IADD R7, R9, 0x1, R0 ;  /* 0x0000000109077824 */ /* 0x004fe400078e0200 */
[----:B------:R-:W-:Y:S02]  /*ba60*/  IMAD.U32 R6, RZ, RZ, UR30 ;  /* 0x0000001eff067e24 */ /* 0x000fe4000f8e00ff */
[C---:B------:R-:W-:Y:S01]  /*ba70*/  IMAD.WIDE.U32 R4, R7.reuse, -0x55555555, RZ ;  /* 0xaaaaaaab07047825 */ /* 0x040fe200078e00ff */
[----:B------:R-:W-:Y:S02]  /*ba80*/  ISETP.GT.U32.AND P0, PT, R7, 0x2, PT ;  /* 0x000000020700780c */ /* 0x000fe40003f04070 */
[----:B------:R-:W-:Y:S02]  /*ba90*/  ISETP.NE.AND P4, PT, R6, 0x3, PT ;  /* 0x000000030600780c */ /* 0x000fe40003f85270 */
[----:B------:R-:W-:-:S02]  /*baa0*/  ISETP.LT.U32.AND P0, PT, R9, 0x3, P0 ;  /* 0x000000030900780c */ /* 0x000fc40000701070 */
[----:B------:R-:W-:Y:S01]  /*bab0*/  SHF.R.U32.HI R4, RZ, 0x1, R5 ;  /* 0x00000001ff047819 */ /* 0x000fe20000011605 */
[----:B------:R-:W-:Y:S01]  /*bac0*/  @P3 SYNCS.ARRIVE.TRANS64.A1T0 RZ, [UR18+0x344f8], RZ ;  /* 0x0344f8ffffff39a7 */ /* 0x000fe20008100012 */
[----:B------:R-:W-:Y:S02]  /*bad0*/  ISETP.GE.U32.AND P3, PT, R9, 0x3, PT ;  /* 0x000000030900780c */ /* 0x000fe40003f66070 */
[----:B------:R-:W-:-:S04]  /*bae0*/  SEL R0, RZ, 0x1, !P0 ;  /* 0x00000001ff007807 */ /* 0x000fc80004000000 */
[----:B------:R-:W-:Y:S01]  /*baf0*/  LOP3.LUT R3, R3, R0, RZ, 0x3c, !PT ;  /* 0x0000000003037212 */ /* 0x000fe200078e3cff */
[----:B------:R-:W-:-:S06]  /*bb00*/  IMAD R0, R4, -0x3, R7 ;  /* 0xfffffffd04007824 */ /* 0x000fcc00078e0207 */
[----:B------:R-:W-:Y:S01]  /*bb10*/  @P3 LOP3.LUT R3, R3, 0x1, R4, 0x78, !PT ;  /* 0x0000000103033812 */ /* 0x000fe200078e7804 */
[----:B------:R-:W-:Y:S06]  /*bb20*/  @!P4 BRA `(.L_x_214) ;  /* 0x000000000004c947 */ /* 0x000fec0003800000 */
[----:B------:R-:W-:Y:S01]  /*bb30*/  BPT.TRAP 0x1 ;  /* 0x000000040000795c */ /* 0x000fe20000300000 */
.L_x_214:
[----:B------:R-:W-:Y:S01]  /*bb40*/  LEA R5, R2, UR18, 0x3 ;  /* 0x0000001202057c11 */ /* 0x000fe2000f8e18ff */
[----:B------:R-:W-:Y:S01]  /*bb50*/  BSSY B1, `(.L_x_215) ;  /* 0x0000005000017945 */ /* 0x000fe20003800000 */
[----:B------:R-:W-:Y:S02]  /*bb60*/  SHF.L.U32 R4, R20, 0x1f, RZ ;  /* 0x0000001f14047819 */ /* 0x000fe400000006ff */
[----:B------:R-:W-:Y:S02]  /*bb70*/  LEA R8, R2, UR18, 0x4 ;  /* 0x0000001202087c11 */ /* 0x000fe4000f8e20ff */
[----:B------:R-:W1:Y:S02]  /*bb80*/  SYNCS.PHASECHK.TRANS64.TRYWAIT P0, [R5+URZ+0x34400], R4 ;  /* 0x03440004050075a7 */ /* 0x000e64000800017f */
[----:B-1----:R-:W-:Y:S05]  /*bb90*/  @!P0 BRA `(.L_x_216) ;  /* 0x0000003800748947 */ /* 0x002fea0003800000 */
.L_x_301:
[----:B------:R-:W-:Y:S05]  /*bba0*/  BSYNC B1 ;  /* 0x0000000000017941 */ /* 0x000fea0003800000 */
.L_x_215:
[----:B------:R-:W2:Y:S01]  /*bbb0*/  LDS.128 R8, [R8+0x34520] ;  /* 0x0345200008087984 */ /* 0x000ea20000000c00 */
[----:B------:R-:W-:Y:S01]  /*bbc0*/  @!PT LDS RZ, [RZ] ;  /* 0x00000000fffff984 */ /* 0x000fe20000000800 */
[----:B------:R-:W-:Y:S01]  /*bbd0*/  @!PT LDS RZ, [RZ] ;  /* 0x00000000fffff984 */ /* 0x000fe20000000800 */
[----:B------:R-:W-:Y:S01]  /*bbe0*/  @!PT LDS RZ, [RZ] ;  /* 0x00000000fffff984 */ /* 0x000fe20000000800 */
[----:B------:R-:W-:Y:S01]  /*bbf0*/  @!PT LDS RZ, [RZ] ;  /* 0x00000000fffff984 */ /* 0x000fe20000000800 */
[----:B------:R3:W-:Y:S06]  /*bc00*/  MEMBAR.ALL.CTA ;  /* 0x0000000000007992 */ /* 0x0007ec0000008000 */
[----:B---3--:R-:W3:Y:S01]  /*bc10*/  FENCE.VIEW.ASYNC.S ;  /* 0x00000000000073c6 */ /* 0x008ee20000000000 */
[----:B--2---:R-:W-:Y:S02]  /*bc20*/  IMAD.MOV.U32 R17, RZ, RZ, R9 ;  /* 0x000000ffff117224 */ /* 0x004fe400078e0009 */
[----:B------:R-:W-:Y:S01]  /*bc30*/  IMAD.MOV.U32 R16, RZ, RZ, R8 ;  /* 0x000000ffff107224 */ /* 0x000fe200078e0008 */
[----:B---3--:R-:W-:Y:S06]  /*bc40*/  @!P4 BRA `(.L_x_217) ;  /* 0x000000000004c947 */ /* 0x008fec0003800000 */
[----:B------:R-:W-:Y:S01]  /*bc50*/  BPT.TRAP 0x1 ;  /* 0x000000040000795c */ /* 0x000fe20000300000 */
.L_x_217:
[----:B------:R-:W2:Y:S01]  /*bc60*/  S2R R7, SR_CgaCtaId ;  /* 0x0000000000077919 */ /* 0x000ea20000008800 */
[----:B------:R-:W-:Y:S01]  /*bc70*/  ISETP.NE.AND P0, PT, R11, RZ, PT ;  /* 0x000000ff0b00720c */ /* 0x000fe20003f05270 */
[----:B-1----:R-:W-:Y:S01]  /*bc80*/  VIADD R4, R5, 0x34440 ;  /* 0x0003444005047836 */ /* 0x002fe20000000000 */
[CC--:B------:R-:W-:Y:S02]  /*bc90*/  ISETP.NE.AND P3, PT, R10.reuse, R18.reuse, PT ;  /* 0x000000120a00720c */ /* 0x0c0fe40003f65270 */
[----:B------:R-:W-:Y:S02]  /*bca0*/  ISETP.EQ.OR P0, PT, R10, R18, !P0 ;  /* 0x000000120a00720c */ /* 0x000fe40004702670 */
[----:B--2---:R-:W-:-:S04]  /*bcb0*/  PRMT R4, R7, 0x654, R4 ;  /* 0x0000065407047816 */ /* 0x004fc80000000004 */
[----:B------:R1:W-:Y:S07]  /*bcc0*/  SYNCS.ARRIVE.TRANS64.RED.A1T0 RZ, [R4+URZ], RZ ;  /* 0x000000ff04ff79a7 */ /* 0x0003ee000810043f */
[----:B------:R-:W-:Y:S05]  /*bcd0*/  @P0 BRA `(.L_x_218) ;  /* 0x0000000400a40947 */ /* 0x000fea0003800000 */
[----:B-1----:R-:W1:Y:S02]  /*bce0*/  LDC.64 R4, c[0x0][0x290] ;  /* 0x0000a400ff047b82 */ /* 0x002e640000000a00 */
[----:B-1----:R-:W-:-:S05]  /*bcf0*/  IMAD.WIDE R4, R10, 0xc, R4 ;  /* 0x0000000c0a047825 */ /* 0x002fca00078e0204 */
[----:B------:R1:W5:Y:S01]  /*bd00*/  LDG.E R19, desc[UR38][R4.64+0x8] ;  /* 0x0000082604137981 */ /* 0x000362000c1e1900 */
[----:B------:R-:W-:-:S03]  /*bd10*/  UMOV UR4, 0xffffffff ;  /* 0xffffffff00047882 */ /* 0x000fc60000000000 */
[----:B------:R-:W-:Y:S05]  /*bd20*/  BRA.DIV UR4, `(.L_x_219) ;  /* 0x0000003a04247947 */ /* 0x000fea000b800000 */
[----:B------:R-:W-:-:S13]  /*bd30*/  ELECT P6, URZ, PT ;  /* 0x00000000003f782f */ /* 0x000fda00038c0000 */
.L_x_304:
[----:B------:R-:W-:Y:S04]  /*bd40*/  BSSY B1, `(.L_x_220) ;  /* 0x000004f000017945 */ /* 0x000fe80003800000 */
[----:B------:R-:W-:Y:S05]  /*bd50*/  @!P6 BRA `(.L_x_221) ;  /* 0x000000040034e947 */ /* 0x000fea0003800000 */
[C---:B------:R-:W-:Y:S01]  /*bd60*/  IMAD.SHL.U32 R6, R10.reuse, 0x8, RZ ;  /* 0x000000080a067824 */ /* 0x040fe200078e00ff */
[----:B------:R-:W-:Y:S01]  /*bd70*/  SHF.R.S32.HI R7, RZ, 0x1f, R10 ;  /* 0x0000001fff077819 */ /* 0x000fe2000001140a */
[----:B------:R-:W-:Y:S01]  /*bd80*/  ULDC.64 UR4, c[0x0][0x510] ;  /* 0x0001440000047ab9 */ /* 0x000fe20000000a00 */
[----:B------:R-:W-:Y:S01]  /*bd90*/  ULDC.64 UR6, c[0x0][0x520] ;  /* 0x0001480000067ab9 */ /* 0x000fe20000000a00 */
[----:B------:R-:W2:Y:S01]  /*bda0*/  LDG.E R18, desc[UR38][R4.64] ;  /* 0x0000002604127981 */ /* 0x000ea2000c1e1900 */
[----:B------:R-:W-:Y:S02]  /*bdb0*/  SHF.L.U64.HI R7, R10, 0x3, R7 ;  /* 0x000000030a077819 */ /* 0x000fe40000010207 */
[C---:B------:R-:W-:Y:S02]  /*bdc0*/  IADD3 R14, P0, R6.reuse, UR4, RZ ;  /* 0x00000004060e7c10 */ /* 0x040fe4000ff1e0ff */
[C---:B------:R-:W-:Y:S02]  /*bdd0*/  IADD3 R12, P4, R6.reuse, UR6, RZ ;  /* 0x00000006060c7c10 */ /* 0x040fe4000ff9e0ff */
[C---:B------:R-:W-:Y:S01]  /*bde0*/  IADD3.X R15, R7.reuse, UR5, RZ, P0, !PT ;  /* 0x00000005070f7c10 */ /* 0x040fe200087fe4ff */
[----:B------:R-:W-:Y:S01]  /*bdf0*/  ULDC.64 UR4, c[0x0][0x518] ;  /* 0x0001460000047ab9 */ /* 0x000fe20000000a00 */
[----:B------:R-:W-:Y:S01]  /*be00*/  IADD3.X R13, R7, UR7, RZ, P4, !PT ;  /* 0x00000007070d7c10 */ /* 0x000fe2000a7fe4ff */
[----:B-1----:R1:W3:Y:S04]  /*be10*/  LDG.E R4, desc[UR38][R4.64+0x4] ;  /* 0x0000042604047981 */ /* 0x0022e8000c1e1900 */
[----:B------:R-:W4:Y:S04]  /*be20*/  LDG.E.64 R14, desc[UR38][R14.64] ;  /* 0x000000260e0e7981 */ /* 0x000f28000c1e1b00 */
[----:B------:R-:W2:Y:S01]  /*be30*/  LDG.E.64 R12, desc[UR38][R12.64] ;  /* 0x000000260c0c7981 */ /* 0x000ea2000c1e1b00 */
[----:B------:R-:W-:-:S04]  /*be40*/  IADD3 R8, P0, R6, UR4, RZ ;  /* 0x0000000406087c10 */ /* 0x000fc8000ff1e0ff */
[----:B------:R-:W-:Y:S01]  /*be50*/  IADD3.X R9, R7, UR5, RZ, P0, !PT ;  /* 0x0000000507097c10 */ /* 0x000fe200087fe4ff */
[----:B------:R-:W-:-:S05]  /*be60*/  ULDC.64 UR4, c[0x0][0x528] ;  /* 0x00014a0000047ab9 */ /* 0x000fca0000000a00 */
[----:B------:R-:W3:Y:S01]  /*be70*/  LDG.E.64 R8, desc[UR38][R8.64] ;  /* 0x0000002608087981 */ /* 0x000ee2000c1e1b00 */
[----:B------:R-:W-:-:S04]  /*be80*/  IADD3 R6, P0, R6, UR4, RZ ;  /* 0x0000000406067c10 */ /* 0x000fc8000ff1e0ff */
[----:B------:R-:W-:-:S06]  /*be90*/  IADD3.X R7, R7, UR5, RZ, P0, !PT ;  /* 0x0000000507077c10 */ /* 0x000fcc00087fe4ff */
[----:B------:R-:W3:Y:S04]  /*bea0*/  LDG.E.64 R6, desc[UR38][R6.64] ;  /* 0x0000002606067981 */ /* 0x000ee8000c1e1b00 */
[----:B----4-:R-:W-:Y:S04]  /*beb0*/  STS.64 [UR28], R14 ;  /* 0x0000000eff007988 */ /* 0x010fe80008000a1c */
[----:B--2---:R-:W-:Y:S04]  /*bec0*/  STS.64 [UR29], R12 ;  /* 0x0000000cff007988 */ /* 0x004fe80008000a1d */
[----:B------:R-:W2:Y:S01]  /*bed0*/  LDS R21, [UR28+0x1c] ;  /* 0x00001c1cff157984 */ /* 0x000ea20008000800 */
[----:B---3--:R-:W-:-:S04]  /*bee0*/  SHF.L.U64.HI R24, R8, 0x1, R9 ;  /* 0x0000000108187819 */ /* 0x008fc80000010209 */
[----:B------:R-:W-:-:S04]  /*bef0*/  LOP3.LUT R24, R24, 0x1fffffff, RZ, 0xc0, !PT ;  /* 0x1fffffff18187812 */ /* 0x000fc800078ec0ff */
[----:B------:R-:W-:-:S04]  /*bf00*/  SHF.R.U32.HI R22, RZ, 0x4, R24 ;  /* 0x00000004ff167819 */ /* 0x000fc80000011618 */
[----:B--2---:R-:W-:-:S05]  /*bf10*/  LOP3.LUT R21, R21, 0xf, R22, 0xb8, !PT ;  /* 0x0000000f15157812 */ /* 0x004fca00078eb816 */
[----:B------:R-:W-:Y:S04]  /*bf20*/  STS [UR28+0x1c], R21 ;  /* 0x00001c15ff007988 */ /* 0x000fe8000800081c */
[----:B------:R-:W2:Y:S02]  /*bf30*/  LDS R9, [UR28+0x1c] ;  /* 0x00001c1cff097984 */ /* 0x000ea40008000800 */
[----:B--2---:R-:W-:-:S05]  /*bf40*/  LOP3.LUT R9, R9, 0xf0, RZ, 0xb8, !PT ;  /* 0x000000f009097812 */ /* 0x004fca00078eb8ff */
[----:B------:R-:W-:Y:S04]  /*bf50*/  STS [UR28+0x1c], R9 ;  /* 0x00001c09ff007988 */ /* 0x000fe8000800081c */
[----:B------:R-:W2:Y:S01]  /*bf60*/  LDS R23, [UR28+0x1c] ;  /* 0x00001c1cff177984 */ /* 0x000ea20008000800 */
[----:B------:R-:W-:-:S04]  /*bf70*/  MOV R22, UR28 ;  /* 0x0000001c00167c02 */ /* 0x000fc80008000f00 */
[----:B------:R-:W-:Y:S02]  /*bf80*/  SHF.R.U64 R22, R22, 0x4, RZ ;  /* 0x0000000416167819 */ /* 0x000fe400000012ff */
[----:B--2---:R-:W-:-:S05]  /*bf90*/  LOP3.LUT R23, R23, 0xf00, RZ, 0xb8, !PT ;  /* 0x00000f0017177812 */ /* 0x004fca00078eb8ff */
[----:B------:R-:W-:Y:S04]  /*bfa0*/  STS.64 [UR28+0x18], R22 ;  /* 0x00001816ff007988 */ /* 0x000fe80008000a1c */
[----:B------:R-:W1:Y:S01]  /*bfb0*/  LDS R25, [UR28+0x1c] ;  /* 0x00001c1cff197984 */ /* 0x000e620008000800 */
[----:B------:R-:W-:Y:S01]  /*bfc0*/  IMAD.SHL.U32 R21, R8, 0x2, RZ ;  /* 0x0000000208157824 */ /* 0x000fe200078e00ff */
[----:B------:R-:W-:-:S04]  /*bfd0*/  CS2R R14, SRZ ;  /* 0x00000000000e7805 */ /* 0x000fc8000001ff00 */
[----:B------:R-:W-:Y:S01]  /*bfe0*/  LOP3.LUT R21, R21, 0xfffffffe, RZ, 0xc0, !PT ;  /* 0xfffffffe15157812 */ /* 0x000fe200078ec0ff */
[----:B-----5:R-:W-:Y:S02]  /*bff0*/  VIADD R12, R19, 0xffffffff ;  /* 0xffffffff130c7836 */ /* 0x020fe40000000000 */
[----:B------:R-:W-:Y:S01]  /*c000*/  VIADD R13, R18, 0xffffffff ;  /* 0xffffffff120d7836 */ /* 0x000fe20000000000 */
[----:B------:R-:W-:Y:S01]  /*c010*/  SHF.R.U64 R21, R21, 0x4, R24 ;  /* 0x0000000415157819 */ /* 0x000fe20000001218 */
[----:B------:R-:W-:Y:S04]  /*c020*/  STS [UR28+0x10], R22 ;  /* 0x00001016ff007988 */ /* 0x000fe8000800081c */
[----:B------:R-:W-:Y:S04]  /*c030*/  STS [UR28+0x14], R22 ;  /* 0x00001416ff007988 */ /* 0x000fe8000800081c */
[----:B------:R-:W-:Y:S04]  /*c040*/  STS.128 [UR28+0x20], R12 ;  /* 0x0000200cff007988 */ /* 0x000fe80008000c1c */
[----:B------:R-:W-:Y:S04]  /*c050*/  STS [UR28+0xc], R21 ;  /* 0x00000c15ff007988 */ /* 0x000fe8000800081c */
[----:B------:R-:W-:Y:S01]  /*c060*/  STS [UR28+0x30], RZ ;  /* 0x000030ffff007988 */ /* 0x000fe2000800081c */
[----:B-1----:R-:W-:-:S05]  /*c070*/  LOP3.LUT R5, R25, 0xf000, RZ, 0xb8, !PT ;  /* 0x0000f00019057812 */ /* 0x002fca00078eb8ff */
[----:B------:R-:W-:Y:S04]  /*c080*/  STS [UR28+0x1c], R5 ;  /* 0x00001c05ff007988 */ /* 0x000fe8000800081c */
[----:B------:R-:W1:Y:S01]  /*c090*/  LDS R8, [UR29+0x1c] ;  /* 0x00001c1dff087984 */ /* 0x000e620008000800 */
[----:B------:R-:W-:-:S04]  /*c0a0*/  SHF.L.U64.HI R18, R6, 0x1, R7 ;  /* 0x0000000106127819 */ /* 0x000fc80000010207 */
[----:B------:R-:W-:-:S04]  /*c0b0*/  LOP3.LUT R18, R18, 0x1fffffff, RZ, 0xc0, !PT ;  /* 0x1fffffff12127812 */ /* 0x000fc800078ec0ff */
[----:B------:R-:W-:-:S04]  /*c0c0*/  SHF.R.U32.HI R7, RZ, 0x4, R18 ;  /* 0x00000004ff077819 */ /* 0x000fc80000011612 */
[----:B-1----:R-:W-:-:S05]  /*c0d0*/  LOP3.LUT R7, R8, 0xf, R7, 0xb8, !PT ;  /* 0x0000000f08077812 */ /* 0x002fca00078eb807 */
[----:B------:R-:W-:Y:S04]  /*c0e0*/  STS [UR29+0x1c], R7 ;  /* 0x00001c07ff007988 */ /* 0x000fe8000800081d */
[----:B------:R-:W1:Y:S02]  /*c0f0*/  LDS R8, [UR29+0x1c] ;  /* 0x00001c1dff087984 */ /* 0x000e640008000800 */
[----:B-1----:R-:W-:-:S05]  /*c100*/  LOP3.LUT R13, R8, 0xf0, RZ, 0xb8, !PT ;  /* 0x000000f0080d7812 */ /* 0x002fca00078eb8ff */
[----:B------:R-:W-:Y:S04]  /*c110*/  STS [UR29+0x1c], R13 ;  /* 0x00001c0dff007988 */ /* 0x000fe8000800081d */
[----:B------:R-:W1:Y:S01]  /*c120*/  LDS R9, [UR29+0x1c] ;  /* 0x00001c1dff097984 */ /* 0x000e620008000800 */
[----:B------:R-:W-:-:S05]  /*c130*/  IMAD.U32 R8, RZ, RZ, UR29 ;  /* 0x0000001dff087e24 */ /* 0x000fca000f8e00ff */
[----:B------:R-:W-:Y:S02]  /*c140*/  SHF.R.U64 R8, R8, 0x4, RZ ;  /* 0x0000000408087819 */ /* 0x000fe400000012ff */
[----:B-1----:R-:W-:-:S05]  /*c150*/  LOP3.LUT R9, R9, 0xf00, RZ, 0xb8, !PT ;  /* 0x00000f0009097812 */ /* 0x002fca00078eb8ff */
[----:B------:R-:W-:Y:S04]  /*c160*/  STS.64 [UR29+0x18], R8 ;  /* 0x00001808ff007988 */ /* 0x000fe80008000a1d */
[----:B------:R-:W1:Y:S01]  /*c170*/  LDS R21, [UR29+0x1c] ;  /* 0x00001c1dff157984 */ /* 0x000e620008000800 */
[----:B------:R-:W-:Y:S02]  /*c180*/  IMAD.SHL.U32 R5, R6, 0x2, RZ ;  /* 0x0000000206057824 */ /* 0x000fe400078e00ff */
[----:B------:R-:W-:-:S03]  /*c190*/  VIADD R13, R4, 0xffffffff ;  /* 0xffffffff040d7836 */ /* 0x000fc60000000000 */
[----:B------:R-:W-:-:S04]  /*c1a0*/  LOP3.LUT R5, R5, 0xfffffffe, RZ, 0xc0, !PT ;  /* 0xfffffffe05057812 */ /* 0x000fc800078ec0ff */
[----:B------:R-:W-:Y:S01]  /*c1b0*/  SHF.R.U64 R5, R5, 0x4, R18 ;  /* 0x0000000405057819 */ /* 0x000fe20000001212 */
[----:B------:R2:W-:Y:S04]  /*c1c0*/  STS.128 [UR29+0x20], R12 ;  /* 0x0000200cff007988 */ /* 0x0005e80008000c1d */
[----:B------:R2:W-:Y:S04]  /*c1d0*/  STS [UR29+0xc], R5 ;  /* 0x00000c05ff007988 */ /* 0x0005e8000800081d */
[----:B------:R2:W-:Y:S04]  /*c1e0*/  STS [UR29+0x10], R8 ;  /* 0x00001008ff007988 */ /* 0x0005e8000800081d */
[----:B------:R2:W-:Y:S04]  /*c1f0*/  STS [UR29+0x14], R8 ;  /* 0x00001408ff007988 */ /* 0x0005e8000800081d */
[----:B------:R-:W-:Y:S01]  /*c200*/  STS [UR29+0x30], RZ ;  /* 0x000030ffff007988 */ /* 0x000fe2000800081d */
[----:B-1----:R-:W-:-:S05]  /*c210*/  LOP3.LUT R4, R21, 0xf000, RZ, 0xb8, !PT ;  /* 0x0000f00015047812 */ /* 0x002fca00078eb8ff */
[----:B------:R2:W-:Y:S02]  /*c220*/  STS [UR29+0x1c], R4 ;  /* 0x00001c04ff007988 */ /* 0x0005e4000800081d */
.L_x_221:
[----:B------:R-:W-:Y:S05]  /*c230*/  BSYNC B1 ;  /* 0x0000000000017941 */ /* 0x000fea0003800000 */
.L_x_220:
[----:B------:R-:W-:-:S03]  /*c240*/  UMOV UR4, 0xffffffff ;  /* 0xffffffff00047882 */ /* 0x000fc60000000000 */
[----:B------:R-:W-:Y:S05]  /*c250*/  BRA.DIV UR4, `(.L_x_222) ;  /* 0x0000003204f87947 */ /* 0x000fea000b800000 */
[----:B------:R-:W-:Y:S01]  /*c260*/  ELECT P6, URZ, PT ;  /* 0x00000000003f782f */ /* 0x000fe200038c0000 */
[----:B------:R-:W-:-:S12]  /*c270*/  NOP ;  /* 0x0000000000007918 */ /* 0x000fd80000000000 */
.L_x_308:
[----:B-12---:R-:W1:Y:S02]  /*c280*/  S2R R4, SR_LANEID ;  /* 0x0000000000047919 */ /* 0x006e640000000000 */
[----:B-1----:R-:W-:-:S05]  /*c290*/  IMAD.SHL.U32 R8, R4, 0x4, RZ ;  /* 0x0000000404087824 */ /* 0x002fca00078e00ff */
[----:B------:R1:W2:Y:S01]  /*c2a0*/  LDS R9, [R8+UR28] ;  /* 0x0000001c08097984 */ /* 0x0002a20008000800 */
[C---:B------:R-:W-:Y:S02]  /*c2b0*/  IADD3 R6, P0, R8.reuse, UR12, RZ ;  /* 0x0000000c08067c10 */ /* 0x040fe4000ff1e0ff */
[----:B------:R-:W-:Y:S01]  /*c2c0*/  IADD3 R4, P4, R8, UR14, RZ ;  /* 0x0000000e08047c10 */ /* 0x000fe2000ff9e0ff */
[----:B------:R1:W3:Y:S01]  /*c2d0*/  LDS R13, [R8+UR28+0x80] ;  /* 0x0000801c080d7984 */ /* 0x0002e20008000800 */
[----:B------:R-:W-:Y:S11]  /*c2e0*/  @!P6 BRA `(.L_x_223) ;  /* 0x000000000008e947 */ /* 0x000ff60003800000 */
[----:B------:R0:W-:Y:S01]  /*c2f0*/  UTMACMDFLUSH ;  /* 0x00000000000079b7 */ /* 0x0001e20000000000 */
[----:B------:R-:W-:-:S04]  /*c300*/  DEPBAR.LE SB0, 0x0 ;  /* 0x000080000000791a */ /* 0x000fc80000000000 */
.L_x_223:
[----:B------:R-:W-:Y:S01]  /*c310*/  IADD3.X R7, RZ, UR13, RZ, P0, !PT ;  /* 0x0000000dff077c10 */ /* 0x000fe200087fe4ff */
[----:B------:R-:W-:Y:S01]  /*c320*/  IMAD.X R5, RZ, RZ, UR15, P4 ;  /* 0x0000000fff057e24 */ /* 0x000fe2000a0e06ff */
[----:B------:R-:W-:Y:S05]  /*c330*/  WARPSYNC.ALL ;  /* 0x0000000000007948 */ /* 0x000fea0003800000 */
[----:B--2---:R2:W5:Y:S04]  /*c340*/  ATOMG.E.EXCH.STRONG.GPU PT, RZ, [R6], R9 ;  /* 0x0000000906ff73a8 */ /* 0x00456800041ee100 */
[----:B---3--:R2:W5:Y:S01]  /*c350*/  ATOMG.E.EXCH.STRONG.GPU PT, RZ, [R4], R13 ;  /* 0x0000000d04ff73a8 */ /* 0x00856200041ee100 */
[----:B------:R-:W-:-:S07]  /*c360*/  IMAD.MOV.U32 R18, RZ, RZ, R10 ;  /* 0x000000ffff127224 */ /* 0x000fce00078e000a */
.L_x_218:
[----:B------:R-:W-:Y:S01]  /*c370*/  ISETP.NE.AND P4, PT, R11, RZ, PT ;  /* 0x000000ff0b00720c */ /* 0x000fe20003f85270 */
[----:B------:R-:W-:Y:S01]  /*c380*/  VIADD R2, R2, 0x1 ;  /* 0x0000000102027836 */ /* 0x000fe20000000000 */
[----:B--2---:R-:W-:Y:S02]  /*c390*/  SEL R5, RZ, 0x1, !P3 ;  /* 0x00000001ff057807 */ /* 0x004fe40005800000 */
[----:B-1----:R-:W-:Y:S02]  /*c3a0*/  PRMT R4, RZ, 0x7610, R4 ;  /* 0x00007610ff047816 */ /* 0x002fe40000000004 */
[----:B------:R-:W-:-:S04]  /*c3b0*/  ISETP.NE.AND P0, PT, R2, 0x8, PT ;  /* 0x000000080200780c */ /* 0x000fc80003f05270 */
[----:B------:R-:W-:Y:S02]  /*c3c0*/  SEL R7, RZ, 0x1, P0 ;  /* 0x00000001ff077807 */ /* 0x000fe40000000000 */
[----:B------:R-:W-:Y:S02]  /*c3d0*/  SEL R2, R2, RZ, P0 ;  /* 0x000000ff02027207 */ /* 0x000fe40000000000 */
[----:B------:R-:W-:Y:S01]  /*c3e0*/  LOP3.LUT R20, R20, R7, RZ, 0x3c, !PT ;  /* 0x0000000714147212 */ /* 0x000fe200078e3cff */
[----:B------:R-:W-:Y:S06]  /*c3f0*/  @P4 BRA `(.L_x_224) ;  /* 0xfffffff000684947 */ /* 0x000fec000383ffff */
[----:B------:R-:W-:Y:S05]  /*c400*/  BSYNC B0 ;  /* 0x0000000000007941 */ /* 0x000fea0003800000 */
.L_x_204:
[----:B------:R-:W-:-:S03]  /*c410*/  UMOV UR4, 0xffffffff ;  /* 0xffffffff00047882 */ /* 0x000fc60000000000 */
[----:B------:R-:W-:Y:S05]  /*c420*/  BRA.DIV UR4, `(.L_x_225) ;  /* 0x0000003204b47947 */ /* 0x000fea000b800000 */
[----:B-----5:R-:W-:-:S13]  /*c430*/  ELECT P6, URZ, PT ;  /* 0x00000000003f782f */ /* 0x020fda00038c0000 */
.L_x_311:
[----:B------:R-:W-:Y:S04]  /*c440*/  BSSY B0, `(.L_x_226) ;  /* 0x0000021000007945 */ /* 0x000fe80003800000 */
[----:B------:R-:W-:Y:S05]  /*c450*/  @!P6 BRA `(.L_x_227) ;  /* 0x00000000007ce947 */ /* 0x000fea0003800000 */
[----:B------:R-:W-:-:S04]  /*c460*/  ULOP3.LUT UR4, UR42, 0x2, URZ, 0xfc, !UPT ;  /* 0x000000022a047892 */ /* 0x000fc8000f8efc3f */
[----:B------:R-:W-:-:S06]  /*c470*/  UISETP.NE.AND UP0, UPT, UR4, 0x3, UPT ;  /* 0x000000030400788c */ /* 0x000fcc000bf05270 */
[----:B------:R-:W-:-:S13]  /*c480*/  PLOP3.LUT P0, PT, PT, PT, UP0, 0x80, 0x0 ;  /* 0x000000000000781c */ /* 0x000fda0003f0f008 */
[----:B------:R-:W-:Y:S05]  /*c490*/  @!P0 BRA `(.L_x_228) ;  /* 0x0000000000048947 */ /* 0x000fea0003800000 */
[----:B------:R-:W-:Y:S01]  /*c4a0*/  BPT.TRAP 0x1 ;  /* 0x000000040000795c */ /* 0x000fe20000300000 */
.L_x_228:
[----:B------:R-:W-:Y:S01]  /*c4b0*/  IMAD.U32 R5, RZ, RZ, UR18 ;  /* 0x00000012ff057e24 */ /* 0x000fe2000f8e00ff */
[----:B------:R-:W-:-:S03]  /*c4c0*/  SHF.L.U32 R4, R3, 0x1f, RZ ;  /* 0x0000001f03047819 */ /* 0x000fc600000006ff */
[----:B------:R-:W-:-:S04]  /*c4d0*/  VIADD R5, R5, 0x34498 ;  /* 0x0003449805057836 */ /* 0x000fc80000000000 */
[C---:B------:R-:W-:Y:S02]  /*c4e0*/  IMAD R7, R0.reuse, 0x8, R5 ;  /* 0x0000000800077824 */ /* 0x040fe400078e0205 */
[----:B------:R-:W-:Y:S02]  /*c4f0*/  VIADD R0, R0, 0x1 ;  /* 0x0000000100007836 */ /* 0x000fe40000000000 */
[----:B------:R-:W1:Y:S03]  /*c500*/  SYNCS.PHASECHK.TRANS64.TRYWAIT P0, [R7+URZ], R4 ;  /* 0x00000004070075a7 */ /* 0x000e66000800017f */
[----:B------:R-:W-:-:S04]  /*c510*/  ISETP.NE.AND P1, PT, R0, 0x3, PT ;  /* 0x000000030000780c */ /* 0x000fc80003f25270 */
[----:B------:R-:W-:Y:S02]  /*c520*/  SEL R2, RZ, 0x1, P1 ;  /* 0x00000001ff027807 */ /* 0x000fe40000800000 */
[----:B------:R-:W-:Y:S02]  /*c530*/  SEL R0, R0, RZ, P1 ;  /* 0x000000ff00007207 */ /* 0x000fe40000800000 */
[----:B------:R-:W-:Y:S02]  /*c540*/  LOP3.LUT R9, R3, R2, RZ, 0x3c, !PT ;  /* 0x0000000203097212 */ /* 0x000fe400078e3cff */
[----:B------:R-:W-:Y:S02]  /*c550*/  LEA R6, R0, R5, 0x3 ;  /* 0x0000000500067211 */ /* 0x000fe400078e18ff */
[----:B------:R-:W-:Y:S01]  /*c560*/  SHF.L.U32 R3, R9, 0x1f, RZ ;  /* 0x0000001f09037819 */ /* 0x000fe200000006ff */
[----:B-1----:R-:W-:Y:S06]  /*c570*/  @!P0 BRA `(.L_x_229) ;  /* 0x0000003000808947 */ /* 0x002fec0003800000 */
.L_x_312:
[----:B------:R-:W2:Y:S01]  /*c580*/  SYNCS.PHASECHK.TRANS64.TRYWAIT P0, [R6+URZ], R3 ;  /* 0x00000003060075a7 */ /* 0x000ea2000800017f */
[----:B------:R-:W-:-:S05]  /*c590*/  VIADD R0, R0, 0x1 ;  /* 0x0000000100007836 */ /* 0x000fca0000000000 */
[----:B------:R-:W-:-:S04]  /*c5a0*/  ISETP.NE.AND P1, PT, R0, 0x3, PT ;  /* 0x000000030000780c */ /* 0x000fc80003f25270 */
[----:B------:R-:W-:Y:S02]  /*c5b0*/  SEL R2, RZ, 0x1, P1 ;  /* 0x00000001ff027807 */ /* 0x000fe40000800000 */
[----:B------:R-:W-:Y:S02]  /*c5c0*/  SEL R0, R0, RZ, P1 ;  /* 0x000000ff00007207 */ /* 0x000fe40000800000 */
[----:B------:R-:W-:Y:S01]  /*c5d0*/  LOP3.LUT R2, R9, R2, RZ, 0x3c, !PT ;  /* 0x0000000209027212 */ /* 0x000fe200078e3cff */
[----:B--2---:R-:W-:Y:S06]  /*c5e0*/  @!P0 BRA `(.L_x_230) ;  /* 0x0000003000788947 */ /* 0x004fec0003800000 */
.L_x_313:
[----:B------:R-:W-:Y:S01]  /*c5f0*/  IMAD R5, R0, 0x8, R5 ;  /* 0x0000000800057824 */ /* 0x000fe200078e0205 */
[----:B------:R-:W-:-:S07]  /*c600*/  SHF.L.U32 R0, R2, 0x1f, RZ ;  /* 0x0000001f02007819 */ /* 0x000fce00000006ff */
.L_x_231:
[----:B---3--:R3:W4:Y:S02]  /*c610*/  SYNCS.PHASECHK.TRANS64.TRYWAIT P0, [R5+URZ], R0 ;  /* 0x00000000050075a7 */ /* 0x008724000800017f */
[----:B----4-:R-:W-:Y:S05]  /*c620*/  @!P0 NANOSLEEP.SYNCS 0x989680 ;  /* 0x009896800000895d */ /* 0x010fea0003900000 */
[----:B------:R-:W4:Y:S02]  /*c630*/  @!P0 SYNCS.PHASECHK.TRANS64 P0, [R5+URZ], R0 ;  /* 0x00000000050085a7 */ /* 0x000f24000800007f */
[----:B----4-:R-:W-:Y:S05]  /*c640*/  @!P0 BRA `(.L_x_231) ;  /* 0xfffffffc00f08947 */ /* 0x010fea000383ffff */
.L_x_227:
[----:B------:R-:W-:Y:S05]  /*c650*/  BSYNC B0 ;  /* 0x0000000000007941 */ /* 0x000fea0003800000 */
.L_x_226:
[----:B------:R-:W-:Y:S05]  /*c660*/  EXIT ;  /* 0x000000000000794d */ /* 0x000fea0003800000 */
.L_x_117:
[----:B------:R-:W-:Y:S01]  /*c670*/  PLOP3.LUT P1, PT, PT, PT, UP3, 0x80, 0x0 ;  /* 0x000000000000781c */ /* 0x000fe20003f2f038 */
[----:B------:R-:W-:Y:S01]  /*c680*/  ULDC UR18, c[0x0][0x10] ;  /* 0x0000040000127ab9 */ /* 0x000fe20000000800 */
[----:B------:R-:W-:Y:S01]  /*c690*/  ULDC UR21, c[0x0][0x904] ;  /* 0x0002410000157ab9 */ /* 0x000fe20000000800 */
[----:B------:R-:W-:Y:S01]  /*c6a0*/  UMOV UR20, 0xffffffff ;  /* 0xffffffff00147882 */ /* 0x000fe20000000000 */
[----:B------:R-:W-:Y:S01]  /*c6b0*/  P2R R0, PR, RZ, 0x2 ;  /* 0x00000002ff007803 */ /* 0x000fe20000000000 */
[----:B------:R-:W-:Y:S01]  /*c6c0*/  UIMAD.WIDE.U32 UR18, UR60, UR18, URZ ;  /* 0x000000123c1272a5 */ /* 0x000fe2000f8e003f */
[----:B------:R-:W-:Y:S01]  /*c6d0*/  IMAD.MOV.U32 R16, RZ, RZ, RZ ;  /* 0x000000ffff107224 */ /* 0x000fe200078e00ff */
[----:B------:R-:W-:Y:S01]  /*c6e0*/  ULDC.64 UR12, c[0x0][0x8c8] ;  /* 0x00023200000c7ab9 */ /* 0x000fe20000000a00 */
[----:B------:R-:W-:Y:S01]  /*c6f0*/  USHF.L.U32 UR22, UR20, UR21, URZ ;  /* 0x0000001514167299 */ /* 0x000fe2000800063f */
[----:B------:R-:W-:Y:S02]  /*c700*/  ULDC.64 UR14, c[0x0][0x8e0] ;  /* 0x00023800000e7ab9 */ /* 0x000fe40000000a00 */
[----:B------:R-:W-:Y:S01]  /*c710*/  ULDC UR20, c[0x0][0x14] ;  /* 0x0000050000147ab9 */ /* 0x000fe20000000800 */
[----:B------:R-:W-:Y:S01]  /*c720*/  UIADD3 UR11, UP1, UR12, -0x1, URZ ;  /* 0xffffffff0c0b7890 */ /* 0x000fe2000ff3e03f */
[----:B------:R-:W1:Y:S01]  /*c730*/  @P1 S2R R0, SR_CTAID.Y ;  /* 0x0000000000001919 */ /* 0x000e620000002600 */
[----:B------:R-:W-:-:S02]  /*c740*/  UIADD3 UR12, UP2, UR14, -0x1, URZ ;  /* 0xffffffff0e0c7890 */ /* 0x000fc4000ff5e03f */
[----:B------:R-:W-:Y:S02]  /*c750*/  UIMAD.WIDE.U32 UR26, UR18, UR20, URZ ;  /* 0x00000014121a72a5 */ /* 0x000fe4000f8e003f */
[----:B------:R-:W-:Y:S01]  /*c760*/  UIMAD UR20, UR19, UR20, URZ ;  /* 0x00000014131472a4 */ /* 0x000fe2000f8e023f */
[----:B------:R-:W-:Y:S01]  /*c770*/  ULDC UR35, c[0x0][0x8a8] ;  /* 0x00022a0000237ab9 */ /* 0x000fe20000000800 */
[----:B------:R-:W-:Y:S01]  /*c780*/  UMOV UR23, 0x1 ;  /* 0x0000000100177882 */ /* 0x000fe20000000000 */
[----:B------:R-:W-:Y:S02]  /*c790*/  UIADD3.X UR14, UR15, -0x1, URZ, UP2, !UPT ;  /* 0xffffffff0f0e7890 */ /* 0x000fe400097fe43f */
[----:B------:R-:W-:Y:S02]  /*c7a0*/  UIADD3.X UR13, UR13, -0x1, URZ, UP1, !UPT ;  /* 0xffffffff0d0d7890 */ /* 0x000fe40008ffe43f */
[----:B------:R-:W-:Y:S02]  /*c7b0*/  ULOP3.LUT UR15, UR59, 0x2, URZ, 0xfc, !UPT ;  /* 0x000000023b0f7892 */ /* 0x000fe4000f8efc3f */
[----:B------:R-:W-:-:S02]  /*c7c0*/  UIADD3 UR16, UR9, -0x1, URZ ;  /* 0xffffffff09107890 */ /* 0x000fc4000fffe03f */
[----:B------:R-:W-:Y:S02]  /*c7d0*/  UIADD3 UR17, UR10, -0x1, URZ ;  /* 0xffffffff0a117890 */ /* 0x000fe4000fffe03f */
[----:B------:R-:W-:Y:S02]  /*c7e0*/  UIADD3 UR35, UR35, -0x1, URZ ;  /* 0xffffffff23237890 */ /* 0x000fe4000fffe03f */
[----:B------:R-:W-:Y:S02]  /*c7f0*/  USHF.L.U32 UR18, UR23, UR21, URZ ;  /* 0x0000001517127299 */ /* 0x000fe4000800063f */
[----:B------:R-:W-:Y:S02]  /*c800*/  ULOP3.LUT UR19, URZ, UR22, URZ, 0x33, !UPT ;  /* 0x000000163f137292 */ /* 0x000fe4000f8e333f */
[----:B------:R-:W-:Y:S01]  /*c810*/  UIADD3 UR20, UR27, UR20, URZ ;  /* 0x000000141b147290 */ /* 0x000fe2000fffe03f */
[----:B-1----:R-:W-:Y:S01]  /*c820*/  @P1 R2UR UR51, R0 ;  /* 0x00000000003312ca */ /* 0x002fe200000e0000 */
[----:B------:R-:W-:-:S14]  /*c830*/  IMAD.MOV.U32 R0, RZ, RZ, 0x1 ;  /* 0x00000001ff007424 */ /* 0x000fdc00078e00ff */
.L_x_252:
[----:B------:R-:W1:Y:S01]  /*c840*/  LDC.64 R2, c[0x0][0x8f8] ;  /* 0x00023e00ff027b82 */ /* 0x000e620000000a00 */
[----:B------:R-:W-:Y:S01]  /*c850*/  UIADD3 UR8, UP1, UR8, UR26, URZ ;  /* 0x0000001a08087290 */ /* 0x000fe2000ff3e03f */
[----:B------:R-:W-:Y:S01]  /*c860*/  ISETP.NE.AND P2, PT, R20, RZ, PT ;  /* 0x000000ff1400720c */ /* 0x000fe20003f45270 */
[----:B------:R-:W-:Y:S01]  /*c870*/  UMOV UR21, 0xffffffff ;  /* 0xffffffff00157882 */ /* 0x000fe20000000000 */
[----:B------:R-:W-:Y:S01]  /*c880*/  UMOV UR22, 0xffffffff ;  /* 0xffffffff00167882 */ /* 0x000fe20000000000 */
[----:B------:R-:W-:Y:S01]  /*c890*/  UIADD3.X UR7, UR7, UR20, URZ, UP1, !UPT ;  /* 0x0000001407077290 */ /* 0x000fe20008ffe43f */
[----:B------:R-:W-:Y:S01]  /*c8a0*/  IMAD.MOV.U32 R15, RZ, RZ, RZ ;  /* 0x000000ffff0f7224 */ /* 0x000fe200078e00ff */
[----:B------:R-:W-:Y:S01]  /*c8b0*/  UMOV UR23, 0xffffffff ;  /* 0xffffffff00177882 */ /* 0x000fe20000000000 */
[----:B-1----:R-:W-:-:S03]  /*c8c0*/  ISETP.LE.U32.AND P1, PT, R2, UR8, PT ;  /* 0x0000000802007c0c */ /* 0x002fc6000bf23070 */
[----:B------:R-:W-:-:S05]  /*c8d0*/  IMAD.U32 R2, RZ, RZ, UR7 ;  /* 0x00000007ff027e24 */ /* 0x000fca000f8e00ff */
[----:B------:R-:W-:-:S13]  /*c8e0*/  ISETP.GE.U32.AND.EX P1, PT, R2, R3, PT, P1 ;  /* 0x000000030200720c */ /* 0x000fda0003f26110 */
[----:B---345:R-:W-:Y:S05]  /*c8f0*/  @P2 BRA P1, `(.L_x_232) ;  /* 0x0000001800402947 */ /* 0x038fea0000800000 */
[----:B------:R-:W-:-:S04]  /*c900*/  IADD3 R2, P2, R6, UR5, RZ ;  /* 0x0000000506027c10 */ /* 0x000fc8000ff5e0ff */
[----:B------:R-:W-:Y:S02]  /*c910*/  ISETP.GT.U32.AND P1, PT, R2, UR8, PT ;  /* 0x0000000802007c0c */ /* 0x000fe4000bf24070 */
[----:B------:R-:W-:-:S04]  /*c920*/  IADD3.X R2, R7, UR6, RZ, P2, !PT ;  /* 0x0000000607027c10 */ /* 0x000fc800097fe4ff */
[----:B------:R-:W-:-:S13]  /*c930*/  ISETP.GT.U32.AND.EX P1, PT, R2, UR7, PT, P1 ;  /* 0x0000000702007c0c */ /* 0x000fda000bf24110 */
[----:B------:R-:W-:Y:S05]  /*c940*/  @P1 BRA `(.L_x_233) ;  /* 0x0000001400201947 */ /* 0x000fea0003800000 */
[----:B------:R-:W-:Y:S01]  /*c950*/  VIADD R12, R34, UR4 ;  /* 0x00000004220c7c36 */ /* 0x000fe20008000000 */
[----:B------:R-:W-:Y:S01]  /*c960*/  ULDC UR21, c[0x0][0x910] ;  /* 0x0002440000157ab9 */ /* 0x000fe20000000800 */
[----:B------:R-:W-:Y:S02]  /*c970*/  IMAD.MOV.U32 R22, RZ, RZ, R8 ;  /* 0x000000ffff167224 */ /* 0x000fe400078e0008 */
[----:B------:R-:W-:Y:S01]  /*c980*/  IMAD.MOV.U32 R14, RZ, RZ, R9 ;  /* 0x000000ffff0e7224 */ /* 0x000fe200078e0009 */
[----:B------:R-:W-:-:S04]  /*c990*/  IADD3 R13, R12, 0x20, RZ ;  /* 0x000000200c0d7810 */ /* 0x000fc80007ffe0ff */
[----:B------:R-:W-:-:S13]  /*c9a0*/  ISETP.GE.AND P1, PT, R13, UR21, PT ;  /* 0x000000150d007c0c */ /* 0x000fda000bf26270 */
[----:B------:R-:W1:Y:S01]  /*c9b0*/  @!P1 LDC.64 R2, c[0x0][0x918] ;  /* 0x00024600ff029b82 */ /* 0x000e620000000a00 */
[----:B------:R-:W-:Y:S01]  /*c9c0*/  @!P1 VIADD R7, R12, 0x20 ;  /* 0x000000200c079836 */ /* 0x000fe20000000000 */
[----:B------:R-:W-:Y:S01]  /*c9d0*/  BSSY B0, `(.L_x_234) ;  /* 0x0000064000007945 */ /* 0x000fe20003800000 */
[----:B------:R-:W-:Y:S02]  /*c9e0*/  IMAD.MOV.U32 R6, RZ, RZ, 0x7fffffff ;  /* 0x7fffffffff067424 */ /* 0x000fe400078e00ff */
[----:B-1----:R-:W-:-:S05]  /*c9f0*/  @!P1 IMAD.WIDE R2, R7, 0xc, R2 ;  /* 0x0000000c07029825 */ /* 0x002fca00078e0202 */
[----:B------:R1:W5:Y:S04]  /*ca00*/  @!P1 LDG.E R8, desc[UR38][R2.64] ;  /* 0x0000002602089981 */ /* 0x000368000c1e1900 */
[----:B------:R1:W5:Y:S01]  /*ca10*/  @!P1 LDG.E R9, desc[UR38][R2.64+0x4] ;  /* 0x0000042602099981 */ /* 0x000362000c1e1900 */
[----:B------:R-:W-:Y:S01]  /*ca20*/  ISETP.GE.AND P1, PT, R12, UR21, PT ;  /* 0x000000150c007c0c */ /* 0x000fe2000bf26270 */
[----:B------:R-:W-:-:S12]  /*ca30*/  IMAD.MOV.U32 R7, RZ, RZ, RZ ;  /* 0x000000ffff077224 */ /* 0x000fd800078e00ff */
[----:B-1----:R-:W-:Y:S05]  /*ca40*/  @P1 BRA `(.L_x_235) ;  /* 0x0000000400701947 */ /* 0x002fea0003800000 */
[----:B------:R-:W-:Y:S01]  /*ca50*/  IABS R7, R11 ;  /* 0x0000000b00077213 */ /* 0x000fe20000000000 */
[----:B------:R-:W-:Y:S01]  /*ca60*/  ULDC UR24, c[0x0][0x8f0] ;  /* 0x00023c0000187ab9 */ /* 0x000fe20000000800 */
[----:B------:R-:W-:Y:S02]  /*ca70*/  IABS R6, R10 ;  /* 0x0000000a00067213 */ /* 0x000fe40000000000 */
[----:B------:R-:W1:Y:S01]  /*ca80*/  I2F.RP R3, R7 ;  /* 0x0000000700037306 */ /* 0x000e620000209400 */
[----:B------:R-:W-:Y:S02]  /*ca90*/  PLOP3.LUT P3, PT, PT, PT, UP0, 0x80, 0x0 ;  /* 0x000000000000781c */ /* 0x000fe40003f6f008 */
[----:B------:R-:W-:Y:S02]  /*caa0*/  IADD3 R21, P2, R14, UR12, RZ ;  /* 0x0000000c0e157c10 */ /* 0x000fe4000ff5e0ff */
[----:B------:R-:W-:Y:S02]  /*cab0*/  IADD3 R19, P1, R22, UR11, RZ ;  /* 0x0000000b16137c10 */ /* 0x000fe4000ff3e0ff */
[----:B------:R-:W-:Y:S01]  /*cac0*/  LEA.HI.X.SX32 R24, R14, UR14, 0x1, P2 ;  /* 0x0000000e0e187c11 */ /* 0x000fe200090f0eff */
[----:B------:R-:W3:Y:S01]  /*cad0*/  I2F.RP R2, R6 ;  /* 0x0000000600027306 */ /* 0x000ee20000209400 */
[----:B------:R-:W-:-:S07]  /*cae0*/  LEA.HI.X.SX32 R22, R22, UR13, 0x1, P1 ;  /* 0x0000000d16167c11 */ /* 0x000fce00088f0eff */
[----:B-1----:R-:W1:Y:S08]  /*caf0*/  MUFU.RCP R3, R3 ;  /* 0x0000000300037308 */ /* 0x002e700000001000 */
[----:B---3--:R-:W3:Y:S01]  /*cb00*/  MUFU.RCP R2, R2 ;  /* 0x0000000200027308 */ /* 0x008ee20000001000 */
[----:B-1----:R-:W-:-:S07]  /*cb10*/  VIADD R17, R3, 0xffffffe ;  /* 0x0ffffffe03117836 */ /* 0x002fce0000000000 */
[----:B------:R-:W1:Y:S01]  /*cb20*/  F2I.FTZ.U32.TRUNC.NTZ R17, R17 ;  /* 0x0000001100117305 */ /* 0x000e62000021f000 */
[----:B---3--:R-:W-:-:S07]  /*cb30*/  VIADD R15, R2, 0xffffffe ;  /* 0x0ffffffe020f7836 */ /* 0x008fce0000000000 */
[----:B------:R-:W3:Y:S01]  /*cb40*/  F2I.FTZ.U32.TRUNC.NTZ R15, R15 ;  /* 0x0000000f000f7305 */ /* 0x000ee2000021f000 */
[----:B-1----:R-:W-:Y:S01]  /*cb50*/  IADD3 R18, RZ, -R17, RZ ;  /* 0x80000011ff127210 */ /* 0x002fe20007ffe0ff */
[----:B---3--:R-:W-:Y:S01]  /*cb60*/  IMAD.MOV R14, RZ, RZ, -R15 ;  /* 0x000000ffff0e7224 */ /* 0x008fe200078e0a0f */
[----:B------:R-:W-:Y:S06]  /*cb70*/  @!P3 BRA `(.L_x_236) ;  /* 0x000000000034b947 */ /* 0x000fec0003800000 */
[----:B------:R-:W-:Y:S01]  /*cb80*/  ULDC UR4, c[0x0][0x8dc] ;  /* 0x0002370000047ab9 */ /* 0x000fe20000000800 */
[----:B------:R-:W-:Y:S01]  /*cb90*/  ULDC.64 UR22, c[0x0][0x8d0] ;  /* 0x0002340000167ab9 */ /* 0x000fe20000000a00 */
[----:B------:R-:W-:-:S05]  /*cba0*/  IADD3 R3, P1, R19, UR4, RZ ;  /* 0x0000000413037c10 */ /* 0x000fca000ff3e0ff */
[----:B------:R-:W-:-:S04]  /*cbb0*/  IMAD.X R19, RZ, RZ, R22, P1 ;  /* 0x000000ffff137224 */ /* 0x000fc800008e0616 */
[----:B------:R-:W-:-:S04]  /*cbc0*/  IMAD.WIDE.U32 R4, R19, UR22, RZ ;  /* 0x0000001613047c25 */ /* 0x000fc8000f8e00ff */
[----:B------:R-:W-:-:S04]  /*cbd0*/  IMAD.WIDE.U32 R4, P1, R3, UR23, R4 ;  /* 0x0000001703047c25 */ /* 0x000fc8000f820004 */
[----:B------:R-:W-:-:S04]  /*cbe0*/  IMAD.WIDE.U32 R2, R3, UR22, RZ ;  /* 0x0000001603027c25 */ /* 0x000fc8000f8e00ff */
[----:B------:R-:W-:Y:S01]  /*cbf0*/  IMAD.MOV.U32 R2, RZ, RZ, R5 ;  /* 0x000000ffff027224 */ /* 0x000fe200078e0005 */
[----:B------:R-:W-:Y:S01]  /*cc00*/  IADD3 RZ, P2, R3, R4, RZ ;  /* 0x0000000403ff7210 */ /* 0x000fe20007f5e0ff */
[----:B------:R-:W-:-:S04]  /*cc10*/  IMAD.X R3, RZ, RZ, RZ, P1 ;  /* 0x000000ffff037224 */ /* 0x000fc800008e06ff */
[----:B------:R-:W-:-:S04]  /*cc20*/  IMAD.WIDE.U32.X R2, R19, UR23, R2, P2 ;  /* 0x0000001713027c25 */ /* 0x000fc800090e0402 */
[----:B------:R-:W-:Y:S02]  /*cc30*/  IMAD.MOV.U32 R19, RZ, RZ, R2 ;  /* 0x000000ffff137224 */ /* 0x000fe400078e0002 */
[----:B------:R-:W-:-:S07]  /*cc40*/  IMAD.MOV.U32 R22, RZ, RZ, R3 ;  /* 0x000000ffff167224 */ /* 0x000fce00078e0003 */
.L_x_236:
[----:B------:R-:W-:Y:S05]  /*cc50*/  @!P0 BRA `(.L_x_237) ;  /* 0x0000000000348947 */ /* 0x000fea0003800000 */
        /* <DEDUP_REMOVED lines=8> */
[----:B------:R-:W-:Y:S02]  /*cce0*/  IADD3 RZ, P2, R3, R4, RZ ;  /* 0x0000000403ff7210 */ /* 0x000fe40007f5e0ff */
[----:B------:R-:W-:-:S03]  /*ccf0*/  IADD3.X R3, RZ, RZ, RZ, P1, !PT ;  /* 0x000000ffff037210 */ /* 0x000fc60000ffe4ff */
[----:B------:R-:W-:-:S04]  /*cd00*/  IMAD.WIDE.U32.X R2, R21, UR23, R2, P2 ;  /* 0x0000001715027c25 */ /* 0x000fc800090e0402 */
[----:B------:R-:W-:Y:S02]  /*cd10*/  IMAD.MOV.U32 R21, RZ, RZ, R2 ;  /* 0x000000ffff157224 */ /* 0x000fe400078e0002 */
[----:B------:R-:W-:-:S07]  /*cd20*/  IMAD.MOV.U32 R24, RZ, RZ, R3 ;  /* 0x000000ffff187224 */ /* 0x000fce00078e0003 */
.L_x_237:
[----:B------:R-:W-:Y:S01]  /*cd30*/  IMAD R18, R18, R7, RZ ;  /* 0x0000000712127224 */ /* 0x000fe200078e02ff */
[----:B------:R-:W-:Y:S01]  /*cd40*/  SHF.R.U64 R21, R21, UR24, R24 ;  /* 0x0000001815157c19 */ /* 0x000fe20008001218 */
[----:B------:R-:W-:Y:S01]  /*cd50*/  IMAD.MOV.U32 R2, RZ, RZ, RZ ;  /* 0x000000ffff027224 */ /* 0x000fe200078e00ff */
[----:B------:R-:W-:Y:S01]  /*cd60*/  ULDC UR4, c[0x0][0x8d8] ;  /* 0x0002360000047ab9 */ /* 0x000fe20000000800 */
[----:B------:R-:W-:Y:S01]  /*cd70*/  IMAD.MOV.U32 R3, RZ, RZ, R17 ;  /* 0x000000ffff037224 */ /* 0x000fe200078e0011 */
[----:B------:R-:W-:Y:S01]  /*cd80*/  SHF.R.U64 R19, R19, UR4, R22 ;  /* 0x0000000413137c19 */ /* 0x000fe20008001216 */
[----:B------:R-:W-:Y:S01]  /*cd90*/  IMAD R4, R14, R6, RZ ;  /* 0x000000060e047224 */ /* 0x000fe200078e02ff */
[----:B------:R-:W-:Y:S01]  /*cda0*/  PLOP3.LUT P5, PT, PT, PT, UP3, 0x80, 0x0 ;  /* 0x000000000000781c */ /* 0x000fe20003faf038 */
[----:B------:R-:W-:Y:S01]  /*cdb0*/  IMAD.HI.U32 R17, R17, R18, R2 ;  /* 0x0000001211117227 */ /* 0x000fe200078e0002 */
[----:B------:R-:W-:-:S03]  /*cdc0*/  IADD3 R14, R19, UR16, RZ ;  /* 0x00000010130e7c10 */ /* 0x000fc6000fffe0ff */
[----:B------:R-:W-:Y:S01]  /*cdd0*/  IMAD.MOV.U32 R3, RZ, RZ, R15 ;  /* 0x000000ffff037224 */ /* 0x000fe200078e000f */
[----:B------:R-:W-:Y:S01]  /*cde0*/  IABS R5, R14 ;  /* 0x0000000e00057213 */ /* 0x000fe20000000000 */
[----:B------:R-:W-:Y:S02]  /*cdf0*/  VIADD R21, R21, UR17 ;  /* 0x0000001115157c36 */ /* 0x000fe40008000000 */
[----:B------:R-:W-:Y:S01]  /*ce00*/  IMAD.HI.U32 R2, R15, R4, R2 ;  /* 0x000000040f027227 */ /* 0x000fe200078e0002 */
[----:B------:R-:W-:Y:S02]  /*ce10*/  IABS R15, R11 ;  /* 0x0000000b000f7213 */ /* 0x000fe40000000000 */
[----:B------:R-:W-:Y:S02]  /*ce20*/  IABS R3, R10 ;  /* 0x0000000a00037213 */ /* 0x000fe40000000000 */
[----:B------:R-:W-:Y:S01]  /*ce30*/  IABS R4, R21 ;  /* 0x0000001500047213 */ /* 0x000fe20000000000 */
[----:B------:R-:W-:-:S02]  /*ce40*/  IMAD.MOV R18, RZ, RZ, -R15 ;  /* 0x000000ffff127224 */ /* 0x000fc400078e0a0f */
[----:B------:R-:W-:Y:S02]  /*ce50*/  IMAD.MOV R15, RZ, RZ, -R3 ;  /* 0x000000ffff0f7224 */ /* 0x000fe400078e0a03 */
[----:B------:R-:W-:-:S04]  /*ce60*/  IMAD.HI.U32 R3, R17, R4, RZ ;  /* 0x0000000411037227 */ /* 0x000fc800078e00ff */
[----:B------:R-:W-:-:S04]  /*ce70*/  IMAD.HI.U32 R2, R2, R5, RZ ;  /* 0x0000000502027227 */ /* 0x000fc800078e00ff */
[----:B------:R-:W-:Y:S02]  /*ce80*/  IMAD R4, R3, R18, R4 ;  /* 0x0000001203047224 */ /* 0x000fe400078e0204 */
[----:B------:R-:W-:-:S03]  /*ce90*/  IMAD R3, R2, R15, R5 ;  /* 0x0000000f02037224 */ /* 0x000fc600078e0205 */
[----:B------:R-:W-:Y:S02]  /*cea0*/  ISETP.GT.U32.AND P2, PT, R7, R4, PT ;  /* 0x000000040700720c */ /* 0x000fe40003f44070 */
[----:B------:R-:W-:-:S11]  /*ceb0*/  ISETP.GT.U32.AND P1, PT, R6, R3, PT ;  /* 0x000000030600720c */ /* 0x000fd60003f24070 */
[----:B------:R-:W-:Y:S01]  /*cec0*/  @!P2 IMAD.IADD R4, R4, 0x1, -R7 ;  /* 0x000000010404a824 */ /* 0x000fe200078e0a07 */
[----:B------:R-:W-:Y:S01]  /*ced0*/  ISETP.GE.AND P2, PT, R21, RZ, PT ;  /* 0x000000ff1500720c */ /* 0x000fe20003f46270 */
[----:B------:R-:W-:Y:S01]  /*cee0*/  @!P1 IMAD.IADD R3, R3, 0x1, -R6 ;  /* 0x0000000103039824 */ /* 0x000fe200078e0a06 */
[----:B------:R-:W-:Y:S02]  /*cef0*/  ISETP.GE.AND P1, PT, R14, RZ, PT ;  /* 0x000000ff0e00720c */ /* 0x000fe40003f26270 */
[----:B------:R-:W-:Y:S02]  /*cf00*/  ISETP.GT.U32.AND P4, PT, R7, R4, PT ;  /* 0x000000040700720c */ /* 0x000fe40003f84070 */
[----:B------:R-:W-:-:S11]  /*cf10*/  ISETP.GT.U32.AND P3, PT, R6, R3, PT ;  /* 0x000000030600720c */ /* 0x000fd60003f64070 */
[----:B------:R-:W-:Y:S01]  /*cf20*/  @!P4 IMAD.IADD R4, R4, 0x1, -R7 ;  /* 0x000000010404c824 */ /* 0x000fe200078e0a07 */
[----:B------:R-:W-:Y:S01]  /*cf30*/  ISETP.NE.AND P4, PT, RZ, UR10, PT ;  /* 0x0000000aff007c0c */ /* 0x000fe2000bf85270 */
[----:B------:R-:W-:Y:S01]  /*cf40*/  @!P3 IMAD.IADD R3, R3, 0x1, -R6 ;  /* 0x000000010303b824 */ /* 0x000fe200078e0a06 */
[----:B------:R-:W-:Y:S01]  /*cf50*/  ISETP.NE.AND P3, PT, RZ, UR9, PT ;  /* 0x00000009ff007c0c */ /* 0x000fe2000bf65270 */
[----:B------:R-:W-:-:S03]  /*cf60*/  @!P2 IMAD.MOV R4, RZ, RZ, -R4 ;  /* 0x000000ffff04a224 */ /* 0x000fc600078e0a04 */
[----:B------:R-:W-:-:S07]  /*cf70*/  @!P1 IADD3 R3, -R3, RZ, RZ ;  /* 0x000000ff03039210 */ /* 0x000fce0007ffe1ff */
[----:B------:R-:W-:Y:S02]  /*cf80*/  @!P4 LOP3.LUT R4, RZ, UR10, RZ, 0x33, !PT ;  /* 0x0000000aff04cc12 */ /* 0x000fe4000f8e33ff */
[----:B------:R-:W-:-:S03]  /*cf90*/  @!P3 LOP3.LUT R3, RZ, UR9, RZ, 0x33, !PT ;  /* 0x00000009ff03bc12 */ /* 0x000fc6000f8e33ff */
[----:B------:R-:W-:Y:S02]  /*cfa0*/  IMAD.IADD R4, R21, 0x1, -R4 ;  /* 0x0000000115047824 */ /* 0x000fe400078e0a04 */
[----:B------:R-:W-:-:S04]  /*cfb0*/  IMAD.IADD R3, R14, 0x1, -R3 ;  /* 0x000000010e037824 */ /* 0x000fc800078e0a03 */
[----:B------:R-:W-:Y:S01]  /*cfc0*/  IMAD R6, R3, R4, RZ ;  /* 0x0000000403067224 */ /* 0x000fe200078e02ff */
[----:B------:R-:W-:-:S04]  /*cfd0*/  SEL R2, R4, R3, !P5 ;  /* 0x0000000304027207 */ /* 0x000fc80006800000 */
[--C-:B------:R-:W-:Y:S01]  /*cfe0*/  SHF.R.S32.HI R5, RZ, 0x1f, R2.reuse ;  /* 0x0000001fff057819 */ /* 0x100fe20000011402 */
[----:B------:R-:W-:Y:S01]  /*cff0*/  IMAD.MOV.U32 R4, RZ, RZ, R2 ;  /* 0x000000ffff047224 */ /* 0x000fe200078e0002 */
[----:B------:R-:W-:-:S07]  /*d000*/  SHF.R.S32.HI R7, RZ, 0x1f, R6 ;  /* 0x0000001fff077819 */ /* 0x000fce0000011406 */
.L_x_235:
[----:B--2---:R-:W-:Y:S05]  /*d010*/  BSYNC B0 ;  /* 0x0000000000007941 */ /* 0x004fea0003800000 */
.L_x_234:
[----:B------:R-:W1:Y:S01]  /*d020*/  SHFL.UP PT, R3, R6, 0x1, RZ ;  /* 0x0420000006037989 */ /* 0x000e6200000e00ff */
[----:B------:R-:W-:-:S03]  /*d030*/  ISETP.NE.AND P1, PT, R34, RZ, PT ;  /* 0x000000ff2200720c */ /* 0x000fc60003f25270 */
[----:B------:R-:W2:Y:S01]  /*d040*/  SHFL.UP PT, R2, R7, 0x1, RZ ;  /* 0x0420000007027989 */ /* 0x000ea200000e00ff */
[----:B-1----:R-:W-:Y:S02]  /*d050*/  SEL R3, R3, RZ, P1 ;  /* 0x000000ff03037207 */ /* 0x002fe40000800000 */
[----:B--2---:R-:W-:Y:S02]  /*d060*/  SEL R2, R2, RZ, P1 ;  /* 0x000000ff02027207 */ /* 0x004fe40000800000 */
[----:B------:R-:W-:-:S05]  /*d070*/  IADD3 R18, P2, R3, R6, RZ ;  /* 0x0000000603127210 */ /* 0x000fca0007f5e0ff */
[----:B------:R-:W-:Y:S01]  /*d080*/  IMAD.X R15, R2, 0x1, R7, P2 ;  /* 0x00000001020f7824 */ /* 0x000fe200010e0607 */
[----:B------:R-:W1:Y:S01]  /*d090*/  SHFL.UP PT, R3, R18, 0x2, RZ ;  /* 0x0440000012037989 */ /* 0x000e6200000e00ff */
[----:B------:R-:W-:-:S03]  /*d0a0*/  ISETP.GE.U32.AND P2, PT, R34, 0x2, PT ;  /* 0x000000022200780c */ /* 0x000fc60003f46070 */
[----:B------:R-:W2:Y:S01]  /*d0b0*/  SHFL.UP PT, R2, R15, 0x2, RZ ;  /* 0x044000000f027989 */ /* 0x000ea200000e00ff */
[----:B-1----:R-:W-:-:S04]  /*d0c0*/  SEL R3, R3, RZ, P2 ;  /* 0x000000ff03037207 */ /* 0x002fc80001000000 */
[----:B------:R-:W-:Y:S02]  /*d0d0*/  IADD3 R14, P3, R3, R18, RZ ;  /* 0x00000012030e7210 */ /* 0x000fe40007f7e0ff */
[----:B--2---:R-:W-:-:S03]  /*d0e0*/  SEL R2, R2, RZ, P2 ;  /* 0x000000ff02027207 */ /* 0x004fc60001000000 */
[----:B------:R-:W1:Y:S02]  /*d0f0*/  SHFL.UP PT, R3, R14, 0x4, RZ ;  /* 0x048000000e037989 */ /* 0x000e6400000e00ff */
[----:B------:R-:W-:Y:S01]  /*d100*/  IMAD.X R17, R2, 0x1, R15, P3 ;  /* 0x0000000102117824 */ /* 0x000fe200018e060f */
[----:B------:R-:W-:-:S04]  /*d110*/  ISETP.GE.U32.AND P3, PT, R34, 0x4, PT ;  /* 0x000000042200780c */ /* 0x000fc80003f66070 */
        /* <DEDUP_REMOVED lines=17> */
[----:B--2---:R-:W-:-:S04]  /*d230*/  SEL R2, R2, RZ, P5 ;  /* 0x000000ff02027207 */ /* 0x004fc80002800000 */
[----:B------:R-:W-:Y:S02]  /*d240*/  IADD3.X R22, R2, R17, RZ, P6, !PT ;  /* 0x0000001102167210 */ /* 0x000fe400037fe4ff */
[----:B------:R-:W-:-:S04]  /*d250*/  IADD3 R2, P6, R15, UR5, RZ ;  /* 0x000000050f027c10 */ /* 0x000fc8000ffde0ff */
[----:B------:R-:W-:Y:S02]  /*d260*/  IADD3.X R3, R22, UR6, RZ, P6, !PT ;  /* 0x0000000616037c10 */ /* 0x000fe4000b7fe4ff */
[----:B------:R-:W-:-:S04]  /*d270*/  ISETP.GT.U32.AND P6, PT, R2, UR8, PT ;  /* 0x0000000802007c0c */ /* 0x000fc8000bfc4070 */
[----:B------:R-:W-:-:S13]  /*d280*/  ISETP.GT.U32.AND.EX P6, PT, R3, UR7, PT, P6 ;  /* 0x0000000703007c0c */ /* 0x000fda000bfc4160 */
[----:B------:R-:W-:-:S04]  /*d290*/  VOTE.ANY R14, PT, P6 ;  /* 0x00000000000e7806 */ /* 0x000fc800030e0100 */
[----:B------:R-:W-:-:S13]  /*d2a0*/  ISETP.NE.AND P6, PT, R14, RZ, PT ;  /* 0x000000ff0e00720c */ /* 0x000fda0003fc5270 */
[----:B------:R-:W-:Y:S05]  /*d2b0*/  @P6 BRA `(.L_x_238) ;  /* 0x0000000800746947 */ /* 0x000fea0003800000 */
[----:B------:R-:W-:Y:S01]  /*d2c0*/  IMAD.MOV.U32 R17, RZ, RZ, R2 ;  /* 0x000000ffff117224 */ /* 0x000fe200078e0002 */
[----:B------:R-:W-:Y:S01]  /*d2d0*/  ULDC UR21, c[0x0][0x910] ;  /* 0x0002440000157ab9 */ /* 0x000fe20000000800 */
[----:B------:R-:W-:Y:S01]  /*d2e0*/  IMAD.MOV.U32 R19, RZ, RZ, R3 ;  /* 0x000000ffff137224 */ /* 0x000fe200078e0003 */
[----:B------:R-:W-:Y:S01]  /*d2f0*/  ULDC UR28, c[0x0][0x8f4] ;  /* 0x00023d00001c7ab9 */ /* 0x000fe20000000800 */
[----:B------:R-:W-:Y:S01]  /*d300*/  ULDC UR4, c[0x0][0x8dc] ;  /* 0x0002370000047ab9 */ /* 0x000fe20000000800 */
[----:B------:R-:W-:Y:S01]  /*d310*/  ULDC UR29, c[0x0][0x8d8] ;  /* 0x00023600001d7ab9 */ /* 0x000fe20000000800 */
[----:B------:R-:W-:Y:S01]  /*d320*/  ULDC UR30, c[0x0][0x8f0] ;  /* 0x00023c00001e7ab9 */ /* 0x000fe20000000800 */
[----:B------:R-:W-:Y:S01]  /*d330*/  ULDC.64 UR22, c[0x0][0x8d0] ;  /* 0x0002340000167ab9 */ /* 0x000fe20000000a00 */
[----:B------:R-:W-:-:S05]  /*d340*/  ULDC.64 UR24, c[0x0][0x8e8] ;  /* 0x00023a0000187ab9 */ /* 0x000fca0000000a00 */
.L_x_243:
[----:B------:R-:W-:Y:S02]  /*d350*/  IMAD.MOV.U32 R12, RZ, RZ, R13 ;  /* 0x000000ffff0c7224 */ /* 0x000fe400078e000d */
[----:B------:R-:W-:Y:S02]  /*d360*/  VIADD R13, R13, 0x20 ;  /* 0x000000200d0d7836 */ /* 0x000fe40000000000 */
[----:B-----5:R-:W-:Y:S02]  /*d370*/  IMAD.MOV.U32 R14, RZ, RZ, R8 ;  /* 0x000000ffff0e7224 */ /* 0x020fe400078e0008 */
[----:B------:R-:W-:Y:S01]  /*d380*/  IMAD.MOV.U32 R15, RZ, RZ, R9 ;  /* 0x000000ffff0f7224 */ /* 0x000fe200078e0009 */
[----:B------:R-:W-:-:S13]  /*d390*/  ISETP.GE.AND P6, PT, R13, UR21, PT ;  /* 0x000000150d007c0c */ /* 0x000fda000bfc6270 */
[----:B------:R-:W1:Y:S01]  /*d3a0*/  @!P6 LDC.64 R2, c[0x0][0x918] ;  /* 0x00024600ff02eb82 */ /* 0x000e620000000a00 */
[----:B------:R-:W2:Y:S01]  /*d3b0*/  SHFL.IDX PT, R19, R19, 0x1f, 0x1f ;  /* 0x03e01f0013137f89 */ /* 0x000ea200000e0000 */
[----:B------:R-:W-:-:S03]  /*d3c0*/  @!P6 VIADD R7, R12, 0x20 ;  /* 0x000000200c07e836 */ /* 0x000fc60000000000 */
[----:B------:R-:W3:Y:S01]  /*d3d0*/  SHFL.IDX PT, R17, R17, 0x1f, 0x1f ;  /* 0x03e01f0011117f89 */ /* 0x000ee200000e0000 */
[----:B------:R-:W-:Y:S01]  /*d3e0*/  BSSY B0, `(.L_x_239) ;  /* 0x0000063000007945 */ /* 0x000fe20003800000 */
[----:B-1----:R-:W-:-:S05]  /*d3f0*/  @!P6 IMAD.WIDE R2, R7, 0xc, R2 ;  /* 0x0000000c0702e825 */ /* 0x002fca00078e0202 */
[----:B------:R1:W5:Y:S04]  /*d400*/  @!P6 LDG.E R8, desc[UR38][R2.64] ;  /* 0x000000260208e981 */ /* 0x000368000c1e1900 */
[----:B------:R1:W5:Y:S01]  /*d410*/  @!P6 LDG.E R9, desc[UR38][R2.64+0x4] ;  /* 0x000004260209e981 */ /* 0x000362000c1e1900 */
[----:B------:R-:W-:Y:S01]  /*d420*/  ISETP.GE.AND P6, PT, R12, UR21, PT ;  /* 0x000000150c007c0c */ /* 0x000fe2000bfc6270 */
[----:B------:R-:W-:Y:S01]  /*d430*/  IMAD.MOV.U32 R7, RZ, RZ, RZ ;  /* 0x000000ffff077224 */ /* 0x000fe200078e00ff */
[----:B--2---:R-:W-:Y:S02]  /*d440*/  R2UR UR6, R19 ;  /* 0x00000000130672ca */ /* 0x004fe400000e0000 */
[----:B---3--:R-:W-:Y:S02]  /*d450*/  R2UR UR5, R17 ;  /* 0x00000000110572ca */ /* 0x008fe400000e0000 */
[----:B------:R-:W-:-:S07]  /*d460*/  MOV R6, 0x7fffffff ;  /* 0x7fffffff00067802 */ /* 0x000fce0000000f00 */
[----:B-1----:R-:W-:Y:S06]  /*d470*/  @P6 BRA `(.L_x_240) ;  /* 0x0000000400646947 */ /* 0x002fec0003800000 */
[----:B------:R-:W-:-:S04]  /*d480*/  IADD3 R17, P6, R14, UR11, RZ ;  /* 0x0000000b0e117c10 */ /* 0x000fc8000ffde0ff */
[----:B------:R-:W-:Y:S02]  /*d490*/  LEA.HI.X.SX32 R22, R14, UR13, 0x1, P6 ;  /* 0x0000000d0e167c11 */ /* 0x000fe4000b0f0eff */
[----:B------:R-:W-:Y:S02]  /*d4a0*/  IABS R14, R11 ;  /* 0x0000000b000e7213 */ /* 0x000fe40000000000 */
[C---:B------:R-:W-:Y:S02]  /*d4b0*/  IADD3 R19, P6, R15.reuse, UR12, RZ ;  /* 0x0000000c0f137c10 */ /* 0x040fe4000ffde0ff */
[----:B------:R-:W1:Y:S02]  /*d4c0*/  I2F.RP R2, R14 ;  /* 0x0000000e00027306 */ /* 0x000e640000209400 */
[----:B------:R-:W-:Y:S02]  /*d4d0*/  LEA.HI.X.SX32 R24, R15, UR14, 0x1, P6 ;  /* 0x0000000e0f187c11 */ /* 0x000fe4000b0f0eff */
[----:B------:R-:W-:-:S04]  /*d4e0*/  PLOP3.LUT P6, PT, PT, PT, UP0, 0x80, 0x0 ;  /* 0x000000000000781c */ /* 0x000fc80003fcf008 */
[----:B-1----:R-:W1:Y:S02]  /*d4f0*/  MUFU.RCP R2, R2 ;  /* 0x0000000200027308 */ /* 0x002e640000001000 */
[----:B-1----:R-:W-:-:S06]  /*d500*/  VIADD R15, R2, 0xffffffe ;  /* 0x0ffffffe020f7836 */ /* 0x002fcc0000000000 */
[----:B------:R-:W1:Y:S02]  /*d510*/  F2I.FTZ.U32.TRUNC.NTZ R15, R15 ;  /* 0x0000000f000f7305 */ /* 0x000e64000021f000 */
[----:B-1----:R-:W-:Y:S01]  /*d520*/  IMAD.MOV R18, RZ, RZ, -R15 ;  /* 0x000000ffff127224 */ /* 0x002fe200078e0a0f */
[----:B------:R-:W-:Y:S06]  /*d530*/  @!P6 BRA `(.L_x_241) ;  /* 0x00000000002ce947 */ /* 0x000fec0003800000 */
        /* <DEDUP_REMOVED lines=9> */
[----:B------:R-:W-:Y:S01]  /*d5d0*/  IMAD.MOV.U32 R17, RZ, RZ, R2 ;  /* 0x000000ffff117224 */ /* 0x000fe200078e0002 */
[----:B------:R-:W-:-:S07]  /*d5e0*/  MOV R22, R3 ;  /* 0x0000000300167202 */ /* 0x000fce0000000f00 */
.L_x_241:
[----:B------:R-:W-:Y:S05]  /*d5f0*/  @!P0 BRA `(.L_x_242) ;  /* 0x00000000002c8947 */ /* 0x000fea0003800000 */
        /* <DEDUP_REMOVED lines=11> */
.L_x_242:
[----:B------:R-:W-:Y:S01]  /*d6b0*/  IABS R2, R11 ;  /* 0x0000000b00027213 */ /* 0x000fe20000000000 */
[----:B------:R-:W-:Y:S01]  /*d6c0*/  IMAD R5, R18, R14, RZ ;  /* 0x0000000e12057224 */ /* 0x000fe200078e02ff */
[----:B------:R-:W-:Y:S01]  /*d6d0*/  SHF.R.U64 R4, R19, UR30, R24 ;  /* 0x0000001e13047c19 */ /* 0x000fe20008001218 */
[----:B------:R-:W-:Y:S01]  /*d6e0*/  IMAD.MOV.U32 R3, RZ, RZ, R15 ;  /* 0x000000ffff037224 */ /* 0x000fe200078e000f */
[----:B------:R-:W-:Y:S01]  /*d6f0*/  SHF.R.U64 R17, R17, UR29, R22 ;  /* 0x0000001d11117c19 */ /* 0x000fe20008001216 */
[----:B------:R-:W-:Y:S01]  /*d700*/  IMAD.MOV R7, RZ, RZ, -R2 ;  /* 0x000000ffff077224 */ /* 0x000fe200078e0a02 */
[----:B------:R-:W-:Y:S01]  /*d710*/  MOV R2, RZ ;  /* 0x000000ff00027202 */ /* 0x000fe20000000f00 */
[----:B------:R-:W-:Y:S01]  /*d720*/  VIADD R4, R4, UR17 ;  /* 0x0000001104047c36 */ /* 0x000fe20008000000 */
[----:B------:R-:W-:Y:S01]  /*d730*/  IABS R19, R10 ;  /* 0x0000000a00137213 */ /* 0x000fe20000000000 */
[----:B------:R-:W-:Y:S02]  /*d740*/  VIADD R17, R17, UR16 ;  /* 0x0000001011117c36 */ /* 0x000fe40008000000 */
[----:B------:R-:W-:Y:S01]  /*d750*/  IMAD.HI.U32 R2, R15, R5, R2 ;  /* 0x000000050f027227 */ /* 0x000fe200078e0002 */
[----:B------:R-:W-:-:S03]  /*d760*/  IABS R6, R4 ;  /* 0x0000000400067213 */ /* 0x000fc60000000000 */
[----:B------:R-:W-:Y:S01]  /*d770*/  IMAD.MOV.U32 R3, RZ, RZ, R7 ;  /* 0x000000ffff037224 */ /* 0x000fe200078e0007 */
[----:B------:R-:W-:Y:S01]  /*d780*/  IABS R7, R10 ;  /* 0x0000000a00077213 */ /* 0x000fe20000000000 */
[----:B------:R-:W-:-:S03]  /*d790*/  IMAD.MOV.U32 R5, RZ, RZ, R6 ;  /* 0x000000ffff057224 */ /* 0x000fc600078e0006 */
[----:B------:R-:W1:Y:S01]  /*d7a0*/  I2F.RP R6, R7 ;  /* 0x0000000700067306 */ /* 0x000e620000209400 */
[----:B------:R-:W-:-:S04]  /*d7b0*/  IMAD.HI.U32 R2, R2, R5, RZ ;  /* 0x0000000502027227 */ /* 0x000fc800078e00ff */
[----:B------:R-:W-:-:S05]  /*d7c0*/  IMAD R5, R2, R3, R5 ;  /* 0x0000000302057224 */ /* 0x000fca00078e0205 */
[----:B------:R-:W-:Y:S01]  /*d7d0*/  ISETP.GT.U32.AND P6, PT, R14, R5, PT ;  /* 0x000000050e00720c */ /* 0x000fe20003fc4070 */
[----:B-1----:R-:W1:-:S12]  /*d7e0*/  MUFU.RCP R6, R6 ;  /* 0x0000000600067308 */ /* 0x002e580000001000 */
[----:B------:R-:W-:Y:S02]  /*d7f0*/  @!P6 IMAD.IADD R5, R5, 0x1, -R14 ;  /* 0x000000010505e824 */ /* 0x000fe400078e0a0e */
[----:B-1----:R-:W-:-:S04]  /*d800*/  VIADD R2, R6, 0xffffffe ;  /* 0x0ffffffe06027836 */ /* 0x002fc80000000000 */
[----:B------:R1:W2:Y:S02]  /*d810*/  F2I.FTZ.U32.TRUNC.NTZ R3, R2 ;  /* 0x0000000200037305 */ /* 0x0002a4000021f000 */
[----:B-1----:R-:W-:Y:S01]  /*d820*/  MOV R2, RZ ;  /* 0x000000ff00027202 */ /* 0x002fe20000000f00 */
[----:B--2---:R-:W-:-:S04]  /*d830*/  IMAD.MOV R18, RZ, RZ, -R3 ;  /* 0x000000ffff127224 */ /* 0x004fc800078e0a03 */
[----:B------:R-:W-:Y:S01]  /*d840*/  IMAD R15, R18, R7, RZ ;  /* 0x00000007120f7224 */ /* 0x000fe200078e02ff */
[----:B------:R-:W-:-:S03]  /*d850*/  IABS R18, R17 ;  /* 0x0000001100127213 */ /* 0x000fc60000000000 */
[----:B------:R-:W-:-:S04]  /*d860*/  IMAD.HI.U32 R6, R3, R15, R2 ;  /* 0x0000000f03067227 */ /* 0x000fc800078e0002 */
[----:B------:R-:W-:Y:S02]  /*d870*/  IMAD.MOV.U32 R3, RZ, RZ, R18 ;  /* 0x000000ffff037224 */ /* 0x000fe400078e0012 */
[----:B------:R-:W-:Y:S02]  /*d880*/  IMAD.MOV R15, RZ, RZ, -R19 ;  /* 0x000000ffff0f7224 */ /* 0x000fe400078e0a13 */
[----:B------:R-:W-:-:S04]  /*d890*/  IMAD.HI.U32 R2, R6, R3, RZ ;  /* 0x0000000306027227 */ /* 0x000fc800078e00ff */
[----:B------:R-:W-:-:S05]  /*d8a0*/  IMAD R2, R2, R15, R3 ;  /* 0x0000000f02027224 */ /* 0x000fca00078e0203 */
[----:B------:R-:W-:-:S13]  /*d8b0*/  ISETP.GT.U32.AND P6, PT, R7, R2, PT ;  /* 0x000000020700720c */ /* 0x000fda0003fc4070 */
[----:B------:R-:W-:Y:S01]  /*d8c0*/  @!P6 IMAD.IADD R2, R2, 0x1, -R7 ;  /* 0x000000010202e824 */ /* 0x000fe200078e0a07 */
        /* <DEDUP_REMOVED lines=8> */
[----:B------:R-:W-:Y:S02]  /*d950*/  @!P6 IADD3 R2, -R2, RZ, RZ ;  /* 0x000000ff0202e210 */ /* 0x000fe40007ffe1ff */
        /* <DEDUP_REMOVED lines=9> */
[----:B------:R-:W-:Y:S02]  /*d9f0*/  SHF.R.S32.HI R5, RZ, 0x1f, R4 ;  /* 0x0000001fff057819 */ /* 0x000fe40000011404 */
[----:B------:R-:W-:-:S07]  /*da00*/  SHF.R.S32.HI R7, RZ, 0x1f, R6 ;  /* 0x0000001fff077819 */ /* 0x000fce0000011406 */
.L_x_240:
[----:B------:R-:W-:Y:S05]  /*da10*/  BSYNC B0 ;  /* 0x0000000000007941 */ /* 0x000fea0003800000 */
.L_x_239:
[----:B------:R-:W1:Y:S04]  /*da20*/  SHFL.UP PT, R3, R6, 0x1, RZ ;  /* 0x0420000006037989 */ /* 0x000e6800000e00ff */
[----:B------:R-:W2:Y:S01]  /*da30*/  SHFL.UP PT, R2, R7, 0x1, RZ ;  /* 0x0420000007027989 */ /* 0x000ea200000e00ff */
[----:B-1----:R-:W-:Y:S02]  /*da40*/  SEL R3, R3, RZ, P1 ;  /* 0x000000ff03037207 */ /* 0x002fe40000800000 */
[----:B--2---:R-:W-:Y:S02]  /*da50*/  SEL R2, R2, RZ, P1 ;  /* 0x000000ff02027207 */ /* 0x004fe40000800000 */
[----:B------:R-:W-:-:S05]  /*da60*/  IADD3 R18, P6, R3, R6, RZ ;  /* 0x0000000603127210 */ /* 0x000fca0007fde0ff */
[----:B------:R-:W-:Y:S01]  /*da70*/  IMAD.X R15, R2, 0x1, R7, P6 ;  /* 0x00000001020f7824 */ /* 0x000fe200030e0607 */
        /* <DEDUP_REMOVED lines=24> */
[----:B------:R-:W-:-:S04]  /*dc00*/  IADD3 R17, P6, R2, UR5, RZ ;  /* 0x0000000502117c10 */ /* 0x000fc8000ffde0ff */
[----:B------:R-:W-:Y:S02]  /*dc10*/  IADD3.X R19, R3, UR6, RZ, P6, !PT ;  /* 0x0000000603137c10 */ /* 0x000fe4000b7fe4ff */
[----:B------:R-:W-:-:S04]  /*dc20*/  ISETP.GT.U32.AND P6, PT, R17, UR8, PT ;  /* 0x0000000811007c0c */ /* 0x000fc8000bfc4070 */
[----:B------:R-:W-:-:S13]  /*dc30*/  ISETP.GT.U32.AND.EX P6, PT, R19, UR7, PT, P6 ;  /* 0x0000000713007c0c */ /* 0x000fda000bfc4160 */
[----:B------:R-:W-:-:S04]  /*dc40*/  VOTE.ANY R14, PT, P6 ;  /* 0x00000000000e7806 */ /* 0x000fc800030e0100 */
[----:B------:R-:W-:-:S13]  /*dc50*/  ISETP.NE.AND P6, PT, R14, RZ, PT ;  /* 0x000000ff0e00720c */ /* 0x000fda0003fc5270 */
[----:B------:R-:W-:Y:S05]  /*dc60*/  @!P6 BRA `(.L_x_243) ;  /* 0xfffffff400b8e947 */ /* 0x000fea000383ffff */
[----:B------:R-:W-:Y:S01]  /*dc70*/  MOV R15, R2 ;  /* 0x00000002000f7202 */ /* 0x000fe20000000f00 */
[----:B------:R-:W-:-:S07]  /*dc80*/  IMAD.MOV.U32 R22, RZ, RZ, R3 ;  /* 0x000000ffff167224 */ /* 0x000fce00078e0003 */
.L_x_238:
[----:B------:R-:W1:Y:S08]  /*dc90*/  BREV R14, R14 ;  /* 0x0000000e000e7301 */ /* 0x000e700000000000 */
[----:B-1----:R-:W1:Y:S02]  /*dca0*/  FLO.U32.SH R13, R14 ;  /* 0x0000000e000d7300 */ /* 0x002e6400000e0400 */
[----:B-1----:R-:W1:Y:S02]  /*dcb0*/  SHFL.IDX PT, R12, R12, R13, 0x1f ;  /* 0x00001f0d0c0c7589 */ /* 0x002e6400000e0000 */
[----:B-1----:R-:W-:-:S13]  /*dcc0*/  R2UR UR4, R12 ;  /* 0x000000000c0472ca */ /* 0x002fda00000e0000 */
[----:B------:R-:W-:-:S05]  /*dcd0*/  VIADD R17, R34, UR4 ;  /* 0x0000000422117c36 */ /* 0x000fca0008000000 */
[----:B------:R-:W-:-:S13]  /*dce0*/  ISETP.GE.AND P1, PT, R17, UR21, PT ;  /* 0x0000001511007c0c */ /* 0x000fda000bf26270 */
[----:B------:R-:W1:Y:S02]  /*dcf0*/  @!P1 LDC.64 R2, c[0x0][0x918] ;  /* 0x00024600ff029b82 */ /* 0x000e640000000a00 */
[----:B-1----:R-:W-:-:S05]  /*dd00*/  @!P1 IMAD.WIDE R2, R17, 0xc, R2 ;  /* 0x0000000c11029825 */ /* 0x002fca00078e0202 */
[----:B-----5:R1:W5:Y:S04]  /*dd10*/  @!P1 LDG.E R8, desc[UR38][R2.64] ;  /* 0x0000002602089981 */ /* 0x020368000c1e1900 */
[----:B------:R1:W5:Y:S01]  /*dd20*/  @!P1 LDG.E R9, desc[UR38][R2.64+0x4] ;  /* 0x0000042602099981 */ /* 0x000362000c1e1900 */
[----:B------:R-:W-:-:S03]  /*dd30*/  IADD3 R18, P1, P2, R15, UR5, -R6 ;  /* 0x000000050f127c10 */ /* 0x000fc6000fa3e806 */
[----:B------:R-:W-:Y:S01]  /*dd40*/  SHFL.IDX PT, R6, R6, R13, 0x1f ;  /* 0x00001f0d06067589 */ /* 0x000fe200000e0000 */
[----:B------:R-:W-:-:S03]  /*dd50*/  IADD3.X R22, R22, UR6, ~R7, P1, P2 ;  /* 0x0000000616167c10 */ /* 0x000fc60008fe4c07 */
[----:B------:R-:W2:Y:S04]  /*dd60*/  SHFL.IDX PT, R18, R18, R13, 0x1f ;  /* 0x00001f0d12127589 */ /* 0x000ea800000e0000 */
[----:B------:R-:W3:Y:S04]  /*dd70*/  SHFL.IDX PT, R22, R22, R13, 0x1f ;  /* 0x00001f0d16167589 */ /* 0x000ee800000e0000 */
[----:B------:R1:W4:Y:S04]  /*dd80*/  SHFL.IDX PT, R7, R7, R13, 0x1f ;  /* 0x00001f0d07077589 */ /* 0x00032800000e0000 */
[----:B------:R1:W1:Y:S04]  /*dd90*/  SHFL.IDX PT, R5, R5, R13, 0x1f ;  /* 0x00001f0d05057589 */ /* 0x00026800000e0000 */
[----:B------:R1:W1:Y:S01]  /*dda0*/  SHFL.IDX PT, R4, R4, R13, 0x1f ;  /* 0x00001f0d04047589 */ /* 0x00026200000e0000 */
[----:B--2---:R-:W-:-:S02]  /*ddb0*/  R2UR UR5, R18 ;  /* 0x00000000120572ca */ /* 0x004fc400000e0000 */
[----:B---3--:R-:W-:-:S15]  /*ddc0*/  R2UR UR6, R22 ;  /* 0x00000000160672ca */ /* 0x008fde00000e0000 */
.L_x_233:
[----:B-1----:R-:W1:Y:S01]  /*ddd0*/  LDC R2, c[0x0][0x910] ;  /* 0x00024400ff027b82 */ /* 0x002e620000000800 */
[----:B------:R-:W-:Y:S01]  /*dde0*/  UMOV UR21, 0xffffffff ;  /* 0xffffffff00157882 */ /* 0x000fe20000000000 */
[----:B------:R-:W-:Y:S01]  /*ddf0*/  UMOV UR22, 0xffffffff ;  /* 0xffffffff00167882 */ /* 0x000fe20000000000 */
[----:B------:R-:W-:Y:S01]  /*de00*/  UMOV UR23, 0xffffffff ;  /* 0xffffffff00177882 */ /* 0x000fe20000000000 */
[----:B------:R-:W-:Y:S01]  /*de10*/  IMAD.MOV.U32 R15, RZ, RZ, RZ ;  /* 0x000000ffff0f7224 */ /* 0x000fe200078e00ff */
[----:B-1----:R-:W-:-:S13]  /*de20*/  ISETP.LE.AND P1, PT, R2, UR4, PT ;  /* 0x0000000402007c0c */ /* 0x002fda000bf23270 */
[----:B------:R-:W-:Y:S05]  /*de30*/  @P1 BRA `(.L_x_232) ;  /* 0x0000000000f01947 */ /* 0x000fea0003800000 */
[C---:B------:R-:W-:Y:S01]  /*de40*/  R2UR UR22, R4.reuse ;  /* 0x00000000041672ca */ /* 0x040fe200000e0000 */
[----:B------:R-:W-:Y:S01]  /*de50*/  UIADD3 UR21, UP1, -UR5, UR8, URZ ;  /* 0x0000000805157290 */ /* 0x000fe2000ff3e13f */
[----:B------:R-:W-:Y:S01]  /*de60*/  R2UR UR23, R5 ;  /* 0x00000000051772ca */ /* 0x000fe200000e0000 */
[----:B------:R-:W-:Y:S01]  /*de70*/  ULDC UR28, c[0x0][0x8c0] ;  /* 0x00023000001c7ab9 */ /* 0x000fe20000000800 */
[----:B------:R-:W-:Y:S01]  /*de80*/  ULDC UR30, c[0x0][0x8b0] ;  /* 0x00022c00001e7ab9 */ /* 0x000fe20000000800 */
[----:B------:R-:W-:Y:S01]  /*de90*/  ULDC UR31, c[0x0][0x904] ;  /* 0x00024100001f7ab9 */ /* 0x000fe20000000800 */
[----:B------:R-:W-:-:S03]  /*dea0*/  SHF.R.U64 R2, R4, UR30, R5 ;  /* 0x0000001e04027c19 */ /* 0x000fc60008001205 */
[----:B------:R-:W-:-:S04]  /*deb0*/  UIADD3.X UR22, ~UR6, UR7, URZ, UP1, !UPT ;  /* 0x0000000706167290 */ /* 0x000fc80008ffe53f */
[----:B------:R-:W-:Y:S02]  /*dec0*/  USHF.R.U32.HI UR29, URZ, UR28, UR22 ;  /* 0x0000001c3f1d7299 */ /* 0x000fe40008011616 */
[----:B------:R-:W-:Y:S01]  /*ded0*/  USHF.R.U32.HI UR34, URZ, UR30, UR23 ;  /* 0x0000001e3f227299 */ /* 0x000fe20008011617 */
[----:B------:R-:W-:Y:S01]  /*dee0*/  R2UR UR23, R2 ;  /* 0x00000000021772ca */ /* 0x000fe200000e0000 */
[----:B------:R-:W-:Y:S02]  /*def0*/  USHF.R.U32.HI UR24, URZ, UR30, UR29 ;  /* 0x0000001e3f187299 */ /* 0x000fe4000801161d */
[----:B------:R-:W-:Y:S02]  /*df00*/  USHF.R.U64 UR21, UR21, UR28, UR22 ;  /* 0x0000001c15157299 */ /* 0x000fe40008001216 */
[----:B------:R-:W-:Y:S02]  /*df10*/  USHF.R.U32.HI UR25, URZ, UR31, UR24 ;  /* 0x0000001f3f197299 */ /* 0x000fe40008011618 */
[----:B------:R-:W-:-:S02]  /*df20*/  USHF.R.U64 UR22, UR21, UR30, UR29 ;  /* 0x0000001e15167299 */ /* 0x000fc4000800121d */
[----:B------:R-:W-:Y:S02]  /*df30*/  ULOP3.LUT UR28, UR25, UR34, URZ, 0xfc, !UPT ;  /* 0x00000022191c7292 */ /* 0x000fe4000f8efc3f */
[----:B------:R-:W-:-:S04]  /*df40*/  USHF.R.U64 UR24, UR22, UR31, UR24 ;  /* 0x0000001f16187299 */ /* 0x000fc80008001218 */
[----:B------:R-:W-:-:S13]  /*df50*/  ISETP.NE.U32.AND P1, PT, RZ, UR28, PT ;  /* 0x0000001cff007c0c */ /* 0x000fda000bf25070 */
[----:B------:R-:W-:Y:S05]  /*df60*/  @!P1 BRA `(.L_x_244) ;  /* 0x0000000000189947 */ /* 0x000fea0003800000 */
[----:B------:R-:W-:-:S07]  /*df70*/  MOV R12, 0xdf90 ;  /* 0x0000df90000c7802 */ /* 0x000fce0000000f00 */
[----:B--2-45:R-:W-:Y:S05]  /*df80*/  CALL.REL.NOINC `(.L_x_245) ;  /* 0x0000001c00c47944 */ /* 0x034fea0003c00000 */
[----:B------:R-:W-:-:S04]  /*df90*/  UIADD3 UR25, -UR28, URZ, URZ ;  /* 0x0000003f1c197290 */ /* 0x000fc8000fffe13f */
[----:B------:R-:W-:-:S03]  /*dfa0*/  UIMAD UR24, UR23, UR25, UR24 ;  /* 0x00000019171872a4 */ /* 0x000fc6000f8e0218 */
[----:B------:R-:W-:Y:S01]  /*dfb0*/  UMOV UR23, UR28 ;  /* 0x0000001c00177c82 */ /* 0x000fe20008000000 */
[----:B------:R-:W-:Y:S08]  /*dfc0*/  BRA `(.L_x_246) ;  /* 0x0000000000587947 */ /* 0x000ff00003800000 */
.L_x_244:
[----:B------:R-:W1:Y:S01]  /*dfd0*/  I2F.U32.RP R2, UR23 ;  /* 0x0000001700027d06 */ /* 0x000e620008209000 */
[----:B------:R-:W-:Y:S01]  /*dfe0*/  UMOV UR28, URZ ;  /* 0x0000003f001c7c82 */ /* 0x000fe20008000000 */
[----:B------:R-:W-:-:S06]  /*dff0*/  UISETP.NE.U32.AND UP4, UPT, UR23, URZ, UPT ;  /* 0x0000003f1700728c */ /* 0x000fcc000bf85070 */
[----:B-1----:R-:W1:Y:S02]  /*e000*/  MUFU.RCP R2, R2 ;  /* 0x0000000200027308 */ /* 0x002e640000001000 */
[----:B-1----:R-:W-:-:S06]  /*e010*/  VIADD R3, R2, 0xffffffe ;  /* 0x0ffffffe02037836 */ /* 0x002fcc0000000000 */
[----:B------:R-:W1:Y:S02]  /*e020*/  F2I.FTZ.U32.TRUNC.NTZ R3, R3 ;  /* 0x0000000300037305 */ /* 0x000e64000021f000 */
[----:B-1----:R-:W-:-:S13]  /*e030*/  R2UR UR29, R3 ;  /* 0x00000000031d72ca */ /* 0x002fda00000e0000 */
[----:B------:R-:W-:-:S04]  /*e040*/  UIADD3 UR25, URZ, -UR29, URZ ;  /* 0x8000001d3f197290 */ /* 0x000fc8000fffe03f */
[----:B------:R-:W-:-:S04]  /*e050*/  UIMAD UR25, UR25, UR23, URZ ;  /* 0x00000017191972a4 */ /* 0x000fc8000f8e023f */
[----:B------:R-:W-:-:S04]  /*e060*/  UIMAD.WIDE.U32 UR28, UR29, UR25, UR28 ;  /* 0x000000191d1c72a5 */ /* 0x000fc8000f8e001c */
[----:B------:R-:W-:-:S04]  /*e070*/  UIMAD.WIDE.U32 UR28, UR29, UR24, URZ ;  /* 0x000000181d1c72a5 */ /* 0x000fc8000f8e003f */
[----:B------:R-:W-:-:S04]  /*e080*/  UIADD3 UR25, -UR29, URZ, URZ ;  /* 0x0000003f1d197290 */ /* 0x000fc8000fffe13f */
[----:B------:R-:W-:-:S04]  /*e090*/  UIMAD UR25, UR23, UR25, UR24 ;  /* 0x00000019171972a4 */ /* 0x000fc8000f8e0218 */
[----:B------:R-:W-:-:S11]  /*e0a0*/  UISETP.GE.U32.AND UP1, UPT, UR25, UR23, UPT ;  /* 0x000000171900728c */ /* 0x000fd6000bf26070 */
[----:B------:R-:W-:Y:S02]  /*e0b0*/  @UP1 UIADD3 UR25, UR25, -UR23, URZ ;  /* 0x8000001719191290 */ /* 0x000fe4000fffe03f */
[----:B------:R-:W-:Y:S02]  /*e0c0*/  @UP1 UIADD3 UR29, UR29, 0x1, URZ ;  /* 0x000000011d1d1890 */ /* 0x000fe4000fffe03f */
[----:B------:R-:W-:-:S11]  /*e0d0*/  UISETP.GE.U32.AND UP2, UPT, UR25, UR23, UPT ;  /* 0x000000171900728c */ /* 0x000fd6000bf46070 */
[----:B------:R-:W-:Y:S02]  /*e0e0*/  @UP2 UIADD3 UR29, UR29, 0x1, URZ ;  /* 0x000000011d1d2890 */ /* 0x000fe4000fffe03f */
[----:B------:R-:W-:-:S04]  /*e0f0*/  @!UP4 ULOP3.LUT UR29, URZ, UR23, URZ, 0x33, !UPT ;  /* 0x000000173f1dc292 */ /* 0x000fc8000f8e333f */
[----:B------:R-:W-:-:S04]  /*e100*/  UIADD3 UR25, -UR29, URZ, URZ ;  /* 0x0000003f1d197290 */ /* 0x000fc8000fffe13f */
[----:B------:R-:W-:-:S03]  /*e110*/  UIMAD UR24, UR23, UR25, UR24 ;  /* 0x00000019171872a4 */ /* 0x000fc6000f8e0218 */
[----:B------:R-:W-:-:S09]  /*e120*/  UMOV UR23, UR29 ;  /* 0x0000001d00177c82 */ /* 0x000fd20008000000 */
.L_x_246:
[----:B------:R-:W-:Y:S01]  /*e130*/  ULOP3.LUT UR22, UR22, UR19, URZ, 0xc0, !UPT ;  /* 0x0000001316167292 */ /* 0x000fe2000f8ec03f */
[----:B------:R-:W-:Y:S01]  /*e140*/  IMAD.MOV.U32 R15, RZ, RZ, 0x1 ;  /* 0x00000001ff0f7424 */ /* 0x000fe200078e00ff */
[----:B------:R-:W-:Y:S02]  /*e150*/  ULOP3.LUT UR21, UR21, UR35, URZ, 0xc0, !UPT ;  /* 0x0000002315157292 */ /* 0x000fe4000f8ec03f */
[----:B------:R-:W-:Y:S01]  /*e160*/  UIMAD UR22, UR18, UR23, UR22 ;  /* 0x00000017121672a4 */ /* 0x000fe2000f8e0216 */
[----:B------:R-:W-:Y:S01]  /*e170*/  ULDC UR28, c[0x0][0x8a8] ;  /* 0x00022a00001c7ab9 */ /* 0x000fe20000000800 */
[----:B------:R-:W-:Y:S01]  /*e180*/  ULDC UR25, c[0x0][0x8b8] ;  /* 0x00022e0000197ab9 */ /* 0x000fe20000000800 */
[----:B------:R-:W-:Y:S02]  /*e190*/  UIMAD UR24, UR24, UR28, UR21 ;  /* 0x0000001c181872a4 */ /* 0x000fe4000f8e0215 */
[----:B------:R-:W-:Y:S01]  /*e1a0*/  UIMAD UR22, UR22, UR25, UR51 ;  /* 0x00000019161672a4 */ /* 0x000fe2000f8e0233 */
[----:B------:R-:W-:Y:S01]  /*e1b0*/  @UP3 UMOV UR23, UR4 ;  /* 0x0000000400173c82 */ /* 0x000fe20008000000 */
[----:B------:R-:W-:-:S03]  /*e1c0*/  @!UP3 UMOV UR23, UR4 ;  /* 0x000000040017bc82 */ /* 0x000fc60008000000 */
[----:B------:R-:W-:Y:S02]  /*e1d0*/  @UP3 UMOV UR21, UR24 ;  /* 0x0000001800153c82 */ /* 0x000fe40008000000 */
[----:B------:R-:W-:Y:S01]  /*e1e0*/  @!UP3 UMOV UR21, UR22 ;  /* 0x000000160015bc82 */ /* 0x000fe20008000000 */
[----:B------:R-:W-:-:S05]  /*e1f0*/  @!UP3 UMOV UR22, UR24 ;  /* 0x000000180016bc82 */ /* 0x000fca0008000000 */
.L_x_232:
[----:B------:R-:W-:-:S06]  /*e200*/  UISETP.NE.AND UP1, UPT, UR15, 0x3, UPT ;  /* 0x000000030f00788c */ /* 0x000fcc000bf25270 */
[----:B------:R-:W-:-:S13]  /*e210*/  PLOP3.LUT P1, PT, PT, PT, UP1, 0x80, 0x0 ;  /* 0x000000000000781c */ /* 0x000fda0003f2f018 */
[----:B------:R-:W-:Y:S05]  /*e220*/  @!P1 BRA `(.L_x_247) ;  /* 0x0000000000049947 */ /* 0x000fea0003800000 */
[----:B--2---:R-:W-:Y:S01]  /*e230*/  BPT.TRAP 0x1 ;  /* 0x000000040000795c */ /* 0x004fe20000300000 */
.L_x_247:
[----:B------:R-:W1:Y:S01]  /*e240*/  S2R R2, SR_CgaCtaId ;  /* 0x0000000000027919 */ /* 0x000e620000008800 */
[----:B------:R-:W-:-:S04]  /*e250*/  MOV R3, 0x400 ;  /* 0x0000040000037802 */ /* 0x000fc80000000f00 */
[----:B-1----:R-:W-:Y:S02]  /*e260*/  LEA R3, R2, R3, 0x18 ;  /* 0x0000000302037211 */ /* 0x002fe400078ec0ff */
[----:B------:R-:W-:-:S03]  /*e270*/  SHF.L.U32 R2, R0, 0x1f, RZ ;  /* 0x0000001f00027819 */ /* 0x000fc600000006ff */
[----:B------:R-:W-:-:S04]  /*e280*/  IMAD R17, R16, 0x8, R3 ;  /* 0x0000000810117824 */ /* 0x000fc800078e0203 */
[----:B------:R-:W1:Y:S02]  /*e290*/  SYNCS.PHASECHK.TRANS64.TRYWAIT P2, [R17+URZ+0x34440], R2 ;  /* 0x03444002110075a7 */ /* 0x000e64000804017f */
[----:B-1----:R-:W-:Y:S05]  /*e2a0*/  @!P2 BRA `(.L_x_248) ;  /* 0x00000014005ca947 */ /* 0x002fea0003800000 */
.L_x_314:
[----:B------:R-:W-:Y:S01]  /*e2b0*/  ELECT P2, URZ, PT ;  /* 0x00000000003f782f */ /* 0x000fe20003840000 */
[----:B------:R-:W-:-:S12]  /*e2c0*/  BSSY B0, `(.L_x_249) ;  /* 0x0000010000007945 */ /* 0x000fd80003800000 */
[----:B------:R-:W-:Y:S05]  /*e2d0*/  @!P2 BRA `(.L_x_250) ;  /* 0x000000000038a947 */ /* 0x000fea0003800000 */
[----:B-1----:R-:W-:Y:S01]  /*e2e0*/  IMAD R2, R16, 0x10, R3 ;  /* 0x0000001010027824 */ /* 0x002fe200078e0203 */
[----:B------:R-:W-:Y:S01]  /*e2f0*/  MOV R14, UR23 ;  /* 0x00000017000e7c02 */ /* 0x000fe20008000f00 */
[----:B------:R-:W-:Y:S02]  /*e300*/  IMAD.U32 R13, RZ, RZ, UR22 ;  /* 0x00000016ff0d7e24 */ /* 0x000fe4000f8e00ff */
[----:B------:R-:W-:-:S05]  /*e310*/  IMAD.U32 R12, RZ, RZ, UR21 ;  /* 0x00000015ff0c7e24 */ /* 0x000fca000f8e00ff */
[----:B------:R1:W-:Y:S01]  /*e320*/  STS.128 [R2+0x34520], R12 ;  /* 0x0345200c02007388 */ /* 0x0003e20000000c00 */
[----:B------:R-:W-:Y:S01]  /*e330*/  @!PT LDS RZ, [RZ] ;  /* 0x00000000fffff984 */ /* 0x000fe20000000800 */
[----:B------:R-:W-:Y:S01]  /*e340*/  @!PT LDS RZ, [RZ] ;  /* 0x00000000fffff984 */ /* 0x000fe20000000800 */
[----:B------:R-:W-:Y:S01]  /*e350*/  @!PT LDS RZ, [RZ] ;  /* 0x00000000fffff984 */ /* 0x000fe20000000800 */
[----:B------:R-:W-:Y:S01]  /*e360*/  @!PT LDS RZ, [RZ] ;  /* 0x00000000fffff984 */ /* 0x000fe20000000800 */
[----:B------:R3:W-:Y:S06]  /*e370*/  MEMBAR.ALL.CTA ;  /* 0x0000000000007992 */ /* 0x0007ec0000008000 */
[----:B---3--:R-:W3:Y:S01]  /*e380*/  FENCE.VIEW.ASYNC.S ;  /* 0x00000000000073c6 */ /* 0x008ee20000000000 */
[----:B------:R-:W-:Y:S05]  /*e390*/  @!P1 BRA `(.L_x_251) ;  /* 0x0000000000049947 */ /* 0x000fea0003800000 */
[----:B--2---:R-:W-:Y:S01]  /*e3a0*/  BPT.TRAP 0x1 ;  /* 0x000000040000795c */ /* 0x004fe20000300000 */
.L_x_251:
[----:B---3--:R3:W-:Y:S02]  /*e3b0*/  SYNCS.ARRIVE.TRANS64.A1T0 RZ, [R17+URZ+0x34400], RZ ;  /* 0x034400ff11ff79a7 */ /* 0x0087e4000810003f */
.L_x_250:
[----:B--2---:R-:W-:Y:S05]  /*e3c0*/  BSYNC B0 ;  /* 0x0000000000007941 */ /* 0x004fea0003800000 */
.L_x_249:
[----:B------:R-:W-:Y:S01]  /*e3d0*/  ISETP.NE.AND P3, PT, R15, RZ, PT ;  /* 0x000000ff0f00720c */ /* 0x000fe20003f65270 */
[----:B------:R-:W-:-:S05]  /*e3e0*/  VIADD R16, R16, 0x1 ;  /* 0x0000000110107836 */ /* 0x000fca0000000000 */
[----:B------:R-:W-:-:S04]  /*e3f0*/  ISETP.NE.AND P2, PT, R16, 0x8, PT ;  /* 0x000000081000780c */ /* 0x000fc80003f45270 */
[----:B-1----:R-:W-:Y:S02]  /*e400*/  SEL R13, RZ, 0x1, P2 ;  /* 0x00000001ff0d7807 */ /* 0x002fe40001000000 */
[----:B------:R-:W-:Y:S02]  /*e410*/  SEL R16, R16, RZ, P2 ;  /* 0x000000ff10107207 */ /* 0x000fe40001000000 */
[----:B------:R-:W-:Y:S01]  /*e420*/  LOP3.LUT R0, R0, R13, RZ, 0x3c, !PT ;  /* 0x0000000d00007212 */ /* 0x000fe200078e3cff */
[----:B------:R-:W-:Y:S06]  /*e430*/  @P3 BRA `(.L_x_252) ;  /* 0xffffffe400003947 */ /* 0x000fec000383ffff */
[----:B------:R-:W-:Y:S05]  /*e440*/  @!P1 BRA `(.L_x_253) ;  /* 0x0000000000049947 */ /* 0x000fea0003800000 */
[----:B------:R-:W-:Y:S01]  /*e450*/  BPT.TRAP 0x1 ;  /* 0x000000040000795c */ /* 0x000fe20000300000 */
.L_x_253:
[----:B------:R-:W-:Y:S01]  /*e460*/  IMAD R5, R16, 0x8, R3 ;  /* 0x0000000810057824 */ /* 0x000fe200078e0203 */
[----:B------:R-:W-:-:S04]  /*e470*/  SHF.L.U32 R2, R0, 0x1f, RZ ;  /* 0x0000001f00027819 */ /* 0x000fc800000006ff */
[----:B------:R-:W1:Y:S02]  /*e480*/  SYNCS.PHASECHK.TRANS64.TRYWAIT P0, [R5+URZ+0x34440], R2 ;  /* 0x03444002050075a7 */ /* 0x000e64000800017f */
[----:B-1----:R-:W-:Y:S05]  /*e490*/  @!P0 BRA `(.L_x_254) ;  /* 0x0000001000f48947 */ /* 0x002fea0003800000 */
.L_x_315:
[----:B------:R-:W-:Y:S05]  /*e4a0*/  @!P1 BRA `(.L_x_255) ;  /* 0x0000000000049947 */ /* 0x000fea0003800000 */
[----:B------:R-:W-:Y:S01]  /*e4b0*/  BPT.TRAP 0x1 ;  /* 0x000000040000795c */ /* 0x000fe20000300000 */
.L_x_255:
[----:B------:R-:W-:-:S05]  /*e4c0*/  VIADD R16, R16, 0x1 ;  /* 0x0000000110107836 */ /* 0x000fca0000000000 */
[----:B------:R-:W-:-:S04]  /*e4d0*/  ISETP.NE.AND P0, PT, R16, 0x8, PT ;  /* 0x000000081000780c */ /* 0x000fc80003f05270 */
[----:B-1----:R-:W-:Y:S02]  /*e4e0*/  SEL R5, RZ, 0x1, P0 ;  /* 0x00000001ff057807 */ /* 0x002fe40000000000 */
[----:B------:R-:W-:Y:S02]  /*e4f0*/  SEL R16, R16, RZ, P0 ;  /* 0x000000ff10107207 */ /* 0x000fe40000000000 */
[----:B------:R-:W-:-:S03]  /*e500*/  LOP3.LUT R5, R0, R5, RZ, 0x3c, !PT ;  /* 0x0000000500057212 */ /* 0x000fc600078e3cff */
[----:B----4-:R-:W-:Y:S01]  /*e510*/  IMAD R7, R16, 0x8, R3 ;  /* 0x0000000810077824 */ /* 0x010fe200078e0203 */
[----:B------:R-:W-:-:S04]  /*e520*/  SHF.L.U32 R0, R5, 0x1f, RZ ;  /* 0x0000001f05007819 */ /* 0x000fc800000006ff */
[----:B------:R-:W1:Y:S02]  /*e530*/  SYNCS.PHASECHK.TRANS64.TRYWAIT P0, [R7+URZ+0x34440], R0 ;  /* 0x03444000070075a7 */ /* 0x000e64000800017f */
[----:B-1----:R-:W-:Y:S05]  /*e540*/  @!P0 BRA `(.L_x_256) ;  /* 0x0000001000dc8947 */ /* 0x002fea0003800000 */
.L_x_316:
[----:B------:R-:W-:Y:S05]  /*e550*/  @!P1 BRA `(.L_x_257) ;  /* 0x0000000000049947 */ /* 0x000fea0003800000 */
[----:B------:R-:W-:Y:S01]  /*e560*/  BPT.TRAP 0x1 ;  /* 0x000000040000795c */ /* 0x000fe20000300000 */
.L_x_257:
[----:B-1----:R-:W-:-:S05]  /*e570*/  VIADD R0, R16, 0x1 ;  /* 0x0000000110007836 */ /* 0x002fca0000000000 */
[----:B------:R-:W-:-:S04]  /*e580*/  ISETP.NE.AND P0, PT, R0, 0x8, PT ;  /* 0x000000080000780c */ /* 0x000fc80003f05270 */
[----:B------:R-:W-:Y:S02]  /*e590*/  SEL R2, RZ, 0x1, P0 ;  /* 0x00000001ff027807 */ /* 0x000fe40000000000 */
[----:B------:R-:W-:Y:S02]  /*e5a0*/  SEL R4, R0, RZ, P0 ;  /* 0x000000ff00047207 */ /* 0x000fe40000000000 */
[----:B------:R-:W-:Y:S02]  /*e5b0*/  LOP3.LUT R5, R5, R2, RZ, 0x3c, !PT ;  /* 0x0000000205057212 */ /* 0x000fe400078e3cff */
[----:B------:R-:W-:Y:S02]  /*e5c0*/  LEA R7, R4, R3, 0x3 ;  /* 0x0000000304077211 */ /* 0x000fe400078e18ff */
[----:B------:R-:W-:-:S04]  /*e5d0*/  SHF.L.U32 R0, R5, 0x1f, RZ ;  /* 0x0000001f05007819 */ /* 0x000fc800000006ff */
[----:B------:R-:W1:Y:S02]  /*e5e0*/  SYNCS.PHASECHK.TRANS64.TRYWAIT P0, [R7+URZ+0x34440], R0 ;  /* 0x03444000070075a7 */ /* 0x000e64000800017f */
[----:B-1----:R-:W-:Y:S05]  /*e5f0*/  @!P0 BRA `(.L_x_258) ;  /* 0x0000001000c48947 */ /* 0x002fea0003800000 */
.L_x_317:
[----:B------:R-:W-:Y:S05]  /*e600*/  @!P1 BRA `(.L_x_259) ;  /* 0x0000000000049947 */ /* 0x000fea0003800000 */
[----:B------:R-:W-:Y:S01]  /*e610*/  BPT.TRAP 0x1 ;  /* 0x000000040000795c */ /* 0x000fe20000300000 */
.L_x_259:
[----:B-1----:R-:W-:-:S05]  /*e620*/  VIADD R0, R4, 0x1 ;  /* 0x0000000104007836 */ /* 0x002fca0000000000 */
[----:B------:R-:W-:-:S04]  /*e630*/  ISETP.NE.AND P0, PT, R0, 0x8, PT ;  /* 0x000000080000780c */ /* 0x000fc80003f05270 */
[----:B------:R-:W-:Y:S02]  /*e640*/  SEL R2, RZ, 0x1, P0 ;  /* 0x00000001ff027807 */ /* 0x000fe40000000000 */
[----:B------:R-:W-:Y:S02]  /*e650*/  SEL R4, R0, RZ, P0 ;  /* 0x000000ff00047207 */ /* 0x000fe40000000000 */
[----:B------:R-:W-:-:S03]  /*e660*/  LOP3.LUT R5, R5, R2, RZ, 0x3c, !PT ;  /* 0x0000000205057212 */ /* 0x000fc600078e3cff */
[----:B------:R-:W-:Y:S01]  /*e670*/  IMAD R7, R4, 0x8, R3 ;  /* 0x0000000804077824 */ /* 0x000fe200078e0203 */
[----:B------:R-:W-:-:S04]  /*e680*/  SHF.L.U32 R0, R5, 0x1f, RZ ;  /* 0x0000001f05007819 */ /* 0x000fc800000006ff */
[----:B------:R-:W1:Y:S02]  /*e690*/  SYNCS.PHASECHK.TRANS64.TRYWAIT P0, [R7+URZ+0x34440], R0 ;  /* 0x03444000070075a7 */ /* 0x000e64000800017f */
[----:B-1----:R-:W-:Y:S05]  /*e6a0*/  @!P0 BRA `(.L_x_260) ;  /* 0x0000001000ac8947 */ /* 0x002fea0003800000 */
.L_x_318:
[----:B------:R-:W-:Y:S05]  /*e6b0*/  @!P1 BRA `(.L_x_261) ;  /* 0x0000000000049947 */ /* 0x000fea0003800000 */
[----:B------:R-:W-:Y:S01]  /*e6c0*/  BPT.TRAP 0x1 ;  /* 0x000000040000795c */ /* 0x000fe20000300000 */
.L_x_261:
        /* <DEDUP_REMOVED lines=9> */
.L_x_319:
[----:B------:R-:W-:Y:S05]  /*e760*/  @!P1 BRA `(.L_x_263) ;  /* 0x0000000000049947 */ /* 0x000fea0003800000 */
[----:B------:R-:W-:Y:S01]  /*e770*/  BPT.TRAP 0x1 ;  /* 0x000000040000795c */ /* 0x000fe20000300000 */
.L_x_263:
        /* <DEDUP_REMOVED lines=9> */
.L_x_320:
[----:B------:R-:W-:Y:S05]  /*e810*/  @!P1 BRA `(.L_x_265) ;  /* 0x0000000000049947 */ /* 0x000fea0003800000 */
[----:B------:R-:W-:Y:S01]  /*e820*/  BPT.TRAP 0x1 ;  /* 0x000000040000795c */ /* 0x000fe20000300000 */
.L_x_265:
        /* <DEDUP_REMOVED lines=9> */
.L_x_321:
[----:B------:R-:W-:Y:S05]  /*e8c0*/  @!P1 BRA `(.L_x_267) ;  /* 0x0000000000049947 */ /* 0x000fea0003800000 */
[----:B------:R-:W-:Y:S01]  /*e8d0*/  BPT.TRAP 0x1 ;  /* 0x000000040000795c */ /* 0x000fe20000300000 */
.L_x_267:
[----:B-1----:R-:W-:-:S05]  /*e8e0*/  VIADD R0, R4, 0x1 ;  /* 0x0000000104007836 */ /* 0x002fca0000000000 */
[----:B------:R-:W-:-:S04]  /*e8f0*/  ISETP.NE.AND P0, PT, R0, 0x8, PT ;  /* 0x000000080000780c */ /* 0x000fc80003f05270 */
[----:B------:R-:W-:Y:S02]  /*e900*/  SEL R2, RZ, 0x1, P0 ;  /* 0x00000001ff027807 */ /* 0x000fe40000000000 */
[----:B------:R-:W-:Y:S02]  /*e910*/  SEL R0, R0, RZ, P0 ;  /* 0x000000ff00007207 */ /* 0x000fe40000000000 */
[----:B------:R-:W-:-:S03]  /*e920*/  LOP3.LUT R2, R5, R2, RZ, 0x3c, !PT ;  /* 0x0000000205027212 */ /* 0x000fc600078e3cff */
[----:B------:R-:W-:Y:S01]  /*e930*/  IMAD R3, R0, 0x8, R3 ;  /* 0x0000000800037824 */ /* 0x000fe200078e0203 */
[----:B------:R-:W-:-:S07]  /*e940*/  SHF.L.U32 R0, R2, 0x1f, RZ ;  /* 0x0000001f02007819 */ /* 0x000fce00000006ff */
.L_x_268:
[----:B-1----:R1:W2:Y:S02]  /*e950*/  SYNCS.PHASECHK.TRANS64.TRYWAIT P0, [R3+URZ+0x34440], R0 ;  /* 0x03444000030075a7 */ /* 0x0022a4000800017f */
[----:B--2---:R-:W-:Y:S05]  /*e960*/  @!P0 NANOSLEEP.SYNCS 0x989680 ;  /* 0x009896800000895d */ /* 0x004fea0003900000 */
[----:B------:R-:W2:Y:S02]  /*e970*/  @!P0 SYNCS.PHASECHK.TRANS64 P0, [R3+URZ+0x34440], R0 ;  /* 0x03444000030085a7 */ /* 0x000ea4000800007f */
[----:B--2---:R-:W-:Y:S05]  /*e980*/  @P0 EXIT ;  /* 0x000000000000094d */ /* 0x004fea0003800000 */
[----:B------:R-:W-:Y:S05]  /*e990*/  BRA `(.L_x_268) ;  /* 0xfffffffc00ec7947 */ /* 0x000fea000383ffff */
.L_x_21:
[----:B-1----:R-:W-:-:S04]  /*e9a0*/  IMAD.U32 R3, RZ, RZ, UR11 ;  /* 0x0000000bff037e24 */ /* 0x002fc8000f8e00ff */
[----:B------:R1:W2:Y:S03]  /*e9b0*/  SYNCS.PHASECHK.TRANS64.TRYWAIT P1, [R3+URZ+0x34400], R0 ;  /* 0x03440000030075a7 */ /* 0x0002a6000802017f */
[----:B--2---:R-:W-:Y:S05]  /*e9c0*/  @!P1 NANOSLEEP.SYNCS 0x989680 ;  /* 0x009896800000995d */ /* 0x004fea0003900000 */
[----:B------:R-:W2:Y:S02]  /*e9d0*/  @!P1 SYNCS.PHASECHK.TRANS64 P1, [R3+URZ+0x34400], R0 ;  /* 0x03440000030095a7 */ /* 0x000ea4000802007f */
[----:B--2---:R-:W-:Y:S05]  /*e9e0*/  @!P1 BRA `(.L_x_21) ;  /* 0xfffffffc00ec9947 */ /* 0x004fea000383ffff */
[----:B------:R-:W-:Y:S05]  /*e9f0*/  BRA `(.L_x_269) ;  /* 0xffffff4000e07947 */ /* 0x000fea000383ffff */
.L_x_33:
[----:B------:R-:W-:-:S06]  /*ea00*/  UIADD3 UR4, UR50, UR49, URZ ;  /* 0x0000003132047290 */ /* 0x000fcc000fffe03f */
[----:B-1----:R-:W-:-:S04]  /*ea10*/  IMAD.U32 R5, RZ, RZ, UR4 ;  /* 0x00000004ff057e24 */ /* 0x002fc8000f8e00ff */
[----:B------:R1:W2:Y:S03]  /*ea20*/  SYNCS.PHASECHK.TRANS64.TRYWAIT P0, [R5+URZ], R6 ;  /* 0x00000006050075a7 */ /* 0x0002a6000800017f */
[----:B--2---:R-:W-:Y:S05]  /*ea30*/  @!P0 NANOSLEEP.SYNCS 0x989680 ;  /* 0x009896800000895d */ /* 0x004fea0003900000 */
[----:B------:R-:W2:Y:S02]  /*ea40*/  @!P0 SYNCS.PHASECHK.TRANS64 P0, [R5+URZ], R6 ;  /* 0x00000006050085a7 */ /* 0x000ea4000800007f */
[----:B--2---:R-:W-:Y:S05]  /*ea50*/  @!P0 BRA `(.L_x_33) ;  /* 0xfffffffc00e88947 */ /* 0x004fea000383ffff */
[----:B------:R-:W-:Y:S05]  /*ea60*/  BRA `(.L_x_270) ;  /* 0xffffff5000207947 */ /* 0x000fea000383ffff */
.L_x_38:
[----:B--2---:R-:W-:-:S04]  /*ea70*/  IMAD.U32 R5, RZ, RZ, UR4 ;  /* 0x00000004ff057e24 */ /* 0x004fc8000f8e00ff */
[----:B------:R2:W3:Y:S03]  /*ea80*/  SYNCS.PHASECHK.TRANS64.TRYWAIT P0, [R5+URZ+0x34480], R0 ;  /* 0x03448000050075a7 */ /* 0x0004e6000800017f */
[----:B---3--:R-:W-:Y:S05]  /*ea90*/  @!P0 NANOSLEEP.SYNCS 0x989680 ;  /* 0x009896800000895d */ /* 0x008fea0003900000 */
[----:B------:R-:W3:Y:S02]  /*eaa0*/  @!P0 SYNCS.PHASECHK.TRANS64 P0, [R5+URZ+0x34480], R0 ;  /* 0x03448000050085a7 */ /* 0x000ee4000800007f */
[----:B---3--:R-:W-:Y:S05]  /*eab0*/  @!P0 BRA `(.L_x_38) ;  /* 0xfffffffc00ec8947 */ /* 0x008fea000383ffff */
[----:B------:R-:W-:Y:S05]  /*eac0*/  BRA `(.L_x_37) ;  /* 0xffffff5400587947 */ /* 0x000fea000383ffff */
.L_x_43:
[----:B--2---:R-:W-:-:S04]  /*ead0*/  IMAD.U32 R5, RZ, RZ, UR7 ;  /* 0x00000007ff057e24 */ /* 0x004fc8000f8e00ff */
[----:B------:R2:W3:Y:S03]  /*eae0*/  SYNCS.PHASECHK.TRANS64.TRYWAIT P0, [R5+URZ+0x34480], R4 ;  /* 0x03448004050075a7 */ /* 0x0004e6000800017f */
[----:B---3--:R-:W-:Y:S05]  /*eaf0*/  @!P0 NANOSLEEP.SYNCS 0x989680 ;  /* 0x009896800000895d */ /* 0x008fea0003900000 */
[----:B------:R-:W3:Y:S02]  /*eb00*/  @!P0 SYNCS.PHASECHK.TRANS64 P0, [R5+URZ+0x34480], R4 ;  /* 0x03448004050085a7 */ /* 0x000ee4000800007f */
[----:B---3--:R-:W-:Y:S05]  /*eb10*/  @!P0 BRA `(.L_x_43) ;  /* 0xfffffffc00ec8947 */ /* 0x008fea000383ffff */
[----:B------:R-:W-:Y:S05]  /*eb20*/  BRA `(.L_x_42) ;  /* 0xffffff5c00487947 */ /* 0x000fea000383ffff */
.L_x_49:
[----:B------:R-:W-:-:S06]  /*eb30*/  UIADD3 UR4, UR50, UR49, URZ ;  /* 0x0000003132047290 */ /* 0x000fcc000fffe03f */
[----:B--2---:R-:W-:-:S04]  /*eb40*/  IMAD.U32 R5, RZ, RZ, UR4 ;  /* 0x00000004ff057e24 */ /* 0x004fc8000f8e00ff */
[----:B------:R2:W3:Y:S03]  /*eb50*/  SYNCS.PHASECHK.TRANS64.TRYWAIT P0, [R5+URZ+0x10], R0 ;  /* 0x00001000050075a7 */ /* 0x0004e6000800017f */
[----:B---3--:R-:W-:Y:S05]  /*eb60*/  @!P0 NANOSLEEP.SYNCS 0x989680 ;  /* 0x009896800000895d */ /* 0x008fea0003900000 */
[----:B------:R-:W3:Y:S02]  /*eb70*/  @!P0 SYNCS.PHASECHK.TRANS64 P0, [R5+URZ+0x10], R0 ;  /* 0x00001000050085a7 */ /* 0x000ee4000800007f */
[----:B---3--:R-:W-:Y:S05]  /*eb80*/  @!P0 BRA `(.L_x_49) ;  /* 0xfffffffc00e88947 */ /* 0x008fea000383ffff */
[----:B------:R-:W-:Y:S05]  /*eb90*/  BRA `(.L_x_271) ;  /* 0xffffff64009c7947 */ /* 0x000fea000383ffff */
.L_x_61:
[----:B------:R-:W-:-:S07]  /*eba0*/  MOV R15, 0xffffffff ;  /* 0xffffffff000f7802 */ /* 0x000fce0000000f00 */
[----:B-123-5:R-:W-:Y:S05]  /*ebb0*/  WARPSYNC.COLLECTIVE R15, `(.L_x_272) ;  /* 0x000000000f0c7348 */ /* 0x02efea0003c00000 */
[----:B------:R-:W-:Y:S02]  /*ebc0*/  ELECT P6, UR62, PT ;  /* 0x00000000003e782f */ /* 0x000fe400038c0000 */
[----:B------:R-:W-:Y:S01]  /*ebd0*/  MOV R14, UR62 ;  /* 0x0000003e000e7c02 */ /* 0x000fe20008000f00 */
[----:B-123-5:R-:W-:Y:S10]  /*ebe0*/  ENDCOLLECTIVE ;  /* 0x000000000000791b */ /* 0x02eff40003800000 */
.L_x_272:
[----:B------:R-:W-:Y:S05]  /*ebf0*/  BRA `(.L_x_273) ;  /* 0xffffff6c00207947 */ /* 0x000fea000383ffff */
.L_x_63:
[----:B-1----:R-:W-:-:S04]  /*ec00*/  IMAD.U32 R5, RZ, RZ, UR47 ;  /* 0x0000002fff057e24 */ /* 0x002fc8000f8e00ff */
[----:B------:R1:W2:Y:S03]  /*ec10*/  SYNCS.PHASECHK.TRANS64.TRYWAIT P2, [R5+URZ+0x344b0], R12 ;  /* 0x0344b00c050075a7 */ /* 0x0002a6000804017f */
[----:B--2---:R-:W-:Y:S05]  /*ec20*/  @!P2 NANOSLEEP.SYNCS 0x989680 ;  /* 0x009896800000a95d */ /* 0x004fea0003900000 */
[----:B------:R-:W2:Y:S02]  /*ec30*/  @!P2 SYNCS.PHASECHK.TRANS64 P2, [R5+URZ+0x344b0], R12 ;  /* 0x0344b00c0500a5a7 */ /* 0x000ea4000804007f */
[----:B--2---:R-:W-:Y:S05]  /*ec40*/  @!P2 BRA `(.L_x_63) ;  /* 0xfffffffc00eca947 */ /* 0x004fea000383ffff */
[----:B------:R-:W-:Y:S05]  /*ec50*/  BRA `(.L_x_274) ;  /* 0xffffff6c00387947 */ /* 0x000fea000383ffff */
.L_x_69:
[----:B--2---:R-:W-:-:S04]  /*ec60*/  IMAD.U32 R15, RZ, RZ, UR47 ;  /* 0x0000002fff0f7e24 */ /* 0x004fc8000f8e00ff */
[----:B------:R2:W3:Y:S03]  /*ec70*/  SYNCS.PHASECHK.TRANS64.TRYWAIT P3, [R15+URZ+0x344b8], R12 ;  /* 0x0344b80c0f0075a7 */ /* 0x0004e6000806017f */
[----:B---3--:R-:W-:Y:S05]  /*ec80*/  @!P3 NANOSLEEP.SYNCS 0x989680 ;  /* 0x009896800000b95d */ /* 0x008fea0003900000 */
[----:B------:R-:W3:Y:S02]  /*ec90*/  @!P3 SYNCS.PHASECHK.TRANS64 P3, [R15+URZ+0x344b8], R12 ;  /* 0x0344b80c0f00b5a7 */ /* 0x000ee4000806007f */
[----:B---3--:R-:W-:Y:S05]  /*eca0*/  @!P3 BRA `(.L_x_69) ;  /* 0xfffffffc00ecb947 */ /* 0x008fea000383ffff */
[----:B------:R-:W-:Y:S05]  /*ecb0*/  BRA `(.L_x_275) ;  /* 0xffffff70008c7947 */ /* 0x000fea000383ffff */
.L_x_74:
[----:B---3--:R-:W-:-:S04]  /*ecc0*/  IMAD.U32 R15, RZ, RZ, UR47 ;  /* 0x0000002fff0f7e24 */ /* 0x008fc8000f8e00ff */
[----:B------:R3:W4:Y:S03]  /*ecd0*/  SYNCS.PHASECHK.TRANS64.TRYWAIT P3, [R15+URZ+0x344c0], R12 ;  /* 0x0344c00c0f0075a7 */ /* 0x000726000806017f */
[----:B----4-:R-:W-:Y:S05]  /*ece0*/  @!P3 NANOSLEEP.SYNCS 0x989680 ;  /* 0x009896800000b95d */ /* 0x010fea0003900000 */
[----:B------:R-:W4:Y:S02]  /*ecf0*/  @!P3 SYNCS.PHASECHK.TRANS64 P3, [R15+URZ+0x344c0], R12 ;  /* 0x0344c00c0f00b5a7 */ /* 0x000f24000806007f */
[----:B----4-:R-:W-:Y:S05]  /*ed00*/  @!P3 BRA `(.L_x_74) ;  /* 0xfffffffc00ecb947 */ /* 0x010fea000383ffff */
[----:B------:R-:W-:Y:S05]  /*ed10*/  BRA `(.L_x_276) ;  /* 0xffffff7400d47947 */ /* 0x000fea000383ffff */
.L_x_79:
[----:B---3--:R-:W-:-:S04]  /*ed20*/  IMAD.U32 R15, RZ, RZ, UR47 ;  /* 0x0000002fff0f7e24 */ /* 0x008fc8000f8e00ff */
[----:B------:R3:W4:Y:S03]  /*ed30*/  SYNCS.PHASECHK.TRANS64.TRYWAIT P3, [R15+URZ+0x344c8], R12 ;  /* 0x0344c80c0f0075a7 */ /* 0x000726000806017f */
[----:B----4-:R-:W-:Y:S05]  /*ed40*/  @!P3 NANOSLEEP.SYNCS 0x989680 ;  /* 0x009896800000b95d */ /* 0x010fea0003900000 */
[----:B------:R-:W4:Y:S02]  /*ed50*/  @!P3 SYNCS.PHASECHK.TRANS64 P3, [R15+URZ+0x344c8], R12 ;  /* 0x0344c80c0f00b5a7 */ /* 0x000f24000806007f */
[----:B----4-:R-:W-:Y:S05]  /*ed60*/  @!P3 BRA `(.L_x_79) ;  /* 0xfffffffc00ecb947 */ /* 0x010fea000383ffff */
[----:B------:R-:W-:Y:S05]  /*ed70*/  BRA `(.L_x_277) ;  /* 0xffffff7c001c7947 */ /* 0x000fea000383ffff */
.L_x_84:
[----:B---3--:R-:W-:-:S04]  /*ed80*/  IMAD.U32 R15, RZ, RZ, UR47 ;  /* 0x0000002fff0f7e24 */ /* 0x008fc8000f8e00ff */
[----:B------:R3:W4:Y:S03]  /*ed90*/  SYNCS.PHASECHK.TRANS64.TRYWAIT P3, [R15+URZ+0x344b0], R12 ;  /* 0x0344b00c0f0075a7 */ /* 0x000726000806017f */
[----:B----4-:R-:W-:Y:S05]  /*eda0*/  @!P3 NANOSLEEP.SYNCS 0x989680 ;  /* 0x009896800000b95d */ /* 0x010fea0003900000 */
[----:B------:R-:W4:Y:S02]  /*edb0*/  @!P3 SYNCS.PHASECHK.TRANS64 P3, [R15+URZ+0x344b0], R12 ;  /* 0x0344b00c0f00b5a7 */ /* 0x000f24000806007f */
[----:B----4-:R-:W-:Y:S05]  /*edc0*/  @!P3 BRA `(.L_x_84) ;  /* 0xfffffffc00ecb947 */ /* 0x010fea000383ffff */
[----:B------:R-:W-:Y:S05]  /*edd0*/  BRA `(.L_x_278) ;  /* 0xffffff80006c7947 */ /* 0x000fea000383ffff */
.L_x_89:
[----:B---3--:R-:W-:-:S04]  /*ede0*/  IMAD.U32 R15, RZ, RZ, UR47 ;  /* 0x0000002fff0f7e24 */ /* 0x008fc8000f8e00ff */
[----:B------:R3:W4:Y:S03]  /*edf0*/  SYNCS.PHASECHK.TRANS64.TRYWAIT P3, [R15+URZ+0x344b8], R12 ;  /* 0x0344b80c0f0075a7 */ /* 0x000726000806017f */
[----:B----4-:R-:W-:Y:S05]  /*ee00*/  @!P3 NANOSLEEP.SYNCS 0x989680 ;  /* 0x009896800000b95d */ /* 0x010fea0003900000 */
[----:B------:R-:W4:Y:S02]  /*ee10*/  @!P3 SYNCS.PHASECHK.TRANS64 P3, [R15+URZ+0x344b8], R12 ;  /* 0x0344b80c0f00b5a7 */ /* 0x000f24000806007f */
[----:B----4-:R-:W-:Y:S05]  /*ee20*/  @!P3 BRA `(.L_x_89) ;  /* 0xfffffffc00ecb947 */ /* 0x010fea000383ffff */
[----:B------:R-:W-:Y:S05]  /*ee30*/  BRA `(.L_x_279) ;  /* 0xffffff8400b47947 */ /* 0x000fea000383ffff */
.L_x_94:
[----:B---3--:R-:W-:-:S04]  /*ee40*/  IMAD.U32 R15, RZ, RZ, UR47 ;  /* 0x0000002fff0f7e24 */ /* 0x008fc8000f8e00ff */
[----:B------:R3:W4:Y:S03]  /*ee50*/  SYNCS.PHASECHK.TRANS64.TRYWAIT P3, [R15+URZ+0x344c0], R12 ;  /* 0x0344c00c0f0075a7 */ /* 0x000726000806017f */
[----:B----4-:R-:W-:Y:S05]  /*ee60*/  @!P3 NANOSLEEP.SYNCS 0x989680 ;  /* 0x009896800000b95d */ /* 0x010fea0003900000 */
[----:B------:R-:W4:Y:S02]  /*ee70*/  @!P3 SYNCS.PHASECHK.TRANS64 P3, [R15+URZ+0x344c0], R12 ;  /* 0x0344c00c0f00b5a7 */ /* 0x000f24000806007f */
[----:B----4-:R-:W-:Y:S05]  /*ee80*/  @!P3 BRA `(.L_x_94) ;  /* 0xfffffffc00ecb947 */ /* 0x010fea000383ffff */
[----:B------:R-:W-:Y:S05]  /*ee90*/  BRA `(.L_x_280) ;  /* 0xffffff8800f47947 */ /* 0x000fea000383ffff */
.L_x_99:
[----:B---3--:R-:W-:-:S04]  /*eea0*/  MOV R15, UR47 ;  /* 0x0000002f000f7c02 */ /* 0x008fc80008000f00 */
[----:B------:R3:W4:Y:S03]  /*eeb0*/  SYNCS.PHASECHK.TRANS64.TRYWAIT P3, [R15+URZ+0x344c8], R12 ;  /* 0x0344c80c0f0075a7 */ /* 0x000726000806017f */
[----:B----4-:R-:W-:Y:S05]  /*eec0*/  @!P3 NANOSLEEP.SYNCS 0x989680 ;  /* 0x009896800000b95d */ /* 0x010fea0003900000 */
[----:B------:R-:W4:Y:S02]  /*eed0*/  @!P3 SYNCS.PHASECHK.TRANS64 P3, [R15+URZ+0x344c8], R12 ;  /* 0x0344c80c0f00b5a7 */ /* 0x000f24000806007f */
[----:B----4-:R-:W-:Y:S05]  /*eee0*/  @!P3 BRA `(.L_x_99) ;  /* 0xfffffffc00ecb947 */ /* 0x010fea000383ffff */
[----:B------:R-:W-:Y:S05]  /*eef0*/  BRA `(.L_x_281) ;  /* 0xffffff9000347947 */ /* 0x000fea000383ffff */
.L_x_104:
[----:B---3--:R-:W-:-:S04]  /*ef00*/  IMAD.U32 R3, RZ, RZ, UR4 ;  /* 0x00000004ff037e24 */ /* 0x008fc8000f8e00ff */
[----:B------:R3:W4:Y:S03]  /*ef10*/  SYNCS.PHASECHK.TRANS64.TRYWAIT P2, [R3+URZ+0x34400], R0 ;  /* 0x03440000030075a7 */ /* 0x000726000804017f */
[----:B----4-:R-:W-:Y:S05]  /*ef20*/  @!P2 NANOSLEEP.SYNCS 0x989680 ;  /* 0x009896800000a95d */ /* 0x010fea0003900000 */
[----:B------:R-:W4:Y:S02]  /*ef30*/  @!P2 SYNCS.PHASECHK.TRANS64 P2, [R3+URZ+0x34400], R0 ;  /* 0x034400000300a5a7 */ /* 0x000f24000804007f */
[----:B----4-:R-:W-:Y:S05]  /*ef40*/  @!P2 BRA `(.L_x_104) ;  /* 0xfffffffc00eca947 */ /* 0x010fea000383ffff */
[----:B------:R-:W-:Y:S05]  /*ef50*/  BRA `(.L_x_282) ;  /* 0xffffff94008c7947 */ /* 0x000fea000383ffff */
.L_x_108:
[----:B-1----:R-:W-:-:S04]  /*ef60*/  IMAD.U32 R4, RZ, RZ, UR4 ;  /* 0x00000004ff047e24 */ /* 0x002fc8000f8e00ff */
[----:B------:R1:W2:Y:S03]  /*ef70*/  SYNCS.PHASECHK.TRANS64.TRYWAIT P2, [R4+URZ+0x34400], R3 ;  /* 0x03440003040075a7 */ /* 0x0002a6000804017f */
[----:B--2---:R-:W-:Y:S05]  /*ef80*/  @!P2 NANOSLEEP.SYNCS 0x989680 ;  /* 0x009896800000a95d */ /* 0x004fea0003900000 */
[----:B------:R-:W2:Y:S02]  /*ef90*/  @!P2 SYNCS.PHASECHK.TRANS64 P2, [R4+URZ+0x34400], R3 ;  /* 0x034400030400a5a7 */ /* 0x000ea4000804007f */
[----:B--2---:R-:W-:Y:S05]  /*efa0*/  @!P2 BRA `(.L_x_108) ;  /* 0xfffffffc00eca947 */ /* 0x004fea000383ffff */
[----:B------:R-:W-:Y:S05]  /*efb0*/  BRA `(.L_x_283) ;  /* 0xffffff9800287947 */ /* 0x000fea000383ffff */
.L_x_126:
[----:B-1----:R-:W-:-:S04]  /*efc0*/  IMAD.U32 R3, RZ, RZ, UR6 ;  /* 0x00000006ff037e24 */ /* 0x002fc8000f8e00ff */
[----:B------:R1:W2:Y:S03]  /*efd0*/  SYNCS.PHASECHK.TRANS64.TRYWAIT P0, [R3+URZ+0x344f8], R0 ;  /* 0x0344f800030075a7 */ /* 0x0002a6000800017f */
[----:B--2---:R-:W-:Y:S05]  /*efe0*/  @!P0 NANOSLEEP.SYNCS 0x989680 ;  /* 0x009896800000895d */ /* 0x004fea0003900000 */
[----:B------:R-:W2:Y:S02]  /*eff0*/  @!P0 SYNCS.PHASECHK.TRANS64 P0, [R3+URZ+0x344f8], R0 ;  /* 0x0344f800030085a7 */ /* 0x000ea4000800007f */
[----:B--2---:R-:W-:Y:S05]  /*f000*/  @!P0 BRA `(.L_x_126) ;  /* 0xfffffffc00ec8947 */ /* 0x004fea000383ffff */
[----:B------:R-:W-:Y:S05]  /*f010*/  BRA `(.L_x_284) ;  /* 0xffffffa400787947 */ /* 0x000fea000383ffff */
.L_x_128:
[----:B-1----:R-:W-:-:S04]  /*f020*/  IMAD.U32 R6, RZ, RZ, UR7 ;  /* 0x00000007ff067e24 */ /* 0x002fc8000f8e00ff */
[----:B------:R1:W2:Y:S03]  /*f030*/  SYNCS.PHASECHK.TRANS64.TRYWAIT P0, [R6+URZ+0x34400], R3 ;  /* 0x03440003060075a7 */ /* 0x0002a6000800017f */
[----:B--2---:R-:W-:Y:S05]  /*f040*/  @!P0 NANOSLEEP.SYNCS 0x989680 ;  /* 0x009896800000895d */ /* 0x004fea0003900000 */
[----:B------:R-:W2:Y:S02]  /*f050*/  @!P0 SYNCS.PHASECHK.TRANS64 P0, [R6+URZ+0x34400], R3 ;  /* 0x03440003060085a7 */ /* 0x000ea4000800007f */
[----:B--2---:R-:W-:Y:S05]  /*f060*/  @!P0 BRA `(.L_x_128) ;  /* 0xfffffffc00ec8947 */ /* 0x004fea000383ffff */
[----:B------:R-:W-:Y:S05]  /*f070*/  BRA `(.L_x_285) ;  /* 0xffffffa400a07947 */ /* 0x000fea000383ffff */
.L_x_134:
[----:B-1----:R-:W-:-:S04]  /*f080*/  IMAD.U32 R4, RZ, RZ, UR6 ;  /* 0x00000006ff047e24 */ /* 0x002fc8000f8e00ff */
[----:B------:R1:W3:Y:S03]  /*f090*/  SYNCS.PHASECHK.TRANS64.TRYWAIT P1, [R4+URZ+0x344d0], R3 ;  /* 0x0344d003040075a7 */ /* 0x0002e6000802017f */
[----:B---3--:R-:W-:Y:S05]  /*f0a0*/  @!P1 NANOSLEEP.SYNCS 0x989680 ;  /* 0x009896800000995d */ /* 0x008fea0003900000 */
[----:B------:R-:W3:Y:S02]  /*f0b0*/  @!P1 SYNCS.PHASECHK.TRANS64 P1, [R4+URZ+0x344d0], R3 ;  /* 0x0344d003040095a7 */ /* 0x000ee4000802007f */
[----:B---3--:R-:W-:Y:S05]  /*f0c0*/  @!P1 BRA `(.L_x_134) ;  /* 0xfffffffc00ec9947 */ /* 0x008fea000383ffff */
[----:B------:R-:W-:Y:S05]  /*f0d0*/  BRA `(.L_x_286) ;  /* 0xffffffa8004c7947 */ /* 0x000fea000383ffff */
.L_x_140:
[----:B-1-3--:R-:W-:-:S04]  /*f0e0*/  IMAD.U32 R4, RZ, RZ, UR6 ;  /* 0x00000006ff047e24 */ /* 0x00afc8000f8e00ff */
[----:B------:R1:W3:Y:S03]  /*f0f0*/  SYNCS.PHASECHK.TRANS64.TRYWAIT P1, [R4+URZ+0x344d8], R3 ;  /* 0x0344d803040075a7 */ /* 0x0002e6000802017f */
[----:B---3--:R-:W-:Y:S05]  /*f100*/  @!P1 NANOSLEEP.SYNCS 0x989680 ;  /* 0x009896800000995d */ /* 0x008fea0003900000 */
[----:B------:R-:W3:Y:S02]  /*f110*/  @!P1 SYNCS.PHASECHK.TRANS64 P1, [R4+URZ+0x344d8], R3 ;  /* 0x0344d803040095a7 */ /* 0x000ee4000802007f */
[----:B---3--:R-:W-:Y:S05]  /*f120*/  @!P1 BRA `(.L_x_140) ;  /* 0xfffffffc00ec9947 */ /* 0x008fea000383ffff */
[----:B------:R-:W-:Y:S05]  /*f130*/  BRA `(.L_x_287) ;  /* 0xffffffa800887947 */ /* 0x000fea000383ffff */
.L_x_146:
[----:B-1-34-:R-:W-:-:S04]  /*f140*/  IMAD.U32 R4, RZ, RZ, UR6 ;  /* 0x00000006ff047e24 */ /* 0x01afc8000f8e00ff */
[----:B------:R1:W3:Y:S03]  /*f150*/  SYNCS.PHASECHK.TRANS64.TRYWAIT P1, [R4+URZ+0x344e0], R3 ;  /* 0x0344e003040075a7 */ /* 0x0002e6000802017f */
[----:B---3--:R-:W-:Y:S05]  /*f160*/  @!P1 NANOSLEEP.SYNCS 0x989680 ;  /* 0x009896800000995d */ /* 0x008fea0003900000 */
[----:B------:R-:W3:Y:S02]  /*f170*/  @!P1 SYNCS.PHASECHK.TRANS64 P1, [R4+URZ+0x344e0], R3 ;  /* 0x0344e003040095a7 */ /* 0x000ee4000802007f */
[----:B---3--:R-:W-:Y:S05]  /*f180*/  @!P1 BRA `(.L_x_146) ;  /* 0xfffffffc00ec9947 */ /* 0x008fea000383ffff */
[----:B------:R-:W-:Y:S05]  /*f190*/  BRA `(.L_x_288) ;  /* 0xffffffa800d07947 */ /* 0x000fea000383ffff */
.L_x_152:
[----:B-1-34-:R-:W-:-:S04]  /*f1a0*/  MOV R4, UR6 ;  /* 0x0000000600047c02 */ /* 0x01afc80008000f00 */
[----:B------:R1:W3:Y:S03]  /*f1b0*/  SYNCS.PHASECHK.TRANS64.TRYWAIT P1, [R4+URZ+0x344e8], R3 ;  /* 0x0344e803040075a7 */ /* 0x0002e6000802017f */
[----:B---3--:R-:W-:Y:S05]  /*f1c0*/  @!P1 NANOSLEEP.SYNCS 0x989680 ;  /* 0x009896800000995d */ /* 0x008fea0003900000 */
[----:B------:R-:W3:Y:S02]  /*f1d0*/  @!P1 SYNCS.PHASECHK.TRANS64 P1, [R4+URZ+0x344e8], R3 ;  /* 0x0344e803040095a7 */ /* 0x000ee4000802007f */
[----:B---3--:R-:W-:Y:S05]  /*f1e0*/  @!P1 BRA `(.L_x_152) ;  /* 0xfffffffc00ec9947 */ /* 0x008fea000383ffff */
[----:B------:R-:W-:Y:S05]  /*f1f0*/  BRA `(.L_x_289) ;  /* 0xffffffac00107947 */ /* 0x000fea000383ffff */
.L_x_158:
[----:B-1----:R-:W-:-:S04]  /*f200*/  IMAD.U32 R5, RZ, RZ, UR6 ;  /* 0x00000006ff057e24 */ /* 0x002fc8000f8e00ff */
[----:B------:R1:W3:Y:S03]  /*f210*/  SYNCS.PHASECHK.TRANS64.TRYWAIT P1, [R5+URZ+0x344d0], R4 ;  /* 0x0344d004050075a7 */ /* 0x0002e6000802017f */
[----:B---3--:R-:W-:Y:S05]  /*f220*/  @!P1 NANOSLEEP.SYNCS 0x989680 ;  /* 0x009896800000995d */ /* 0x008fea0003900000 */
[----:B------:R-:W3:Y:S02]  /*f230*/  @!P1 SYNCS.PHASECHK.TRANS64 P1, [R5+URZ+0x344d0], R4 ;  /* 0x0344d004050095a7 */ /* 0x000ee4000802007f */
[----:B---3--:R-:W-:Y:S05]  /*f240*/  @!P1 BRA `(.L_x_158) ;  /* 0xfffffffc00ec9947 */ /* 0x008fea000383ffff */
[----:B------:R-:W-:Y:S05]  /*f250*/  BRA `(.L_x_290) ;  /* 0xffffffac00587947 */ /* 0x000fea000383ffff */
.L_x_164:
[----:B-1-3--:R-:W-:-:S04]  /*f260*/  IMAD.U32 R5, RZ, RZ, UR6 ;  /* 0x00000006ff057e24 */ /* 0x00afc8000f8e00ff */
[----:B------:R1:W3:Y:S03]  /*f270*/  SYNCS.PHASECHK.TRANS64.TRYWAIT P1, [R5+URZ+0x344d8], R4 ;  /* 0x0344d804050075a7 */ /* 0x0002e6000802017f */
[----:B---3--:R-:W-:Y:S05]  /*f280*/  @!P1 NANOSLEEP.SYNCS 0x989680 ;  /* 0x009896800000995d */ /* 0x008fea0003900000 */
[----:B------:R-:W3:Y:S02]  /*f290*/  @!P1 SYNCS.PHASECHK.TRANS64 P1, [R5+URZ+0x344d8], R4 ;  /* 0x0344d804050095a7 */ /* 0x000ee4000802007f */
[----:B---3--:R-:W-:Y:S05]  /*f2a0*/  @!P1 BRA `(.L_x_164) ;  /* 0xfffffffc00ec9947 */ /* 0x008fea000383ffff */
[----:B------:R-:W-:Y:S05]  /*f2b0*/  BRA `(.L_x_291) ;  /* 0xffffffac008c7947 */ /* 0x000fea000383ffff */
.L_x_170:
[----:B-1-34-:R-:W-:-:S04]  /*f2c0*/  IMAD.U32 R5, RZ, RZ, UR6 ;  /* 0x00000006ff057e24 */ /* 0x01afc8000f8e00ff */
[----:B------:R1:W3:Y:S03]  /*f2d0*/  SYNCS.PHASECHK.TRANS64.TRYWAIT P1, [R5+URZ+0x344e0], R4 ;  /* 0x0344e004050075a7 */ /* 0x0002e6000802017f */
[----:B---3--:R-:W-:Y:S05]  /*f2e0*/  @!P1 NANOSLEEP.SYNCS 0x989680 ;  /* 0x009896800000995d */ /* 0x008fea0003900000 */
[----:B------:R-:W3:Y:S02]  /*f2f0*/  @!P1 SYNCS.PHASECHK.TRANS64 P1, [R5+URZ+0x344e0], R4 ;  /* 0x0344e004050095a7 */ /* 0x000ee4000802007f */
[----:B---3--:R-:W-:Y:S05]  /*f300*/  @!P1 BRA `(.L_x_170) ;  /* 0xfffffffc00ec9947 */ /* 0x008fea000383ffff */
[----:B------:R-:W-:Y:S05]  /*f310*/  BRA `(.L_x_292) ;  /* 0xffffffac00c87947 */ /* 0x000fea000383ffff */
.L_x_176:
[----:B-1-34-:R-:W-:-:S04]  /*f320*/  IMAD.U32 R5, RZ, RZ, UR6 ;  /* 0x00000006ff057e24 */ /* 0x01afc8000f8e00ff */
[----:B------:R1:W3:Y:S03]  /*f330*/  SYNCS.PHASECHK.TRANS64.TRYWAIT P1, [R5+URZ+0x344e8], R4 ;  /* 0x0344e804050075a7 */ /* 0x0002e6000802017f */
[----:B---3--:R-:W-:Y:S05]  /*f340*/  @!P1 NANOSLEEP.SYNCS 0x989680 ;  /* 0x009896800000995d */ /* 0x008fea0003900000 */
[----:B------:R-:W3:Y:S02]  /*f350*/  @!P1 SYNCS.PHASECHK.TRANS64 P1, [R5+URZ+0x344e8], R4 ;  /* 0x0344e804050095a7 */ /* 0x000ee4000802007f */
[----:B---3--:R-:W-:Y:S05]  /*f360*/  @!P1 BRA `(.L_x_176) ;  /* 0xfffffffc00ec9947 */ /* 0x008fea000383ffff */
[----:B------:R-:W-:Y:S05]  /*f370*/  BRA `(.L_x_293) ;  /* 0xffffffac00f87947 */ /* 0x000fea000383ffff */
.L_x_191:
[----:B-1----:R-:W-:-:S04]  /*f380*/  IMAD.U32 R0, RZ, RZ, UR6 ;  /* 0x00000006ff007e24 */ /* 0x002fc8000f8e00ff */
[----:B------:R1:W2:Y:S03]  /*f390*/  SYNCS.PHASECHK.TRANS64.TRYWAIT P0, [R0+URZ+0x344d0], R3 ;  /* 0x0344d003000075a7 */ /* 0x0002a6000800017f */
[----:B--2---:R-:W-:Y:S05]  /*f3a0*/  @!P0 NANOSLEEP.SYNCS 0x989680 ;  /* 0x009896800000895d */ /* 0x004fea0003900000 */
[----:B------:R-:W2:Y:S02]  /*f3b0*/  @!P0 SYNCS.PHASECHK.TRANS64 P0, [R0+URZ+0x344d0], R3 ;  /* 0x0344d003000085a7 */ /* 0x000ea4000800007f */
[----:B--2---:R-:W-:Y:S05]  /*f3c0*/  @!P0 BRA `(.L_x_191) ;  /* 0xfffffffc00ec8947 */ /* 0x004fea000383ffff */
[----:B------:R-:W-:Y:S05]  /*f3d0*/  BRA `(.L_x_294) ;  /* 0xffffffb4007c7947 */ /* 0x000fea000383ffff */
.L_x_193:
[----:B-1----:R-:W-:-:S04]  /*f3e0*/  IMAD.U32 R0, RZ, RZ, UR6 ;  /* 0x00000006ff007e24 */ /* 0x002fc8000f8e00ff */
[----:B------:R1:W2:Y:S03]  /*f3f0*/  SYNCS.PHASECHK.TRANS64.TRYWAIT P0, [R0+URZ+0x344d8], R3 ;  /* 0x0344d803000075a7 */ /* 0x0002a6000800017f */
[----:B--2---:R-:W-:Y:S05]  /*f400*/  @!P0 NANOSLEEP.SYNCS 0x989680 ;  /* 0x009896800000895d */ /* 0x004fea0003900000 */
[----:B------:R-:W2:Y:S02]  /*f410*/  @!P0 SYNCS.PHASECHK.TRANS64 P0, [R0+URZ+0x344d8], R3 ;  /* 0x0344d803000085a7 */ /* 0x000ea4000800007f */
[----:B--2---:R-:W-:Y:S05]  /*f420*/  @!P0 BRA `(.L_x_193) ;  /* 0xfffffffc00ec8947 */ /* 0x004fea000383ffff */
[----:B------:R-:W-:Y:S05]  /*f430*/  BRA `(.L_x_295) ;  /* 0xffffffb400747947 */ /* 0x000fea000383ffff */
.L_x_195:
[----:B-1----:R-:W-:-:S04]  /*f440*/  IMAD.U32 R0, RZ, RZ, UR6 ;  /* 0x00000006ff007e24 */ /* 0x002fc8000f8e00ff */
[----:B------:R1:W2:Y:S03]  /*f450*/  SYNCS.PHASECHK.TRANS64.TRYWAIT P0, [R0+URZ+0x344e0], R3 ;  /* 0x0344e003000075a7 */ /* 0x0002a6000800017f */
[----:B--2---:R-:W-:Y:S05]  /*f460*/  @!P0 NANOSLEEP.SYNCS 0x989680 ;  /* 0x009896800000895d */ /* 0x004fea0003900000 */
[----:B------:R-:W2:Y:S02]  /*f470*/  @!P0 SYNCS.PHASECHK.TRANS64 P0, [R0+URZ+0x344e0], R3 ;  /* 0x0344e003000085a7 */ /* 0x000ea4000800007f */
[----:B--2---:R-:W-:Y:S05]  /*f480*/  @!P0 BRA `(.L_x_195) ;  /* 0xfffffffc00ec8947 */ /* 0x004fea000383ffff */
[----:B------:R-:W-:Y:S05]  /*f490*/  BRA `(.L_x_296) ;  /* 0xffffffb4006c7947 */ /* 0x000fea000383ffff */
.L_x_207:
[----:B------:R-:W-:Y:S01]  /*f4a0*/  BSSY B1, `(.L_x_297) ;  /* 0x0000006000017945 */ /* 0x000fe20003800000 */
[----:B------:R-:W-:-:S07]  /*f4b0*/  MOV R15, 0xffffffff ;  /* 0xffffffff000f7802 */ /* 0x000fce0000000f00 */
[----:B-----5:R-:W-:Y:S05]  /*f4c0*/  WARPSYNC.COLLECTIVE R15, `(.L_x_298) ;  /* 0x000000000f0c7348 */ /* 0x020fea0003c00000 */
[----:B-----5:R-:W-:Y:S02]  /*f4d0*/  ELECT P6, UR62, PT ;  /* 0x00000000003e782f */ /* 0x020fe400038c0000 */
[----:B------:R-:W-:Y:S01]  /*f4e0*/  MOV R14, UR62 ;  /* 0x0000003e000e7c02 */ /* 0x000fe20008000f00 */
[----:B------:R-:W-:Y:S10]  /*f4f0*/  ENDCOLLECTIVE ;  /* 0x000000000000791b */ /* 0x000ff40003800000 */
.L_x_298:
[----:B------:R-:W-:Y:S05]  /*f500*/  BSYNC B1 ;  /* 0x0000000000017941 */ /* 0x000fea0003800000 */
.L_x_297:
[----:B------:R-:W-:Y:S05]  /*f510*/  BRA `(.L_x_299) ;  /* 0xffffffc000647947 */ /* 0x000fea000383ffff */
.L_x_210:
[----:B--2---:R2:W3:Y:S02]  /*f520*/  SYNCS.PHASECHK.TRANS64.TRYWAIT P0, [R10+URZ+0x34498], R7 ;  /* 0x034498070a0075a7 */ /* 0x0044e4000800017f */
[----:B---3--:R-:W-:Y:S05]  /*f530*/  @!P0 NANOSLEEP.SYNCS 0x989680 ;  /* 0x009896800000895d */ /* 0x008fea0003900000 */
[----:B------:R-:W3:Y:S02]  /*f540*/  @!P0 SYNCS.PHASECHK.TRANS64 P0, [R10+URZ+0x34498], R7 ;  /* 0x034498070a0085a7 */ /* 0x000ee4000800007f */
[----:B---3--:R-:W-:Y:S05]  /*f550*/  @!P0 BRA `(.L_x_210) ;  /* 0xfffffffc00f08947 */ /* 0x008fea000383ffff */
[----:B------:R-:W-:Y:S05]  /*f560*/  BRA `(.L_x_300) ;  /* 0xffffffc0008c7947 */ /* 0x000fea000383ffff */
.L_x_216:
[----:B-1----:R1:W2:Y:S02]  /*f570*/  SYNCS.PHASECHK.TRANS64.TRYWAIT P0, [R5+URZ+0x34400], R4 ;  /* 0x03440004050075a7 */ /* 0x0022a4000800017f */
[----:B--2---:R-:W-:Y:S05]  /*f580*/  @!P0 NANOSLEEP.SYNCS 0x989680 ;  /* 0x009896800000895d */ /* 0x004fea0003900000 */
[----:B------:R-:W2:Y:S02]  /*f590*/  @!P0 SYNCS.PHASECHK.TRANS64 P0, [R5+URZ+0x34400], R4 ;  /* 0x03440004050085a7 */ /* 0x000ea4000800007f */
[----:B--2---:R-:W-:Y:S05]  /*f5a0*/  @!P0 BRA `(.L_x_216) ;  /* 0xfffffffc00f08947 */ /* 0x004fea000383ffff */
[----:B------:R-:W-:Y:S05]  /*f5b0*/  BRA `(.L_x_301) ;  /* 0xffffffc400787947 */ /* 0x000fea000383ffff */
.L_x_219:
[----:B------:R-:W-:Y:S01]  /*f5c0*/  BSSY B1, `(.L_x_302) ;  /* 0x0000006000017945 */ /* 0x000fe20003800000 */
[----:B------:R-:W-:-:S07]  /*f5d0*/  IMAD.MOV.U32 R15, RZ, RZ, -0x1 ;  /* 0xffffffffff0f7424 */ /* 0x000fce00078e00ff */
[----:B-1---5:R-:W-:Y:S05]  /*f5e0*/  WARPSYNC.COLLECTIVE R15, `(.L_x_303) ;  /* 0x000000000f0c7348 */ /* 0x022fea0003c00000 */
[----:B------:R-:W-:Y:S02]  /*f5f0*/  ELECT P6, UR62, PT ;  /* 0x00000000003e782f */ /* 0x000fe400038c0000 */
[----:B------:R-:W-:Y:S01]  /*f600*/  MOV R14, UR62 ;  /* 0x0000003e000e7c02 */ /* 0x000fe20008000f00 */
[----:B-1---5:R-:W-:Y:S10]  /*f610*/  ENDCOLLECTIVE ;  /* 0x000000000000791b */ /* 0x022ff40003800000 */
.L_x_303:
[----:B------:R-:W-:Y:S05]  /*f620*/  BSYNC B1 ;  /* 0x0000000000017941 */ /* 0x000fea0003800000 */
.L_x_302:
[----:B------:R-:W-:Y:S05]  /*f630*/  BRA `(.L_x_304) ;  /* 0xffffffc400c07947 */ /* 0x000fea000383ffff */
.L_x_222:
[----:B------:R-:W-:Y:S01]  /*f640*/  BSSY B1, `(.L_x_305) ;  /* 0x0000005000017945 */ /* 0x000fe20003800000 */
[----:B--2---:R-:W-:-:S07]  /*f650*/  IMAD.MOV.U32 R15, RZ, RZ, -0x1 ;  /* 0xffffffffff0f7424 */ /* 0x004fce00078e00ff */
[----:B-1---5:R-:W-:Y:S05]  /*f660*/  WARPSYNC.COLLECTIVE R15, `(.L_x_306) ;  /* 0x000000000f087348 */ /* 0x022fea0003c00000 */
[----:B------:R-:W-:Y:S01]  /*f670*/  NOP ;  /* 0x0000000000007918 */ /* 0x000fe20000000000 */
[----:B-1---5:R-:W-:Y:S01]  /*f680*/  ENDCOLLECTIVE ;  /* 0x000000000000791b */ /* 0x022fe20003800000 */
.L_x_306:
[----:B------:R-:W-:Y:S05]  /*f690*/  BSYNC B1 ;  /* 0x0000000000017941 */ /* 0x000fea0003800000 */
.L_x_305:
[----:B------:R-:W-:-:S07]  /*f6a0*/  IMAD.MOV.U32 R15, RZ, RZ, -0x1 ;  /* 0xffffffffff0f7424 */ /* 0x000fce00078e00ff */
[----:B------:R-:W-:Y:S05]  /*f6b0*/  WARPSYNC.COLLECTIVE R15, `(.L_x_307) ;  /* 0x000000000f0c7348 */ /* 0x000fea0003c00000 */
[----:B------:R-:W-:Y:S02]  /*f6c0*/  ELECT P6, UR62, PT ;  /* 0x00000000003e782f */ /* 0x000fe400038c0000 */
[----:B------:R-:W-:Y:S01]  /*f6d0*/  MOV R14, UR62 ;  /* 0x0000003e000e7c02 */ /* 0x000fe20008000f00 */
[----:B------:R-:W-:Y:S10]  /*f6e0*/  ENDCOLLECTIVE ;  /* 0x000000000000791b */ /* 0x000ff40003800000 */
.L_x_307:
[----:B------:R-:W-:Y:S05]  /*f6f0*/  BRA `(.L_x_308) ;  /* 0xffffffc800e07947 */ /* 0x000fea000383ffff */
.L_x_225:
[----:B------:R-:W-:Y:S01]  /*f700*/  BSSY B0, `(.L_x_309) ;  /* 0x0000006000007945 */ /* 0x000fe20003800000 */
[----:B------:R-:W-:-:S07]  /*f710*/  IMAD.MOV.U32 R15, RZ, RZ, -0x1 ;  /* 0xffffffffff0f7424 */ /* 0x000fce00078e00ff */
[----:B-----5:R-:W-:Y:S05]  /*f720*/  WARPSYNC.COLLECTIVE R15, `(.L_x_310) ;  /* 0x000000000f0c7348 */ /* 0x020fea0003c00000 */
[----:B-----5:R-:W-:Y:S02]  /*f730*/  ELECT P6, UR62, PT ;  /* 0x00000000003e782f */ /* 0x020fe400038c0000 */
[----:B------:R-:W-:Y:S01]  /*f740*/  MOV R14, UR62 ;  /* 0x0000003e000e7c02 */ /* 0x000fe20008000f00 */
[----:B------:R-:W-:Y:S10]  /*f750*/  ENDCOLLECTIVE ;  /* 0x000000000000791b */ /* 0x000ff40003800000 */
.L_x_310:
[----:B------:R-:W-:Y:S05]  /*f760*/  BSYNC B0 ;  /* 0x0000000000007941 */ /* 0x000fea0003800000 */
.L_x_309:
[----:B------:R-:W-:Y:S05]  /*f770*/  BRA `(.L_x_311) ;  /* 0xffffffcc00307947 */ /* 0x000fea000383ffff */
.L_x_229:
[----:B-1----:R1:W2:Y:S02]  /*f780*/  SYNCS.PHASECHK.TRANS64.TRYWAIT P0, [R7+URZ], R4 ;  /* 0x00000004070075a7 */ /* 0x0022a4000800017f */
[----:B--2---:R-:W-:Y:S05]  /*f790*/  @!P0 NANOSLEEP.SYNCS 0x989680 ;  /* 0x009896800000895d */ /* 0x004fea0003900000 */
[----:B------:R-:W2:Y:S02]  /*f7a0*/  @!P0 SYNCS.PHASECHK.TRANS64 P0, [R7+URZ], R4 ;  /* 0x00000004070085a7 */ /* 0x000ea4000800007f */
[----:B--2---:R-:W-:Y:S05]  /*f7b0*/  @!P0 BRA `(.L_x_229) ;  /* 0xfffffffc00f08947 */ /* 0x004fea000383ffff */
[----:B------:R-:W-:Y:S05]  /*f7c0*/  BRA `(.L_x_312) ;  /* 0xffffffcc006c7947 */ /* 0x000fea000383ffff */
.L_x_230:
[----:B--2---:R2:W3:Y:S02]  /*f7d0*/  SYNCS.PHASECHK.TRANS64.TRYWAIT P0, [R6+URZ], R3 ;  /* 0x00000003060075a7 */ /* 0x0044e4000800017f */
[----:B---3--:R-:W-:Y:S05]  /*f7e0*/  @!P0 NANOSLEEP.SYNCS 0x989680 ;  /* 0x009896800000895d */ /* 0x008fea0003900000 */
[----:B------:R-:W3:Y:S02]  /*f7f0*/  @!P0 SYNCS.PHASECHK.TRANS64 P0, [R6+URZ], R3 ;  /* 0x00000003060085a7 */ /* 0x000ee4000800007f */
[----:B---3--:R-:W-:Y:S05]  /*f800*/  @!P0 BRA `(.L_x_230) ;  /* 0xfffffffc00f08947 */ /* 0x008fea000383ffff */
[----:B------:R-:W-:Y:S05]  /*f810*/  BRA `(.L_x_313) ;  /* 0xffffffcc00747947 */ /* 0x000fea000383ffff */
.L_x_248:
[----:B-1----:R1:W3:Y:S02]  /*f820*/  SYNCS.PHASECHK.TRANS64.TRYWAIT P2, [R17+URZ+0x34440], R2 ;  /* 0x03444002110075a7 */ /* 0x0022e4000804017f */
[----:B---3--:R-:W-:Y:S05]  /*f830*/  @!P2 NANOSLEEP.SYNCS 0x989680 ;  /* 0x009896800000a95d */ /* 0x008fea0003900000 */
[----:B------:R-:W3:Y:S02]  /*f840*/  @!P2 SYNCS.PHASECHK.TRANS64 P2, [R17+URZ+0x34440], R2 ;  /* 0x034440021100a5a7 */ /* 0x000ee4000804007f */
[----:B---3--:R-:W-:Y:S05]  /*f850*/  @!P2 BRA `(.L_x_248) ;  /* 0xfffffffc00f0a947 */ /* 0x008fea000383ffff */
[----:B------:R-:W-:Y:S05]  /*f860*/  BRA `(.L_x_314) ;  /* 0xffffffe800907947 */ /* 0x000fea000383ffff */
.L_x_254:
[----:B-1----:R1:W2:Y:S02]  /*f870*/  SYNCS.PHASECHK.TRANS64.TRYWAIT P0, [R5+URZ+0x34440], R2 ;  /* 0x03444002050075a7 */ /* 0x0022a4000800017f */
[----:B--2---:R-:W-:Y:S05]  /*f880*/  @!P0 NANOSLEEP.SYNCS 0x989680 ;  /* 0x009896800000895d */ /* 0x004fea0003900000 */
[----:B------:R-:W2:Y:S02]  /*f890*/  @!P0 SYNCS.PHASECHK.TRANS64 P0, [R5+URZ+0x34440], R2 ;  /* 0x03444002050085a7 */ /* 0x000ea4000800007f */
[----:B--2---:R-:W-:Y:S05]  /*f8a0*/  @!P0 BRA `(.L_x_254) ;  /* 0xfffffffc00f08947 */ /* 0x004fea000383ffff */
[----:B------:R-:W-:Y:S05]  /*f8b0*/  BRA `(.L_x_315) ;  /* 0xffffffe800f87947 */ /* 0x000fea000383ffff */
.L_x_256:
[----:B-1----:R1:W2:Y:S02]  /*f8c0*/  SYNCS.PHASECHK.TRANS64.TRYWAIT P0, [R7+URZ+0x34440], R0 ;  /* 0x03444000070075a7 */ /* 0x0022a4000800017f */
[----:B--2---:R-:W-:Y:S05]  /*f8d0*/  @!P0 NANOSLEEP.SYNCS 0x989680 ;  /* 0x009896800000895d */ /* 0x004fea0003900000 */
[----:B------:R-:W2:Y:S02]  /*f8e0*/  @!P0 SYNCS.PHASECHK.TRANS64 P0, [R7+URZ+0x34440], R0 ;  /* 0x03444000070085a7 */ /* 0x000ea4000800007f */
[----:B--2---:R-:W-:Y:S05]  /*f8f0*/  @!P0 BRA `(.L_x_256) ;  /* 0xfffffffc00f08947 */ /* 0x004fea000383ffff */
[----:B------:R-:W-:Y:S05]  /*f900*/  BRA `(.L_x_316) ;  /* 0xffffffec00107947 */ /* 0x000fea000383ffff */
.L_x_258:
[----:B-1----:R1:W2:Y:S02]  /*f910*/  SYNCS.PHASECHK.TRANS64.TRYWAIT P0, [R7+URZ+0x34440], R0 ;  /* 0x03444000070075a7 */ /* 0x0022a4000800017f */
[----:B--2---:R-:W-:Y:S05]  /*f920*/  @!P0 NANOSLEEP.SYNCS 0x989680 ;  /* 0x009896800000895d */ /* 0x004fea0003900000 */
[----:B------:R-:W2:Y:S02]  /*f930*/  @!P0 SYNCS.PHASECHK.TRANS64 P0, [R7+URZ+0x34440], R0 ;  /* 0x03444000070085a7 */ /* 0x000ea4000800007f */
[----:B--2---:R-:W-:Y:S05]  /*f940*/  @!P0 BRA `(.L_x_258) ;  /* 0xfffffffc00f08947 */ /* 0x004fea000383ffff */
[----:B------:R-:W-:Y:S05]  /*f950*/  BRA `(.L_x_317) ;  /* 0xffffffec00287947 */ /* 0x000fea000383ffff */
.L_x_260:
[----:B-1----:R1:W2:Y:S02]  /*f960*/  SYNCS.PHASECHK.TRANS64.TRYWAIT P0, [R7+URZ+0x34440], R0 ;  /* 0x03444000070075a7 */ /* 0x0022a4000800017f */
[----:B--2---:R-:W-:Y:S05]  /*f970*/  @!P0 NANOSLEEP.SYNCS 0x989680 ;  /* 0x009896800000895d */ /* 0x004fea0003900000 */
[----:B------:R-:W2:Y:S02]  /*f980*/  @!P0 SYNCS.PHASECHK.TRANS64 P0, [R7+URZ+0x34440], R0 ;  /* 0x03444000070085a7 */ /* 0x000ea4000800007f */
[----:B--2---:R-:W-:Y:S05]  /*f990*/  @!P0 BRA `(.L_x_260) ;  /* 0xfffffffc00f08947 */ /* 0x004fea000383ffff */
[----:B------:R-:W-:Y:S05]  /*f9a0*/  BRA `(.L_x_318) ;  /* 0xffffffec00407947 */ /* 0x000fea000383ffff */
.L_x_262:
[----:B-1----:R1:W2:Y:S02]  /*f9b0*/  SYNCS.PHASECHK.TRANS64.TRYWAIT P0, [R7+URZ+0x34440], R0 ;  /* 0x03444000070075a7 */ /* 0x0022a4000800017f */
[----:B--2---:R-:W-:Y:S05]  /*f9c0*/  @!P0 NANOSLEEP.SYNCS 0x989680 ;  /* 0x009896800000895d */ /* 0x004fea0003900000 */
[----:B------:R-:W2:Y:S02]  /*f9d0*/  @!P0 SYNCS.PHASECHK.TRANS64 P0, [R7+URZ+0x34440], R0 ;  /* 0x03444000070085a7 */ /* 0x000ea4000800007f */
[----:B--2---:R-:W-:Y:S05]  /*f9e0*/  @!P0 BRA `(.L_x_262) ;  /* 0xfffffffc00f08947 */ /* 0x004fea000383ffff */
[----:B------:R-:W-:Y:S05]  /*f9f0*/  BRA `(.L_x_319) ;  /* 0xffffffec00587947 */ /* 0x000fea000383ffff */
.L_x_264:
[----:B-1----:R1:W2:Y:S02]  /*fa00*/  SYNCS.PHASECHK.TRANS64.TRYWAIT P0, [R7+URZ+0x34440], R0 ;  /* 0x03444000070075a7 */ /* 0x0022a4000800017f */
[----:B--2---:R-:W-:Y:S05]  /*fa10*/  @!P0 NANOSLEEP.SYNCS 0x989680 ;  /* 0x009896800000895d */ /* 0x004fea0003900000 */
[----:B------:R-:W2:Y:S02]  /*fa20*/  @!P0 SYNCS.PHASECHK.TRANS64 P0, [R7+URZ+0x34440], R0 ;  /* 0x03444000070085a7 */ /* 0x000ea4000800007f */
[----:B--2---:R-:W-:Y:S05]  /*fa30*/  @!P0 BRA `(.L_x_264) ;  /* 0xfffffffc00f08947 */ /* 0x004fea000383ffff */
[----:B------:R-:W-:Y:S05]  /*fa40*/  BRA `(.L_x_320) ;  /* 0xffffffec00707947 */ /* 0x000fea000383ffff */
.L_x_266:
[----:B-1----:R1:W2:Y:S02]  /*fa50*/  SYNCS.PHASECHK.TRANS64.TRYWAIT P0, [R7+URZ+0x34440], R0 ;  /* 0x03444000070075a7 */ /* 0x0022a4000800017f */
[----:B--2---:R-:W-:Y:S05]  /*fa60*/  @!P0 NANOSLEEP.SYNCS 0x989680 ;  /* 0x009896800000895d */ /* 0x004fea0003900000 */
[----:B------:R-:W2:Y:S02]  /*fa70*/  @!P0 SYNCS.PHASECHK.TRANS64 P0, [R7+URZ+0x34440], R0 ;  /* 0x03444000070085a7 */ /* 0x000ea4000800007f */
[----:B--2---:R-:W-:Y:S05]  /*fa80*/  @!P0 BRA `(.L_x_266) ;  /* 0xfffffffc00f08947 */ /* 0x004fea000383ffff */
[----:B------:R-:W-:Y:S05]  /*fa90*/  BRA `(.L_x_321) ;  /* 0xffffffec00887947 */ /* 0x000fea000383ffff */
        .weak           $__internal_0_$__cuda_sm20_div_u64
        .type           $__internal_0_$__cuda_sm20_div_u64,@function
        .size           $__internal_0_$__cuda_sm20_div_u64,(.L_x_245 - $__internal_0_$__cuda_sm20_div_u64)
$__internal_0_$__cuda_sm20_div_u64:
[----:B------:R-:W-:-:S04]  /*faa0*/  IMAD.MOV.U32 R17, RZ, RZ, R23 ;  /* 0x000000ffff117224 */ /* 0x000fc800078e0017 */
[----:B------:R-:W1:Y:S08]  /*fab0*/  I2F.U64.RP R0, R16 ;  /* 0x0000001000007312 */ /* 0x000e700000309000 */
[----:B-1----:R-:W1:Y:S02]  /*fac0*/  MUFU.RCP R0, R0 ;  /* 0x0000000000007308 */ /* 0x002e640000001000 */
[----:B-1----:R-:W-:-:S06]  /*fad0*/  VIADD R2, R0, 0x1ffffffe ;  /* 0x1ffffffe00027836 */ /* 0x002fcc0000000000 */
[----:B------:R-:W1:Y:S02]  /*fae0*/  F2I.U64.TRUNC R2, R2 ;  /* 0x0000000200027311 */ /* 0x000e64000020d800 */
[----:B-1----:R-:W-:-:S04]  /*faf0*/  IMAD.WIDE.U32 R14, R2, R16, RZ ;  /* 0x00000010020e7225 */ /* 0x002fc800078e00ff */
[----:B------:R-:W-:Y:S01]  /*fb00*/  IMAD R15, R2, R23, R15 ;  /* 0x00000017020f7224 */ /* 0x000fe200078e020f */
[----:B------:R-:W-:-:S03]  /*fb10*/  IADD3 R19, P1, RZ, -R14, RZ ;  /* 0x8000000eff137210 */ /* 0x000fc60007f3e0ff */
[----:B------:R-:W-:Y:S02]  /*fb20*/  IMAD R15, R3, R16, R15 ;  /* 0x00000010030f7224 */ /* 0x000fe400078e020f */
[----:B------:R-:W-:-:S04]  /*fb30*/  IMAD.HI.U32 R14, R2, R19, RZ ;  /* 0x00000013020e7227 */ /* 0x000fc800078e00ff */
[----:B------:R-:W-:Y:S01]  /*fb40*/  IMAD.X R21, RZ, RZ, ~R15, P1 ;  /* 0x000000ffff157224 */ /* 0x000fe200008e0e0f */
[----:B------:R-:W-:-:S03]  /*fb50*/  MOV R15, R2 ;  /* 0x00000002000f7202 */ /* 0x000fc60000000f00 */
[-C--:B------:R-:W-:Y:S02]  /*fb60*/  IMAD R17, R3, R21.reuse, RZ ;  /* 0x0000001503117224 */ /* 0x080fe400078e02ff */
[----:B------:R-:W-:-:S04]  /*fb70*/  IMAD.WIDE.U32 R14, P1, R2, R21, R14 ;  /* 0x00000015020e7225 */ /* 0x000fc8000782000e */
[----:B------:R-:W-:-:S04]  /*fb80*/  IMAD.HI.U32 R21, R3, R21, RZ ;  /* 0x0000001503157227 */ /* 0x000fc800078e00ff */
[----:B------:R-:W-:-:S04]  /*fb90*/  IMAD.HI.U32 R14, P2, R3, R19, R14 ;  /* 0x00000013030e7227 */ /* 0x000fc8000784000e */
[----:B------:R-:W-:Y:S01]  /*fba0*/  IMAD.X R0, R21, 0x1, R3, P1 ;  /* 0x0000000115007824 */ /* 0x000fe200008e0603 */
[----:B------:R-:W-:-:S04]  /*fbb0*/  IADD3 R15, P3, R17, R14, RZ ;  /* 0x0000000e110f7210 */ /* 0x000fc80007f7e0ff */
[----:B------:R-:W-:Y:S01]  /*fbc0*/  IADD3.X R17, RZ, RZ, R0, P3, P2 ;  /* 0x000000ffff117210 */ /* 0x000fe20001fe4400 */
[----:B------:R-:W-:-:S04]  /*fbd0*/  IMAD.WIDE.U32 R2, R15, R16, RZ ;  /* 0x000000100f027225 */ /* 0x000fc800078e00ff */
[----:B------:R-:W-:Y:S01]  /*fbe0*/  IMAD R0, R15, R23, R3 ;  /* 0x000000170f007224 */ /* 0x000fe200078e0203 */
[----:B------:R-:W-:-:S03]  /*fbf0*/  IADD3 R3, P1, RZ, -R2, RZ ;  /* 0x80000002ff037210 */ /* 0x000fc60007f3e0ff */
[----:B------:R-:W-:Y:S02]  /*fc00*/  IMAD R0, R17, R16, R0 ;  /* 0x0000001011007224 */ /* 0x000fe400078e0200 */
[----:B------:R-:W-:-:S04]  /*fc10*/  IMAD.HI.U32 R14, R15, R3, RZ ;  /* 0x000000030f0e7227 */ /* 0x000fc800078e00ff */
[----:B------:R-:W-:-:S04]  /*fc20*/  IMAD.X R0, RZ, RZ, ~R0, P1 ;  /* 0x000000ffff007224 */ /* 0x000fc800008e0e00 */
[----:B------:R-:W-:-:S04]  /*fc30*/  IMAD.WIDE.U32 R14, P1, R15, R0, R14 ;  /* 0x000000000f0e7225 */ /* 0x000fc8000782000e */
[C---:B------:R-:W-:Y:S02]  /*fc40*/  IMAD R2, R17.reuse, R0, RZ ;  /* 0x0000000011027224 */ /* 0x040fe400078e02ff */
[----:B------:R-:W-:-:S04]  /*fc50*/  IMAD.HI.U32 R15, P2, R17, R3, R14 ;  /* 0x00000003110f7227 */ /* 0x000fc8000784000e */
[----:B------:R-:W-:Y:S01]  /*fc60*/  IMAD.HI.U32 R0, R17, R0, RZ ;  /* 0x0000000011007227 */ /* 0x000fe200078e00ff */
[----:B------:R-:W-:-:S03]  /*fc70*/  IADD3 R15, P3, R2, R15, RZ ;  /* 0x0000000f020f7210 */ /* 0x000fc60007f7e0ff */
[----:B------:R-:W-:Y:S02]  /*fc80*/  IMAD.X R17, R0, 0x1, R17, P1 ;  /* 0x0000000100117824 */ /* 0x000fe400008e0611 */
[----:B------:R-:W-:-:S03]  /*fc90*/  IMAD.HI.U32 R2, R15, UR13, RZ ;  /* 0x0000000d0f027c27 */ /* 0x000fc6000f8e00ff */
[----:B------:R-:W-:Y:S01]  /*fca0*/  IADD3.X R17, RZ, RZ, R17, P3, P2 ;  /* 0x000000ffff117210 */ /* 0x000fe20001fe4411 */
[----:B------:R-:W-:Y:S02]  /*fcb0*/  IMAD.MOV.U32 R3, RZ, RZ, RZ ;  /* 0x000000ffff037224 */ /* 0x000fe400078e00ff */
[----:B------:R-:W-:-:S04]  /*fcc0*/  IMAD.WIDE.U32 R2, R15, UR21, R2 ;  /* 0x000000150f027c25 */ /* 0x000fc8000f8e0002 */
[C---:B------:R-:W-:Y:S02]  /*fcd0*/  IMAD R15, R17.reuse, UR21, RZ ;  /* 0x00000015110f7c24 */ /* 0x040fe4000f8e02ff */
[----:B------:R-:W-:-:S04]  /*fce0*/  IMAD.HI.U32 R2, P1, R17, UR13, R2 ;  /* 0x0000000d11027c27 */ /* 0x000fc8000f820002 */
[----:B------:R-:W-:Y:S01]  /*fcf0*/  IMAD.HI.U32 R0, R17, UR21, RZ ;  /* 0x0000001511007c27 */ /* 0x000fe2000f8e00ff */
[----:B------:R-:W-:-:S03]  /*fd00*/  IADD3 R15, P2, R15, R2, RZ ;  /* 0x000000020f0f7210 */ /* 0x000fc60007f5e0ff */
[----:B------:R-:W-:Y:S02]  /*fd10*/  IMAD.X R0, RZ, RZ, R0, P1 ;  /* 0x000000ffff007224 */ /* 0x000fe400008e0600 */
[----:B------:R-:W-:-:S04]  /*fd20*/  IMAD.WIDE.U32 R2, R15, R16, RZ ;  /* 0x000000100f027225 */ /* 0x000fc800078e00ff */
[----:B------:R-:W-:Y:S01]  /*fd30*/  IMAD.X R0, RZ, RZ, R0, P2 ;  /* 0x000000ffff007224 */ /* 0x000fe200010e0600 */
[----:B------:R-:W-:Y:S01]  /*fd40*/  IADD3 R17, P2, -R2, UR13, RZ ;  /* 0x0000000d02117c10 */ /* 0x000fe2000ff5e1ff */
[----:B------:R-:W-:-:S03]  /*fd50*/  IMAD R3, R15, R23, R3 ;  /* 0x000000170f037224 */ /* 0x000fc600078e0203 */
[-C--:B------:R-:W-:Y:S01]  /*fd60*/  ISETP.GE.U32.AND P1, PT, R17, R16.reuse, PT ;  /* 0x000000101100720c */ /* 0x080fe20003f26070 */
[----:B------:R-:W-:-:S05]  /*fd70*/  IMAD R0, R0, R16, R3 ;  /* 0x0000001000007224 */ /* 0x000fca00078e0203 */
[----:B------:R-:W-:Y:S02]  /*fd80*/  IADD3.X R14, ~R0, UR21, RZ, P2, !PT ;  /* 0x00000015000e7c10 */ /* 0x000fe400097fe5ff */
[----:B------:R-:W-:Y:S02]  /*fd90*/  IADD3 R2, P2, -R16, R17, RZ ;  /* 0x0000001110027210 */ /* 0x000fe40007f5e1ff */
[C---:B------:R-:W-:Y:S02]  /*fda0*/  ISETP.GE.U32.AND.EX P1, PT, R14.reuse, R23, PT, P1 ;  /* 0x000000170e00720c */ /* 0x040fe40003f26110 */
[----:B------:R-:W-:Y:S01]  /*fdb0*/  IADD3 R0, R15, 0x1, RZ ;  /* 0x000000010f007810 */ /* 0x000fe20007ffe0ff */
[----:B------:R-:W-:Y:S01]  /*fdc0*/  IMAD.X R3, R14, 0x1, ~R23, P2 ;  /* 0x000000010e037824 */ /* 0x000fe200010e0e17 */
[----:B------:R-:W-:Y:S02]  /*fdd0*/  SEL R2, R2, R17, P1 ;  /* 0x0000001102027207 */ /* 0x000fe40000800000 */
[----:B------:R-:W-:-:S02]  /*fde0*/  SEL R15, R0, R15, P1 ;  /* 0x0000000f000f7207 */ /* 0x000fc40000800000 */
[----:B------:R-:W-:Y:S02]  /*fdf0*/  SEL R3, R3, R14, P1 ;  /* 0x0000000e03037207 */ /* 0x000fe40000800000 */
[----:B------:R-:W-:Y:S01]  /*fe00*/  ISETP.GE.U32.AND P1, PT, R2, R16, PT ;  /* 0x000000100200720c */ /* 0x000fe20003f26070 */
[----:B------:R-:W-:Y:S01]  /*fe10*/  VIADD R0, R15, 0x1 ;  /* 0x000000010f007836 */ /* 0x000fe20000000000 */
[----:B------:R-:W-:Y:S01]  /*fe20*/  ISETP.NE.U32.AND P2, PT, R16, RZ, PT ;  /* 0x000000ff1000720c */ /* 0x000fe20003f45070 */
[----:B------:R-:W-:Y:S01]  /*fe30*/  IMAD.MOV.U32 R2, RZ, RZ, R12 ;  /* 0x000000ffff027224 */ /* 0x000fe200078e000c */
[----:B------:R-:W-:Y:S01]  /*fe40*/  ISETP.GE.U32.AND.EX P1, PT, R3, R23, PT, P1 ;  /* 0x000000170300720c */ /* 0x000fe20003f26110 */
[----:B------:R-:W-:Y:S01]  /*fe50*/  IMAD.MOV.U32 R3, RZ, RZ, 0x0 ;  /* 0x00000000ff037424 */ /* 0x000fe200078e00ff */
[----:B------:R-:W-:Y:S02]  /*fe60*/  ISETP.NE.AND.EX P2, PT, R23, RZ, PT, P2 ;  /* 0x000000ff1700720c */ /* 0x000fe40003f45320 */
[----:B------:R-:W-:-:S04]  /*fe70*/  SEL R0, R0, R15, P1 ;  /* 0x0000000f00007207 */ /* 0x000fc80000800000 */
[----:B------:R-:W-:Y:S01]  /*fe80*/  SEL R0, R0, 0xffffffff, P2 ;  /* 0xffffffff00007807 */ /* 0x000fe20001000000 */
[----:B------:R-:W-:Y:S06]  /*fe90*/  RET.REL.NODEC R2 `(_ZN7cutlass13device_kernelINS_4gemm6kernel13GemmUniversalINS1_17GroupProblemShapeIN4cute5tupleIJiiiEEEEENS1_10collective13CollectiveMmaINS1_39MainloopSm90ArrayTmaGmmaWarpSpecializedILi3ENS6_IJNS5_1CILi1EEESD_SD_EEENS1_40KernelPtrArrayTmaWarpSpecializedPingpongEEENS6_IJNSC_ILi128EEESH_SH_EEENS_10bfloat16_tEPNS6_IJlSD_NSC_ILi0EEEEEESJ_SM_NS5_8TiledMMAINS5_8MMA_AtomIJNS5_4SM904GMMA28MMA_64x128x16_F32BF16BF16_SSILNSQ_5MajorE0ELSS_0ELNSQ_7ScaleInE1ELST_1EEEEEENS5_6LayoutISE_NS6_IJSK_SK_SK_EEEEENS6_IJNS5_10UnderscoreESZ_SZ_EEEEENS5_13SM90_TMA_LOADENS5_14ComposedLayoutINS5_7SwizzleILi3ELi4ELi3EEENS5_18smem_ptr_flag_bitsILi16EEENSW_INS6_IJNSC_ILi8EEENSC_ILi64EEEEEENS6_IJS19_SD_EEEEEEEvNS5_8identityES12_S1D_vS1E_EENS_8epilogue10collective18CollectiveEpilogueINS1G_30Sm90PtrArrayTmaWarpSpecializedILi4ELi2ELi16ELb1ELb0ELi2EEEJSI_NS6_IJS19_NSC_ILi32EEEEEENS_6half_tEPNS6_IJSD_lSK_EEES1N_S1P_NS1G_6fusion15FusionCallbacksIS1K_NS1Q_17LinearCombinationIS1N_fS1N_fLNS_15FloatRoundStyleE2EEESI_S1M_JEEES12_NS13_IS15_S17_NSW_INS6_IJS19_S18_EEENS6_IJSD_S19_EEEEEEENS5_17SM75_U16x8_LDSM_TENS5_14SM90_TMA_STOREES1Z_NS5_17SM90_U16x8_STSM_TENS5_9Copy_AtomIJNS5_17SM90_U32x4_STSM_NES1N_EEEvEEEvvEEEEvNT_6ParamsE) ;  /* 0xffffff0002587950 */ /* 0x000fec0003c3ffff */
.L_x_245:
[----:B------:R-:W-:Y:S01]  /*fea0*/  UMOV UR28, UR23 ;  /* 0x00000017001c7c82 */ /* 0x000fe20008000000 */
[----:B------:R-:W-:Y:S02]  /*feb0*/  UMOV UR29, UR34 ;  /* 0x00000022001d7c82 */ /* 0x000fe40008000000 */
[----:B------:R-:W1:Y:S08]  /*fec0*/  I2F.U64.RP R13, UR28 ;  /* 0x0000001c000d7d12 */ /* 0x000e700008309000 */
[----:B-1----:R-:W1:Y:S02]  /*fed0*/  MUFU.RCP R13, R13 ;  /* 0x0000000d000d7308 */ /* 0x002e640000001000 */
[----:B-1----:R-:W-:-:S06]  /*fee0*/  VIADD R2, R13, 0x1ffffffe ;  /* 0x1ffffffe0d027836 */ /* 0x002fcc0000000000 */
[----:B------:R-:W1:Y:S02]  /*fef0*/  F2I.U64.TRUNC R2, R2 ;  /* 0x0000000200027311 */ /* 0x000e64000020d800 */
[----:B-1----:R-:W-:Y:S01]  /*ff00*/  R2UR UR28, R2 ;  /* 0x00000000021c72ca */ /* 0x002fe200000e0000 */
[----:B------:R-:W-:Y:S01]  /*ff10*/  IMAD.MOV.U32 R2, RZ, RZ, R12 ;  /* 0x000000ffff027224 */ /* 0x000fe200078e000c */
[----:B------:R-:W-:Y:S01]  /*ff20*/  R2UR UR29, R3 ;  /* 0x00000000031d72ca */ /* 0x000fe200000e0000 */
[----:B------:R-:W-:-:S10]  /*ff30*/  IMAD.MOV.U32 R3, RZ, RZ, 0x0 ;  /* 0x00000000ff037424 */ /* 0x000fd400078e00ff */
[----:B------:R-:W-:-:S04]  /*ff40*/  UIMAD.WIDE.U32 UR30, UR28, UR23, URZ ;  /* 0x000000171c1e72a5 */ /* 0x000fc8000f8e003f */
[----:B------:R-:W-:Y:S02]  /*ff50*/  UIMAD UR31, UR28, UR34, UR31 ;  /* 0x000000221c1f72a4 */ /* 0x000fe4000f8e021f */
[----:B------:R-:W-:Y:S02]  /*ff60*/  UIADD3 UR36, UP1, URZ, -UR30, URZ ;  /* 0x8000001e3f247290 */ /* 0x000fe4000ff3e03f */
[----:B------:R-:W-:Y:S02]  /*ff70*/  UIMAD UR32, UR29, UR23, UR31 ;  /* 0x000000171d2072a4 */ /* 0x000fe4000f8e021f */
[----:B------:R-:W-:Y:S02]  /*ff80*/  UIMAD.WIDE.U32 UR30, UR28, UR36, URZ ;  /* 0x000000241c1e72a5 */ /* 0x000fe4000f8e003f */
[----:B------:R-:W-:-:S05]  /*ff90*/  UIADD3.X UR37, URZ, ~UR32, URZ, UP1, !UPT ;  /* 0x800000203f257290 */ /* 0x000fca0008ffe43f */
[----:B------:R-:W-:Y:S01]  /*ffa0*/  UMOV UR30, UR31 ;  /* 0x0000001f001e7c82 */ /* 0x000fe20008000000 */
[----:B------:R-:W-:Y:S02]  /*ffb0*/  UMOV UR31, UR28 ;  /* 0x0000001c001f7c82 */ /* 0x000fe40008000000 */
[----:B------:R-:W-:Y:S02]  /*ffc0*/  UIMAD.WIDE.U32 UR32, UP1, UR28, UR37, UR30 ;  /* 0x000000251c2072a5 */ /* 0x000fe4000f82001e */
[----:B------:R-:W-:Y:S02]  /*ffd0*/  UIMAD.WIDE.U32 UR30, UR29, UR37, URZ ;  /* 0x000000251d1e72a5 */ /* 0x000fe4000f8e003f */
[----:B------:R-:W-:Y:S02]  /*ffe0*/  UIMAD.WIDE.U32 UR32, UP2, UR29, UR36, UR32 ;  /* 0x000000241d2072a5 */ /* 0x000fe4000f840020 */
[----:B------:R-:W-:Y:S02]  /*fff0*/  UIMAD UR37, UR29, UR37, URZ ;  /* 0x000000251d2572a4 */ /* 0x000fe4000f8e023f */
[----:B------:R-:W-:-:S02]  /*10000*/  UIADD3.X UR30, UR31, UR29, URZ, UP1, !UPT ;  /* 0x0000001d1f1e7290 */ /* 0x000fc40008ffe43f */
[----:B------:R-:W-:-:S04]  /*10010*/  UIADD3 UR33, UP4, UR37, UR33, URZ ;  /* 0x0000002125217290 */ /* 0x000fc8000ff9e03f */
[----:B------:R-:W-:Y:S02]  /*10020*/  UIMAD.WIDE.U32 UR28, UR33, UR23, URZ ;  /* 0x00000017211c72a5 */ /* 0x000fe4000f8e003f */
[----:B------:R-:W-:Y:S02]  /*10030*/  UIADD3.X UR36, URZ, URZ, UR30, UP4, UP2 ;  /* 0x0000003f3f247290 */ /* 0x000fe4000a7e441e */
[----:B------:R-:W-:Y:S02]  /*10040*/  UIMAD UR29, UR33, UR34, UR29 ;  /* 0x00000022211d72a4 */ /* 0x000fe4000f8e021d */
[----:B------:R-:W-:Y:S02]  /*10050*/  UIADD3 UR37, UP1, URZ, -UR28, URZ ;  /* 0x8000001c3f257290 */ /* 0x000fe4000ff3e03f */
[----:B------:R-:W-:Y:S02]  /*10060*/  UIMAD UR30, UR36, UR23, UR29 ;  /* 0x00000017241e72a4 */ /* 0x000fe4000f8e021d */
[----:B------:R-:W-:-:S02]  /*10070*/  UIMAD.WIDE.U32 UR28, UR33, UR37, URZ ;  /* 0x00000025211c72a5 */ /* 0x000fc4000f8e003f */
[----:B------:R-:W-:-:S05]  /*10080*/  UIADD3.X UR40, URZ, ~UR30, URZ, UP1, !UPT ;  /* 0x8000001e3f287290 */ /* 0x000fca0008ffe43f */
[----:B------:R-:W-:Y:S01]  /*10090*/  UMOV UR32, UR29 ;  /* 0x0000001d00207c82 */ /* 0x000fe20008000000 */
[----:B------:R-:W-:Y:S02]  /*100a0*/  UIMAD.WIDE.U32 UR28, UR36, UR40, URZ ;  /* 0x00000028241c72a5 */ /* 0x000fe4000f8e003f */
[----:B------:R-:W-:Y:S02]  /*100b0*/  UIMAD.WIDE.U32 UR30, UP1, UR33, UR40, UR32 ;  /* 0x00000028211e72a5 */ /* 0x000fe4000f820020 */
[----:B------:R-:W-:Y:S02]  /*100c0*/  UIMAD UR32, UR36, UR40, URZ ;  /* 0x00000028242072a4 */ /* 0x000fe4000f8e023f */
[----:B------:R-:W-:Y:S02]  /*100d0*/  UIMAD.WIDE.U32 UR30, UP2, UR36, UR37, UR30 ;  /* 0x00000025241e72a5 */ /* 0x000fe4000f84001e */
[----:B------:R-:W-:Y:S02]  /*100e0*/  UIADD3.X UR36, UR29, UR36, URZ, UP1, !UPT ;  /* 0x000000241d247290 */ /* 0x000fe40008ffe43f */
[----:B------:R-:W-:-:S04]  /*100f0*/  UIADD3 UR32, UP4, UR32, UR31, URZ ;  /* 0x0000001f20207290 */ /* 0x000fc8000ff9e03f */
[----:B------:R-:W-:Y:S02]  /*10100*/  UIMAD.WIDE.U32 UR30, UR32, UR24, URZ ;  /* 0x00000018201e72a5 */ /* 0x000fe4000f8e003f */
[----:B------:R-:W-:-:S05]  /*10110*/  UIADD3.X UR36, URZ, URZ, UR36, UP4, UP2 ;  /* 0x0000003f3f247290 */ /* 0x000fca000a7e4424 */
[----:B------:R-:W-:Y:S01]  /*10120*/  UMOV UR30, UR31 ;  /* 0x0000001f001e7c82 */ /* 0x000fe20008000000 */
[----:B------:R-:W-:Y:S02]  /*10130*/  UMOV UR31, URZ ;  /* 0x0000003f001f7c82 */ /* 0x000fe40008000000 */
[----:B------:R-:W-:Y:S02]  /*10140*/  UIMAD.WIDE.U32 UR28, UR32, UR25, UR30 ;  /* 0x00000019201c72a5 */ /* 0x000fe4000f8e001e */
[----:B------:R-:W-:Y:S02]  /*10150*/  UIMAD UR32, UR36, UR25, URZ ;  /* 0x00000019242072a4 */ /* 0x000fe4000f8e023f */
[----:B------:R-:W-:Y:S02]  /*10160*/  UIMAD.WIDE.U32 UR28, UP1, UR36, UR24, UR28 ;  /* 0x00000018241c72a5 */ /* 0x000fe4000f82001c */
[----:B------:R-:W-:Y:S02]  /*10170*/  UIMAD.WIDE.U32 UR30, UR36, UR25, URZ ;  /* 0x00000019241e72a5 */ /* 0x000fe4000f8e003f */
[----:B------:R-:W-:-:S02]  /*10180*/  UIADD3 UR32, UP2, UR32, UR29, URZ ;  /* 0x0000001d20207290 */ /* 0x000fc4000ff5e03f */
[----:B------:R-:W-:Y:S02]  /*10190*/  UIADD3.X UR30, UR31, URZ, URZ, UP1, !UPT ;  /* 0x0000003f1f1e7290 */ /* 0x000fe40008ffe43f */
[----:B------:R-:W-:Y:S02]  /*101a0*/  UIMAD.WIDE.U32 UR28, UR32, UR23, URZ ;  /* 0x00000017201c72a5 */ /* 0x000fe4000f8e003f */
[----:B------:R-:W-:Y:S02]  /*101b0*/  UIADD3.X UR30, URZ, UR30, URZ, UP2, !UPT ;  /* 0x0000001e3f1e7290 */ /* 0x000fe400097fe43f */
[----:B------:R-:W-:Y:S02]  /*101c0*/  UIMAD UR29, UR32, UR34, UR29 ;  /* 0x00000022201d72a4 */ /* 0x000fe4000f8e021d */
[----:B------:R-:W-:Y:S02]  /*101d0*/  UIADD3 UR31, UP2, -UR28, UR24, URZ ;  /* 0x000000181c1f7290 */ /* 0x000fe4000ff5e13f */
[----:B------:R-:W-:-:S02]  /*101e0*/  UIMAD UR29, UR30, UR23, UR29 ;  /* 0x000000171e1d72a4 */ /* 0x000fc4000f8e021d */
[----:B------:R-:W-:Y:S02]  /*101f0*/  UISETP.GE.U32.AND UP1, UPT, UR31, UR23, UPT ;  /* 0x000000171f00728c */ /* 0x000fe4000bf26070 */
[----:B------:R-:W-:Y:S02]  /*10200*/  UIADD3.X UR30, ~UR29, UR25, URZ, UP2, !UPT ;  /* 0x000000191d1e7290 */ /* 0x000fe400097fe53f */
[----:B------:R-:W-:Y:S02]  /*10210*/  UIADD3 UR25, UP2, -UR23, UR31, URZ ;  /* 0x0000001f17197290 */ /* 0x000fe4000ff5e13f */
[----:B------:R-:W-:Y:S02]  /*10220*/  UISETP.GE.U32.AND.EX UP1, UPT, UR30, UR34, UPT, UP1 ;  /* 0x000000221e00728c */ /* 0x000fe4000bf26110 */
[----:B------:R-:W-:Y:S02]  /*10230*/  UIADD3 UR28, UR32, 0x1, URZ ;  /* 0x00000001201c7890 */ /* 0x000fe4000fffe03f */
[----:B------:R-:W-:-:S02]  /*10240*/  UIADD3.X UR29, ~UR34, UR30, URZ, UP2, !UPT ;  /* 0x0000001e221d7290 */ /* 0x000fc400097fe53f */
[----:B------:R-:W-:Y:S02]  /*10250*/  USEL UR25, UR25, UR31, UP1 ;  /* 0x0000001f19197287 */ /* 0x000fe40008800000 */
[----:B------:R-:W-:Y:S02]  /*10260*/  USEL UR29, UR29, UR30, UP1 ;  /* 0x0000001e1d1d7287 */ /* 0x000fe40008800000 */
[----:B------:R-:W-:Y:S02]  /*10270*/  USEL UR32, UR28, UR32, UP1 ;  /* 0x000000201c207287 */ /* 0x000fe40008800000 */
[----:B------:R-:W-:Y:S02]  /*10280*/  UISETP.GE.U32.AND UP1, UPT, UR25, UR23, UPT ;  /* 0x000000171900728c */ /* 0x000fe4000bf26070 */
[----:B------:R-:W-:Y:S02]  /*10290*/  UISETP.NE.U32.AND UP2, UPT, UR23, URZ, UPT ;  /* 0x0000003f1700728c */ /* 0x000fe4000bf45070 */
[----:B------:R-:W-:-:S02]  /*102a0*/  UIADD3 UR25, UR32, 0x1, URZ ;  /* 0x0000000120197890 */ /* 0x000fc4000fffe03f */
[----:B------:R-:W-:Y:S02]  /*102b0*/  UISETP.GE.U32.AND.EX UP1, UPT, UR29, UR34, UPT, UP1 ;  /* 0x000000221d00728c */ /* 0x000fe4000bf26110 */
[----:B------:R-:W-:Y:S02]  /*102c0*/  UISETP.NE.AND.EX UP2, UPT, UR34, URZ, UPT, UP2 ;  /* 0x0000003f2200728c */ /* 0x000fe4000bf45320 */
[----:B------:R-:W-:-:S04]  /*102d0*/  USEL UR25, UR25, UR32, UP1 ;  /* 0x0000002019197287 */ /* 0x000fc80008800000 */
[----:B------:R-:W-:Y:S01]  /*102e0*/  USEL UR28, UR25, 0xffffffff, UP2 ;  /* 0xffffffff191c7887 */ /* 0x000fe20009000000 */
[----:B------:R-:W-:Y:S11]  /*102f0*/  RET.REL.NODEC R2 `(_ZN7cutlass13device_kernelINS_4gemm6kernel13GemmUniversalINS1_17GroupProblemShapeIN4cute5tupleIJiiiEEEEENS1_10collective13CollectiveMmaINS1_39MainloopSm90ArrayTmaGmmaWarpSpecializedILi3ENS6_IJNS5_1CILi1EEESD_SD_EEENS1_40KernelPtrArrayTmaWarpSpecializedPingpongEEENS6_IJNSC_ILi128EEESH_SH_EEENS_10bfloat16_tEPNS6_IJlSD_NSC_ILi0EEEEEESJ_SM_NS5_8TiledMMAINS5_8MMA_AtomIJNS5_4SM904GMMA28MMA_64x128x16_F32BF16BF16_SSILNSQ_5MajorE0ELSS_0ELNSQ_7ScaleInE1ELST_1EEEEEENS5_6LayoutISE_NS6_IJSK_SK_SK_EEEEENS6_IJNS5_10UnderscoreESZ_SZ_EEEEENS5_13SM90_TMA_LOADENS5_14ComposedLayoutINS5_7SwizzleILi3ELi4ELi3EEENS5_18smem_ptr_flag_bitsILi16EEENSW_INS6_IJNSC_ILi8EEENSC_ILi64EEEEEENS6_IJS19_SD_EEEEEEEvNS5_8identityES12_S1D_vS1E_EENS_8epilogue10collective18CollectiveEpilogueINS1G_30Sm90PtrArrayTmaWarpSpecializedILi4ELi2ELi16ELb1ELb0ELi2EEEJSI_NS6_IJS19_NSC_ILi32EEEEEENS_6half_tEPNS6_IJSD_lSK_EEES1N_S1P_NS1G_6fusion15FusionCallbacksIS1K_NS1Q_17LinearCombinationIS1N_fS1N_fLNS_15FloatRoundStyleE2EEESI_S1M_JEEES12_NS13_IS15_S17_NSW_INS6_IJS19_S18_EEENS6_IJSD_S19_EEEEEEENS5_17SM75_U16x8_LDSM_TENS5_14SM90_TMA_STOREES1Z_NS5_17SM90_U16x8_STSM_TENS5_9Copy_AtomIJNS5_17SM90_U32x4_STSM_NES1N_EEEvEEEvvEEEEvNT_6ParamsE) ;  /* 0xfffffefc02407950 */ /* 0x000ff60003c3ffff */
.L_x_322:
[----:B------:R-:W-:-:S00]  /*10300*/  BRA `(.L_x_322) ;  /* 0xfffffffc00fc7947 */ /* 0x000fc0000383ffff */
[----:B------:R-:W-:-:S00]  /*10310*/  NOP ;  /* 0x0000000000007918 */ /* 0x000fc00000000000 */
        /* <DEDUP_REMOVED lines=14> */
.L_x_323:


//--------------------- .nv.global.init           --------------------------
	.section	.nv.global.init,"aw",@progbits
.nv.global.init:
	.type		$str$24,@object
	.size		$str$24,($str$25 - $str$24)
$str$24:
        /*0000*/ 	.byte	0x28, 0x61, 0x64, 0x64, 0x72, 0x65, 0x73, 0x73, 0x20, 0x26, 0x20, 0x6d, 0x61, 0x73, 0x6b, 0x29
        /*0010*/ 	.byte	0x20, 0x3d, 0x3d, 0x20, 0x30, 0x00
	.type		$str$25,@object
	.size		$str$25,(__unnamed_1 - $str$25)
$str$25:
        /*0016*/ 	.byte	0x2f, 0x74, 0x6d, 0x70, 0x2f, 0x63, 0x75, 0x74, 0x6c, 0x61, 0x73, 0x73, 0x5f, 0x73, 0x77, 0x65
        /*0026*/ 	.byte	0x65, 0x70, 0x5f, 0x73, 0x72, 0x63, 0x2f, 0x69, 0x6e, 0x63, 0x6c, 0x75, 0x64, 0x65, 0x2f, 0x63
        /*0036*/ 	.byte	0x75, 0x74, 0x65, 0x2f, 0x70, 0x6f, 0x69, 0x6e, 0x74, 0x65, 0x72, 0x5f, 0x66, 0x6c, 0x61, 0x67
        /*0046*/ 	.byte	0x67, 0x65, 0x64, 0x2e, 0x68, 0x70, 0x70, 0x00
	.type		__unnamed_1,@object
	.size		__unnamed_1,(.L_0 - __unnamed_1)
__unnamed_1:
        /*004e*/ 	.byte	0x61, 0x75, 0x74, 0x6f, 0x20, 0x63, 0x75, 0x74, 0x65, 0x3a, 0x3a, 0x61, 0x73, 0x5f, 0x70, 0x6f
        /* <DEDUP_REMOVED lines=27> */
        /*020e*/ 	.byte	0x3e, 0x3e, 0x3e, 0x3e, 0x3e, 0x5d, 0x00
.L_0:


//--------------------- .nv.shared._ZN7cutlass13device_kernelINS_4gemm6kernel13GemmUniversalINS1_17GroupProblemShapeIN4cute5tupleIJiiiEEEEENS1_10collective13CollectiveMmaINS1_39MainloopSm90ArrayTmaGmmaWarpSpecializedILi3ENS6_IJNS5_1CILi1EEESD_SD_EEENS1_40KernelPtrArrayTmaWarpSpecializedPingpongEEENS6_IJNSC_ILi128EEESH_SH_EEENS_10bfloat16_tEPNS6_IJlSD_NSC_ILi0EEEEEESJ_SM_NS5_8TiledMMAINS5_8MMA_AtomIJNS5_4SM904GMMA28MMA_64x128x16_F32BF16BF16_SSILNSQ_5MajorE0ELSS_0ELNSQ_7ScaleInE1ELST_1EEEEEENS5_6LayoutISE_NS6_IJSK_SK_SK_EEEEENS6_IJNS5_10UnderscoreESZ_SZ_EEEEENS5_13SM90_TMA_LOADENS5_14ComposedLayoutINS5_7SwizzleILi3ELi4ELi3EEENS5_18smem_ptr_flag_bitsILi16EEENSW_INS6_IJNSC_ILi8EEENSC_ILi64EEEEEENS6_IJS19_SD_EEEEEEEvNS5_8identityES12_S1D_vS1E_EENS_8epilogue10collective18CollectiveEpilogueINS1G_30Sm90PtrArrayTmaWarpSpecializedILi4ELi2ELi16ELb1ELb0ELi2EEEJSI_NS6_IJS19_NSC_ILi32EEEEEENS_6half_tEPNS6_IJSD_lSK_EEES1N_S1P_NS1G_6fusion15FusionCallbacksIS1K_NS1Q_17LinearCombinationIS1N_fS1N_fLNS_15FloatRoundStyleE2EEESI_S1M_JEEES12_NS13_IS15_S17_NSW_INS6_IJS19_S18_EEENS6_IJSD_S19_EEEEEEENS5_17SM75_U16x8_LDSM_TENS5_14SM90_TMA_STOREES1Z_NS5_17SM90_U16x8_STSM_TENS5_9Copy_AtomIJNS5_17SM90_U32x4_STSM_NES1N_EEEvEEEvvEEEEvNT_6ParamsE --------------------------
	.section	.nv.shared._ZN7cutlass13device_kernelINS_4gemm6kernel13GemmUniversalINS1_17GroupProblemShapeIN4cute5tupleIJiiiEEEEENS1_10collective13CollectiveMmaINS1_39MainloopSm90ArrayTmaGmmaWarpSpecializedILi3ENS6_IJNS5_1CILi1EEESD_SD_EEENS1_40KernelPtrArrayTmaWarpSpecializedPingpongEEENS6_IJNSC_ILi128EEESH_SH_EEENS_10bfloat16_tEPNS6_IJlSD_NSC_ILi0EEEEEESJ_SM_NS5_8TiledMMAINS5_8MMA_AtomIJNS5_4SM904GMMA28MMA_64x128x16_F32BF16BF16_SSILNSQ_5MajorE0ELSS_0ELNSQ_7ScaleInE1ELST_1EEEEEENS5_6LayoutISE_NS6_IJSK_SK_SK_EEEEENS6_IJNS5_10UnderscoreESZ_SZ_EEEEENS5_13SM90_TMA_LOADENS5_14ComposedLayoutINS5_7SwizzleILi3ELi4ELi3EEENS5_18smem_ptr_flag_bitsILi16EEENSW_INS6_IJNSC_ILi8EEENSC_ILi64EEEEEENS6_IJS19_SD_EEEEEEEvNS5_8identityES12_S1D_vS1E_EENS_8epilogue10collective18CollectiveEpilogueINS1G_30Sm90PtrArrayTmaWarpSpecializedILi4ELi2ELi16ELb1ELb0ELi2EEEJSI_NS6_IJS19_NSC_ILi32EEEEEENS_6half_tEPNS6_IJSD_lSK_EEES1N_S1P_NS1G_6fusion15FusionCallbacksIS1K_NS1Q_17LinearCombinationIS1N_fS1N_fLNS_15FloatRoundStyleE2EEESI_S1M_JEEES12_NS13_IS15_S17_NSW_INS6_IJS19_S18_EEENS6_IJSD_S19_EEEEEEENS5_17SM75_U16x8_LDSM_TENS5_14SM90_TMA_STOREES1Z_NS5_17SM90_U16x8_STSM_TENS5_9Copy_AtomIJNS5_17SM90_U32x4_STSM_NES1N_EEEvEEEvvEEEEvNT_6ParamsE,"aw",@nobits
	.sectionflags	@""
	.align	16
	.zero		1024


//--------------------- .nv.shared.reserved.0     --------------------------
	.section	.nv.shared.reserved.0,"aw",@nobits
	.weak		__nv_reservedSMEM_offset_0_alias
	.size		__nv_reservedSMEM_offset_0_alias, 0, 0
	.other		__nv_reservedSMEM_offset_0_alias,@"STO_CUDA_RESERVED_SHARED STV_DEFAULT"
__nv_reservedSMEM_offset_0_alias:
	.zero		0


//--------------------- .nv.global                --------------------------
	.section	.nv.global,"aw",@nobits
.nv.global:
	.type		_ZN39_INTERNAL_933ea606_4_k_cu_909e6a8e_27834cute1_E,@object
	.size		_ZN39_INTERNAL_933ea606_4_k_cu_909e6a8e_27834cute1_E,(_ZN39_INTERNAL_933ea606_4_k_cu_909e6a8e_27834cuda3std3__45__cpo6cbeginE - _ZN39_INTERNAL_933ea606_4_k_cu_909e6a8e_27834cute1_E)
_ZN39_INTERNAL_933ea606_4_k_cu_909e6a8e_27834cute1_E:
	.zero		1
	.type		_ZN39_INTERNAL_933ea606_4_k_cu_909e6a8e_27834cuda3std3__45__cpo6cbeginE,@object
	.size		_ZN39_INTERNAL_933ea606_4_k_cu_909e6a8e_27834cuda3std3__45__cpo6cbeginE,(_ZN39_INTERNAL_933ea606_4_k_cu_909e6a8e_27834cuda3std3__48in_placeE - _ZN39_INTERNAL_933ea606_4_k_cu_909e6a8e_27834cuda3std3__45__cpo6cbeginE)
_ZN39_INTERNAL_933ea606_4_k_cu_909e6a8e_27834cuda3std3__45__cpo6cbeginE:
	.zero		1
	.type		_ZN39_INTERNAL_933ea606_4_k_cu_909e6a8e_27834cuda3std3__48in_placeE,@object
	.size		_ZN39_INTERNAL_933ea606_4_k_cu_909e6a8e_27834cuda3std3__48in_placeE,(_ZN39_INTERNAL_933ea606_4_k_cu_909e6a8e_27834cuda3std6ranges3__45__cpo9iter_moveE - _ZN39_INTERNAL_933ea606_4_k_cu_909e6a8e_27834cuda3std3__48in_placeE)
_ZN39_INTERNAL_933ea606_4_k_cu_909e6a8e_27834cuda3std3__48in_placeE:
	.zero		1
	.type		_ZN39_INTERNAL_933ea606_4_k_cu_909e6a8e_27834cuda3std6ranges3__45__cpo9iter_moveE,@object
	.size		_ZN39_INTERNAL_933ea606_4_k_cu_909e6a8e_27834cuda3std6ranges3__45__cpo9iter_moveE,(_ZN39_INTERNAL_933ea606_4_k_cu_909e6a8e_27834cuda3std3__45__cpo5beginE - _ZN39_INTERNAL_933ea606_4_k_cu_909e6a8e_27834cuda3std6ranges3__45__cpo9iter_moveE)
_ZN39_INTERNAL_933ea606_4_k_cu_909e6a8e_27834cuda3std6ranges3__45__cpo9iter_moveE:
	.zero		1
	.type		_ZN39_INTERNAL_933ea606_4_k_cu_909e6a8e_27834cuda3std3__45__cpo5beginE,@object
	.size		_ZN39_INTERNAL_933ea606_4_k_cu_909e6a8e_27834cuda3std3__45__cpo5beginE,(_ZN39_INTERNAL_933ea606_4_k_cu_909e6a8e_27834cuda3std3__441_GLOBAL__N__933ea606_4_k_cu_909e6a8e_27836ignoreE - _ZN39_INTERNAL_933ea606_4_k_cu_909e6a8e_27834cuda3std3__45__cpo5beginE)
_ZN39_INTERNAL_933ea606_4_k_cu_909e6a8e_27834cuda3std3__45__cpo5beginE:
	.zero		1
	.type		_ZN39_INTERNAL_933ea606_4_k_cu_909e6a8e_27834cuda3std3__441_GLOBAL__N__933ea606_4_k_cu_909e6a8e_27836ignoreE,@object
	.size		_ZN39_INTERNAL_933ea606_4_k_cu_909e6a8e_27834cuda3std3__441_GLOBAL__N__933ea606_4_k_cu_909e6a8e_27836ignoreE,(_ZN39_INTERNAL_933ea606_4_k_cu_909e6a8e_27834cute7productE - _ZN39_INTERNAL_933ea606_4_k_cu_909e6a8e_27834cuda3std3__441_GLOBAL__N__933ea606_4_k_cu_909e6a8e_27836ignoreE)
_ZN39_INTERNAL_933ea606_4_k_cu_909e6a8e_27834cuda3std3__441_GLOBAL__N__933ea606_4_k_cu_909e6a8e_27836ignoreE:
	.zero		1
	.type		_ZN39_INTERNAL_933ea606_4_k_cu_909e6a8e_27834cute7productE,@object
	.size		_ZN39_INTERNAL_933ea606_4_k_cu_909e6a8e_27834cute7productE,(_ZN39_INTERNAL_933ea606_4_k_cu_909e6a8e_27834cuda3std3__45__cpo3endE - _ZN39_INTERNAL_933ea606_4_k_cu_909e6a8e_27834cute7productE)
_ZN39_INTERNAL_933ea606_4_k_cu_909e6a8e_27834cute7productE:
	.zero		1
	.type		_ZN39_INTERNAL_933ea606_4_k_cu_909e6a8e_27834cuda3std3__45__cpo3endE,@object
	.size		_ZN39_INTERNAL_933ea606_4_k_cu_909e6a8e_27834cuda3std3__45__cpo3endE,(_ZN39_INTERNAL_933ea606_4_k_cu_909e6a8e_27834cuda3std3__419piecewise_constructE - _ZN39_INTERNAL_933ea606_4_k_cu_909e6a8e_27834cuda3std3__45__cpo3endE)
_ZN39_INTERNAL_933ea606_4_k_cu_909e6a8e_27834cuda3std3__45__cpo3endE:
	.zero		1
	.type		_ZN39_INTERNAL_933ea606_4_k_cu_909e6a8e_27834cuda3std3__419piecewise_constructE,@object
	.size		_ZN39_INTERNAL_933ea606_4_k_cu_909e6a8e_27834cuda3std3__419piecewise_constructE,(_ZN39_INTERNAL_933ea606_4_k_cu_909e6a8e_27834cuda3std3__45__cpo4cendE - _ZN39_INTERNAL_933ea606_4_k_cu_909e6a8e_27834cuda3std3__419piecewise_constructE)
_ZN39_INTERNAL_933ea606_4_k_cu_909e6a8e_27834cuda3std3__419piecewise_constructE:
	.zero		1
	.type		_ZN39_INTERNAL_933ea606_4_k_cu_909e6a8e_27834cuda3std3__45__cpo4cendE,@object
	.size		_ZN39_INTERNAL_933ea606_4_k_cu_909e6a8e_27834cuda3std3__45__cpo4cendE,(_ZN39_INTERNAL_933ea606_4_k_cu_909e6a8e_27834cuda3std6ranges3__45__cpo4swapE - _ZN39_INTERNAL_933ea606_4_k_cu_909e6a8e_27834cuda3std3__45__cpo4cendE)
_ZN39_INTERNAL_933ea606_4_k_cu_909e6a8e_27834cuda3std3__45__cpo4cendE:
	.zero		1
	.type		_ZN39_INTERNAL_933ea606_4_k_cu_909e6a8e_27834cuda3std6ranges3__45__cpo4swapE,@object
	.size		_ZN39_INTERNAL_933ea606_4_k_cu_909e6a8e_27834cuda3std6ranges3__45__cpo4swapE,(.L_8 - _ZN39_INTERNAL_933ea606_4_k_cu_909e6a8e_27834cuda3std6ranges3__45__cpo4swapE)
_ZN39_INTERNAL_933ea606_4_k_cu_909e6a8e_27834cuda3std6ranges3__45__cpo4swapE:
	.zero		1
.L_8:


//--------------------- .nv.constant0._ZN7cutlass13device_kernelINS_4gemm6kernel13GemmUniversalINS1_17GroupProblemShapeIN4cute5tupleIJiiiEEEEENS1_10collective13CollectiveMmaINS1_39MainloopSm90ArrayTmaGmmaWarpSpecializedILi3ENS6_IJNS5_1CILi1EEESD_SD_EEENS1_40KernelPtrArrayTmaWarpSpecializedPingpongEEENS6_IJNSC_ILi128EEESH_SH_EEENS_10bfloat16_tEPNS6_IJlSD_NSC_ILi0EEEEEESJ_SM_NS5_8TiledMMAINS5_8MMA_AtomIJNS5_4SM904GMMA28MMA_64x128x16_F32BF16BF16_SSILNSQ_5MajorE0ELSS_0ELNSQ_7ScaleInE1ELST_1EEEEEENS5_6LayoutISE_NS6_IJSK_SK_SK_EEEEENS6_IJNS5_10UnderscoreESZ_SZ_EEEEENS5_13SM90_TMA_LOADENS5_14ComposedLayoutINS5_7SwizzleILi3ELi4ELi3EEENS5_18smem_ptr_flag_bitsILi16EEENSW_INS6_IJNSC_ILi8EEENSC_ILi64EEEEEENS6_IJS19_SD_EEEEEEEvNS5_8identityES12_S1D_vS1E_EENS_8epilogue10collective18CollectiveEpilogueINS1G_30Sm90PtrArrayTmaWarpSpecializedILi4ELi2ELi16ELb1ELb0ELi2EEEJSI_NS6_IJS19_NSC_ILi32EEEEEENS_6half_tEPNS6_IJSD_lSK_EEES1N_S1P_NS1G_6fusion15FusionCallbacksIS1K_NS1Q_17LinearCombinationIS1N_fS1N_fLNS_15FloatRoundStyleE2EEESI_S1M_JEEES12_NS13_IS15_S17_NSW_INS6_IJS19_S18_EEENS6_IJSD_S19_EEEEEEENS5_17SM75_U16x8_LDSM_TENS5_14SM90_TMA_STOREES1Z_NS5_17SM90_U16x8_STSM_TENS5_9Copy_AtomIJNS5_17SM90_U32x4_STSM_NES1N_EEEvEEEvvEEEEvNT_6ParamsE --------------------------
	.section	.nv.constant0._ZN7cutlass13device_kernelINS_4gemm6kernel13GemmUniversalINS1_17GroupProblemShapeIN4cute5tupleIJiiiEEEEENS1_10collective13CollectiveMmaINS1_39MainloopSm90ArrayTmaGmmaWarpSpecializedILi3ENS6_IJNS5_1CILi1EEESD_SD_EEENS1_40KernelPtrArrayTmaWarpSpecializedPingpongEEENS6_IJNSC_ILi128EEESH_SH_EEENS_10bfloat16_tEPNS6_IJlSD_NSC_ILi0EEEEEESJ_SM_NS5_8TiledMMAINS5_8MMA_AtomIJNS5_4SM904GMMA28MMA_64x128x16_F32BF16BF16_SSILNSQ_5MajorE0ELSS_0ELNSQ_7ScaleInE1ELST_1EEEEEENS5_6LayoutISE_NS6_IJSK_SK_SK_EEEEENS6_IJNS5_10UnderscoreESZ_SZ_EEEEENS5_13SM90_TMA_LOADENS5_14ComposedLayoutINS5_7SwizzleILi3ELi4ELi3EEENS5_18smem_ptr_flag_bitsILi16EEENSW_INS6_IJNSC_ILi8EEENSC_ILi64EEEEEENS6_IJS19_SD_EEEEEEEvNS5_8identityES12_S1D_vS1E_EENS_8epilogue10collective18CollectiveEpilogueINS1G_30Sm90PtrArrayTmaWarpSpecializedILi4ELi2ELi16ELb1ELb0ELi2EEEJSI_NS6_IJS19_NSC_ILi32EEEEEENS_6half_tEPNS6_IJSD_lSK_EEES1N_S1P_NS1G_6fusion15FusionCallbacksIS1K_NS1Q_17LinearCombinationIS1N_fS1N_fLNS_15FloatRoundStyleE2EEESI_S1M_JEEES12_NS13_IS15_S17_NSW_INS6_IJS19_S18_EEENS6_IJSD_S19_EEEEEEENS5_17SM75_U16x8_LDSM_TENS5_14SM90_TMA_STOREES1Z_NS5_17SM90_U16x8_STSM_TENS5_9Copy_AtomIJNS5_17SM90_U32x4_STSM_NES1N_EEEvEEEvvEEEEvNT_6ParamsE,"a",@progbits
	.sectionflags	@""
	.align	4
.nv.constant0._ZN7cutlass13device_kernelINS_4gemm6kernel13GemmUniversalINS1_17GroupProblemShapeIN4cute5tupleIJiiiEEEEENS1_10collective13CollectiveMmaINS1_39MainloopSm90ArrayTmaGmmaWarpSpecializedILi3ENS6_IJNS5_1CILi1EEESD_SD_EEENS1_40KernelPtrArrayTmaWarpSpecializedPingpongEEENS6_IJNSC_ILi128EEESH_SH_EEENS_10bfloat16_tEPNS6_IJlSD_NSC_ILi0EEEEEESJ_SM_NS5_8TiledMMAINS5_8MMA_AtomIJNS5_4SM904GMMA28MMA_64x128x16_F32BF16BF16_SSILNSQ_5MajorE0ELSS_0ELNSQ_7ScaleInE1ELST_1EEEEEENS5_6LayoutISE_NS6_IJSK_SK_SK_EEEEENS6_IJNS5_10UnderscoreESZ_SZ_EEEEENS5_13SM90_TMA_LOADENS5_14ComposedLayoutINS5_7SwizzleILi3ELi4ELi3EEENS5_18smem_ptr_flag_bitsILi16EEENSW_INS6_IJNSC_ILi8EEENSC_ILi64EEEEEENS6_IJS19_SD_EEEEEEEvNS5_8identityES12_S1D_vS1E_EENS_8epilogue10collective18CollectiveEpilogueINS1G_30Sm90PtrArrayTmaWarpSpecializedILi4ELi2ELi16ELb1ELb0ELi2EEEJSI_NS6_IJS19_NSC_ILi32EEEEEENS_6half_tEPNS6_IJSD_lSK_EEES1N_S1P_NS1G_6fusion15FusionCallbacksIS1K_NS1Q_17LinearCombinationIS1N_fS1N_fLNS_15FloatRoundStyleE2EEESI_S1M_JEEES12_NS13_IS15_S17_NSW_INS6_IJS19_S18_EEENS6_IJSD_S19_EEEEEEENS5_17SM75_U16x8_LDSM_TENS5_14SM90_TMA_STOREES1Z_NS5_17SM90_U16x8_STSM_TENS5_9Copy_AtomIJNS5_17SM90_U32x4_STSM_NES1N_EEEvEEEvvEEEEvNT_6ParamsE:
	.zero		2432


//--------------------- SYMBOLS --------------------------

	.type		.nv.reservedSmem.offset0,@object
	.size		.nv.reservedSmem.offset0,0x4
	.type		__assertfail,@function
